//
// Generated by NVIDIA NVVM Compiler
//
// Compiler Build ID: CL-36424714
// Cuda compilation tools, release 13.0, V13.0.88
// Based on NVVM 20.0.0
//

.version 9.0
.target sm_100
.address_size 64

	// .globl	_ZN3cub18CUB_300001_SM_10006detail11EmptyKernelIvEEvv
// _ZZN3cub18CUB_300001_SM_10006detail6reduce28DeviceReduceSingleTileKernelINS2_10policy_hubIijN4cuda3std3__44plusIiEEE10Policy1000EN6thrust24THRUST_300001_SM_1000_NS12zip_iteratorINS7_5tupleIJNSD_6detail15normal_iteratorINSD_10device_ptrIcEEEESK_EEEEEPijS9_ii9diff_charEEvT0_T1_T2_T3_T4_T6_E12temp_storage has been demoted
// _ZZN3cub18CUB_300001_SM_10006detail6reduce18DeviceReduceKernelINS2_10policy_hubIijN4cuda3std3__44plusIiEEE10Policy1000EN6thrust24THRUST_300001_SM_1000_NS12zip_iteratorINS7_5tupleIJNSD_6detail15normal_iteratorINSD_10device_ptrIcEEEESK_EEEEEjS9_i9diff_charEEvT0_PT3_T1_NS0_13GridEvenShareISR_EET2_T4_E12temp_storage has been demoted
// _ZZN3cub18CUB_300001_SM_10006detail6reduce28DeviceReduceSingleTileKernelINS2_10policy_hubIijN4cuda3std3__44plusIiEEE10Policy1000EPiSC_iS9_iiNS7_10__identityEEEvT0_T1_T2_T3_T4_T6_E12temp_storage has been demoted
// _ZZN3cub18CUB_300001_SM_10006detail6reduce28DeviceReduceSingleTileKernelINS2_10policy_hubIiyN4cuda3std3__44plusIiEEE10Policy1000EN6thrust24THRUST_300001_SM_1000_NS12zip_iteratorINS7_5tupleIJNSD_6detail15normal_iteratorINSD_10device_ptrIcEEEESK_EEEEEPiyS9_ii9diff_charEEvT0_T1_T2_T3_T4_T6_E12temp_storage has been demoted
// _ZZN3cub18CUB_300001_SM_10006detail6reduce18DeviceReduceKernelINS2_10policy_hubIiyN4cuda3std3__44plusIiEEE10Policy1000EN6thrust24THRUST_300001_SM_1000_NS12zip_iteratorINS7_5tupleIJNSD_6detail15normal_iteratorINSD_10device_ptrIcEEEESK_EEEEEyS9_i9diff_charEEvT0_PT3_T1_NS0_13GridEvenShareISR_EET2_T4_E12temp_storage has been demoted
// _ZZN3cub18CUB_300001_SM_10006detail6reduce28DeviceReduceSingleTileKernelINS2_10policy_hubIiyN4cuda3std3__44plusIiEEE10Policy1000EPiSC_iS9_iiNS7_10__identityEEEvT0_T1_T2_T3_T4_T6_E12temp_storage has been demoted
// _ZZN3cub18CUB_300001_SM_10006detail9transform23transform_kernel_ublkcpINS2_19async_copy_policy_tILi128EEEiN4cuda3std3__412not_equal_toIcEEN6thrust24THRUST_300001_SM_1000_NS6detail15normal_iteratorINSC_10device_ptrIiEEEEJccEEEvT0_iT1_T2_DpNS2_16aligned_base_ptrIT3_EEE3bar has been demoted
// _ZZN3cub18CUB_300001_SM_10006detail9transform23transform_kernel_ublkcpINS2_19async_copy_policy_tILi128EEElN4cuda3std3__412not_equal_toIcEEN6thrust24THRUST_300001_SM_1000_NS6detail15normal_iteratorINSC_10device_ptrIiEEEEJccEEEvT0_iT1_T2_DpNS2_16aligned_base_ptrIT3_EEE3bar has been demoted
.global .align 1 .b8 _ZN34_INTERNAL_f1debb8d_4_k_cu_3c6a79d14cuda3std3__45__cpo5beginE[1];
.global .align 1 .b8 _ZN34_INTERNAL_f1debb8d_4_k_cu_3c6a79d14cuda3std3__45__cpo3endE[1];
.global .align 1 .b8 _ZN34_INTERNAL_f1debb8d_4_k_cu_3c6a79d14cuda3std3__45__cpo6cbeginE[1];
.global .align 1 .b8 _ZN34_INTERNAL_f1debb8d_4_k_cu_3c6a79d14cuda3std3__45__cpo4cendE[1];
.global .align 1 .b8 _ZN34_INTERNAL_f1debb8d_4_k_cu_3c6a79d14cuda3std3__45__cpo6rbeginE[1];
.global .align 1 .b8 _ZN34_INTERNAL_f1debb8d_4_k_cu_3c6a79d14cuda3std3__45__cpo4rendE[1];
.global .align 1 .b8 _ZN34_INTERNAL_f1debb8d_4_k_cu_3c6a79d14cuda3std3__45__cpo7crbeginE[1];
.global .align 1 .b8 _ZN34_INTERNAL_f1debb8d_4_k_cu_3c6a79d14cuda3std3__45__cpo5crendE[1];
.global .align 1 .b8 _ZN34_INTERNAL_f1debb8d_4_k_cu_3c6a79d14cuda3std3__436_GLOBAL__N__f1debb8d_4_k_cu_3c6a79d16ignoreE[1];
.global .align 1 .b8 _ZN34_INTERNAL_f1debb8d_4_k_cu_3c6a79d14cuda3std3__419piecewise_constructE[1];
.global .align 1 .b8 _ZN34_INTERNAL_f1debb8d_4_k_cu_3c6a79d14cuda3std3__48in_placeE[1];
.global .align 1 .b8 _ZN34_INTERNAL_f1debb8d_4_k_cu_3c6a79d14cuda3std3__420unreachable_sentinelE[1];
.global .align 1 .b8 _ZN34_INTERNAL_f1debb8d_4_k_cu_3c6a79d14cuda3std3__47nulloptE[1];
.global .align 1 .b8 _ZN34_INTERNAL_f1debb8d_4_k_cu_3c6a79d14cuda3std3__48unexpectE[1];
.global .align 1 .b8 _ZN34_INTERNAL_f1debb8d_4_k_cu_3c6a79d14cuda3std6ranges3__45__cpo4swapE[1];
.global .align 1 .b8 _ZN34_INTERNAL_f1debb8d_4_k_cu_3c6a79d14cuda3std6ranges3__45__cpo9iter_moveE[1];
.global .align 1 .b8 _ZN34_INTERNAL_f1debb8d_4_k_cu_3c6a79d14cuda3std6ranges3__45__cpo5beginE[1];
.global .align 1 .b8 _ZN34_INTERNAL_f1debb8d_4_k_cu_3c6a79d14cuda3std6ranges3__45__cpo3endE[1];
.global .align 1 .b8 _ZN34_INTERNAL_f1debb8d_4_k_cu_3c6a79d14cuda3std6ranges3__45__cpo6cbeginE[1];
.global .align 1 .b8 _ZN34_INTERNAL_f1debb8d_4_k_cu_3c6a79d14cuda3std6ranges3__45__cpo4cendE[1];
.global .align 1 .b8 _ZN34_INTERNAL_f1debb8d_4_k_cu_3c6a79d14cuda3std6ranges3__45__cpo7advanceE[1];
.global .align 1 .b8 _ZN34_INTERNAL_f1debb8d_4_k_cu_3c6a79d14cuda3std6ranges3__45__cpo9iter_swapE[1];
.global .align 1 .b8 _ZN34_INTERNAL_f1debb8d_4_k_cu_3c6a79d14cuda3std6ranges3__45__cpo4nextE[1];
.global .align 1 .b8 _ZN34_INTERNAL_f1debb8d_4_k_cu_3c6a79d14cuda3std6ranges3__45__cpo4prevE[1];
.global .align 1 .b8 _ZN34_INTERNAL_f1debb8d_4_k_cu_3c6a79d14cuda3std6ranges3__45__cpo4dataE[1];
.global .align 1 .b8 _ZN34_INTERNAL_f1debb8d_4_k_cu_3c6a79d14cuda3std6ranges3__45__cpo5cdataE[1];
.global .align 1 .b8 _ZN34_INTERNAL_f1debb8d_4_k_cu_3c6a79d14cuda3std6ranges3__45__cpo4sizeE[1];
.global .align 1 .b8 _ZN34_INTERNAL_f1debb8d_4_k_cu_3c6a79d14cuda3std6ranges3__45__cpo5ssizeE[1];
.global .align 1 .b8 _ZN34_INTERNAL_f1debb8d_4_k_cu_3c6a79d14cuda3std6ranges3__45__cpo8distanceE[1];
.global .align 1 .b8 _ZN34_INTERNAL_f1debb8d_4_k_cu_3c6a79d16thrust24THRUST_300001_SM_1000_NS8cuda_cub3parE[1];
.global .align 1 .b8 _ZN34_INTERNAL_f1debb8d_4_k_cu_3c6a79d16thrust24THRUST_300001_SM_1000_NS8cuda_cub10par_nosyncE[1];
.global .align 1 .b8 _ZN34_INTERNAL_f1debb8d_4_k_cu_3c6a79d16thrust24THRUST_300001_SM_1000_NS6system6detail10sequential3seqE[1];
.global .align 1 .b8 _ZN34_INTERNAL_f1debb8d_4_k_cu_3c6a79d16thrust24THRUST_300001_SM_1000_NS12placeholders2_1E[1];
.global .align 1 .b8 _ZN34_INTERNAL_f1debb8d_4_k_cu_3c6a79d16thrust24THRUST_300001_SM_1000_NS12placeholders2_2E[1];
.global .align 1 .b8 _ZN34_INTERNAL_f1debb8d_4_k_cu_3c6a79d16thrust24THRUST_300001_SM_1000_NS12placeholders2_3E[1];
.global .align 1 .b8 _ZN34_INTERNAL_f1debb8d_4_k_cu_3c6a79d16thrust24THRUST_300001_SM_1000_NS12placeholders2_4E[1];
.global .align 1 .b8 _ZN34_INTERNAL_f1debb8d_4_k_cu_3c6a79d16thrust24THRUST_300001_SM_1000_NS12placeholders2_5E[1];
.global .align 1 .b8 _ZN34_INTERNAL_f1debb8d_4_k_cu_3c6a79d16thrust24THRUST_300001_SM_1000_NS12placeholders2_6E[1];
.global .align 1 .b8 _ZN34_INTERNAL_f1debb8d_4_k_cu_3c6a79d16thrust24THRUST_300001_SM_1000_NS12placeholders2_7E[1];
.global .align 1 .b8 _ZN34_INTERNAL_f1debb8d_4_k_cu_3c6a79d16thrust24THRUST_300001_SM_1000_NS12placeholders2_8E[1];
.global .align 1 .b8 _ZN34_INTERNAL_f1debb8d_4_k_cu_3c6a79d16thrust24THRUST_300001_SM_1000_NS12placeholders2_9E[1];
.global .align 1 .b8 _ZN34_INTERNAL_f1debb8d_4_k_cu_3c6a79d16thrust24THRUST_300001_SM_1000_NS12placeholders3_10E[1];
.global .align 1 .b8 _ZN34_INTERNAL_f1debb8d_4_k_cu_3c6a79d16thrust24THRUST_300001_SM_1000_NS3seqE[1];
.extern .shared .align 128 .b8 _ZN3cub18CUB_300001_SM_10006detail9transform4smemE[];

.visible .entry _ZN3cub18CUB_300001_SM_10006detail11EmptyKernelIvEEvv()
{


	ret;

}
	// .globl	_ZN3cub18CUB_300001_SM_10006detail9transform16transform_kernelINS2_10policy_hubILb0EN4cuda3std3__45tupleIJN6thrust24THRUST_300001_SM_1000_NS6detail15normal_iteratorINSA_10device_ptrIcEEEESF_EEEE10policy1000EiNS7_12not_equal_toIcEENSC_INSD_IiEEEEJPcSN_EEEvT0_iT1_T2_DpNS2_10kernel_argIT3_EE
.visible .entry _ZN3cub18CUB_300001_SM_10006detail9transform16transform_kernelINS2_10policy_hubILb0EN4cuda3std3__45tupleIJN6thrust24THRUST_300001_SM_1000_NS6detail15normal_iteratorINSA_10device_ptrIcEEEESF_EEEE10policy1000EiNS7_12not_equal_toIcEENSC_INSD_IiEEEEJPcSN_EEEvT0_iT1_T2_DpNS2_10kernel_argIT3_EE(
	.param .u32 _ZN3cub18CUB_300001_SM_10006detail9transform16transform_kernelINS2_10policy_hubILb0EN4cuda3std3__45tupleIJN6thrust24THRUST_300001_SM_1000_NS6detail15normal_iteratorINSA_10device_ptrIcEEEESF_EEEE10policy1000EiNS7_12not_equal_toIcEENSC_INSD_IiEEEEJPcSN_EEEvT0_iT1_T2_DpNS2_10kernel_argIT3_EE_param_0,
	.param .u32 _ZN3cub18CUB_300001_SM_10006detail9transform16transform_kernelINS2_10policy_hubILb0EN4cuda3std3__45tupleIJN6thrust24THRUST_300001_SM_1000_NS6detail15normal_iteratorINSA_10device_ptrIcEEEESF_EEEE10policy1000EiNS7_12not_equal_toIcEENSC_INSD_IiEEEEJPcSN_EEEvT0_iT1_T2_DpNS2_10kernel_argIT3_EE_param_1,
	.param .align 1 .b8 _ZN3cub18CUB_300001_SM_10006detail9transform16transform_kernelINS2_10policy_hubILb0EN4cuda3std3__45tupleIJN6thrust24THRUST_300001_SM_1000_NS6detail15normal_iteratorINSA_10device_ptrIcEEEESF_EEEE10policy1000EiNS7_12not_equal_toIcEENSC_INSD_IiEEEEJPcSN_EEEvT0_iT1_T2_DpNS2_10kernel_argIT3_EE_param_2[1],
	.param .align 8 .b8 _ZN3cub18CUB_300001_SM_10006detail9transform16transform_kernelINS2_10policy_hubILb0EN4cuda3std3__45tupleIJN6thrust24THRUST_300001_SM_1000_NS6detail15normal_iteratorINSA_10device_ptrIcEEEESF_EEEE10policy1000EiNS7_12not_equal_toIcEENSC_INSD_IiEEEEJPcSN_EEEvT0_iT1_T2_DpNS2_10kernel_argIT3_EE_param_3[8],
	.param .align 8 .b8 _ZN3cub18CUB_300001_SM_10006detail9transform16transform_kernelINS2_10policy_hubILb0EN4cuda3std3__45tupleIJN6thrust24THRUST_300001_SM_1000_NS6detail15normal_iteratorINSA_10device_ptrIcEEEESF_EEEE10policy1000EiNS7_12not_equal_toIcEENSC_INSD_IiEEEEJPcSN_EEEvT0_iT1_T2_DpNS2_10kernel_argIT3_EE_param_4[16],
	.param .align 8 .b8 _ZN3cub18CUB_300001_SM_10006detail9transform16transform_kernelINS2_10policy_hubILb0EN4cuda3std3__45tupleIJN6thrust24THRUST_300001_SM_1000_NS6detail15normal_iteratorINSA_10device_ptrIcEEEESF_EEEE10policy1000EiNS7_12not_equal_toIcEENSC_INSD_IiEEEEJPcSN_EEEvT0_iT1_T2_DpNS2_10kernel_argIT3_EE_param_5[16]
)
.maxntid 128
{
	.reg .pred 	%p<118>;
	.reg .b16 	%rs<29>;
	.reg .b32 	%r<731>;
	.reg .b64 	%rd<658>;
	// demoted variable
	.shared .align 8 .u64 _ZZN3cub18CUB_300001_SM_10006detail9transform23transform_kernel_ublkcpINS2_19async_copy_policy_tILi128EEEiN4cuda3std3__412not_equal_toIcEEN6thrust24THRUST_300001_SM_1000_NS6detail15normal_iteratorINSC_10device_ptrIiEEEEJccEEEvT0_iT1_T2_DpNS2_16aligned_base_ptrIT3_EEE3bar;
	ld.param.u64 	%rd304, [_ZN3cub18CUB_300001_SM_10006detail9transform16transform_kernelINS2_10policy_hubILb0EN4cuda3std3__45tupleIJN6thrust24THRUST_300001_SM_1000_NS6detail15normal_iteratorINSA_10device_ptrIcEEEESF_EEEE10policy1000EiNS7_12not_equal_toIcEENSC_INSD_IiEEEEJPcSN_EEEvT0_iT1_T2_DpNS2_10kernel_argIT3_EE_param_4];
	ld.param.u32 	%r2, [_ZN3cub18CUB_300001_SM_10006detail9transform16transform_kernelINS2_10policy_hubILb0EN4cuda3std3__45tupleIJN6thrust24THRUST_300001_SM_1000_NS6detail15normal_iteratorINSA_10device_ptrIcEEEESF_EEEE10policy1000EiNS7_12not_equal_toIcEENSC_INSD_IiEEEEJPcSN_EEEvT0_iT1_T2_DpNS2_10kernel_argIT3_EE_param_5+8];
	ld.param.u32 	%r252, [_ZN3cub18CUB_300001_SM_10006detail9transform16transform_kernelINS2_10policy_hubILb0EN4cuda3std3__45tupleIJN6thrust24THRUST_300001_SM_1000_NS6detail15normal_iteratorINSA_10device_ptrIcEEEESF_EEEE10policy1000EiNS7_12not_equal_toIcEENSC_INSD_IiEEEEJPcSN_EEEvT0_iT1_T2_DpNS2_10kernel_argIT3_EE_param_0];
	ld.param.u64 	%rd3, [_ZN3cub18CUB_300001_SM_10006detail9transform16transform_kernelINS2_10policy_hubILb0EN4cuda3std3__45tupleIJN6thrust24THRUST_300001_SM_1000_NS6detail15normal_iteratorINSA_10device_ptrIcEEEESF_EEEE10policy1000EiNS7_12not_equal_toIcEENSC_INSD_IiEEEEJPcSN_EEEvT0_iT1_T2_DpNS2_10kernel_argIT3_EE_param_5];
	ld.param.u64 	%rd305, [_ZN3cub18CUB_300001_SM_10006detail9transform16transform_kernelINS2_10policy_hubILb0EN4cuda3std3__45tupleIJN6thrust24THRUST_300001_SM_1000_NS6detail15normal_iteratorINSA_10device_ptrIcEEEESF_EEEE10policy1000EiNS7_12not_equal_toIcEENSC_INSD_IiEEEEJPcSN_EEEvT0_iT1_T2_DpNS2_10kernel_argIT3_EE_param_4+8];
	ld.param.u64 	%rd306, [_ZN3cub18CUB_300001_SM_10006detail9transform16transform_kernelINS2_10policy_hubILb0EN4cuda3std3__45tupleIJN6thrust24THRUST_300001_SM_1000_NS6detail15normal_iteratorINSA_10device_ptrIcEEEESF_EEEE10policy1000EiNS7_12not_equal_toIcEENSC_INSD_IiEEEEJPcSN_EEEvT0_iT1_T2_DpNS2_10kernel_argIT3_EE_param_3];
	ld.param.u32 	%r251, [_ZN3cub18CUB_300001_SM_10006detail9transform16transform_kernelINS2_10policy_hubILb0EN4cuda3std3__45tupleIJN6thrust24THRUST_300001_SM_1000_NS6detail15normal_iteratorINSA_10device_ptrIcEEEESF_EEEE10policy1000EiNS7_12not_equal_toIcEENSC_INSD_IiEEEEJPcSN_EEEvT0_iT1_T2_DpNS2_10kernel_argIT3_EE_param_1];
	cvta.to.global.u64 	%rd1, %rd306;
	cvt.u32.u64 	%r1, %rd305;
	cvta.to.global.u64 	%rd4, %rd3;
	shl.b32 	%r3, %r251, 7;
	mov.u32 	%r253, %ctaid.x;
	mul.lo.s32 	%r4, %r3, %r253;
	sub.s32 	%r5, %r252, %r4;
	min.s32 	%r6, %r3, %r5;
	setp.eq.s32 	%p1, %r253, 0;
	add.s32 	%r255, %r253, 2;
	mov.u32 	%r256, %nctaid.x;
	setp.ge.u32 	%p2, %r255, %r256;
	or.pred  	%p3, %p1, %p2;
	@%p3 bra 	$L__BB1_5;
	mov.b32 	%r647, -1;
	// begin inline asm
	{
	 .reg .pred P_OUT; 
	elect.sync _|P_OUT, %r647;
	selp.b32 %r646, 1, 0, P_OUT; 
}
	// end inline asm
	mov.u32 	%r648, %tid.x;
	setp.gt.u32 	%p106, %r648, 31;
	setp.eq.s32 	%p107, %r646, 0;
	or.pred  	%p108, %p106, %p107;
	@%p108 bra 	$L__BB1_3;
	mov.u32 	%r649, _ZZN3cub18CUB_300001_SM_10006detail9transform23transform_kernel_ublkcpINS2_19async_copy_policy_tILi128EEEiN4cuda3std3__412not_equal_toIcEEN6thrust24THRUST_300001_SM_1000_NS6detail15normal_iteratorINSC_10device_ptrIiEEEEJccEEEvT0_iT1_T2_DpNS2_16aligned_base_ptrIT3_EEE3bar;
	mov.b32 	%r650, 1;
	// begin inline asm
	mbarrier.init.shared.b64 [%r649], %r650;
	// end inline asm
	// begin inline asm
	fence.proxy.async.shared::cta; // 6.
	// end inline asm
	cvt.s64.s32 	%rd580, %r4;
	add.s32 	%r659, %r3, 15;
	add.s32 	%r660, %r659, %r1;
	and.b32  	%r652, %r660, -16;
	cvta.to.global.u64 	%rd581, %rd304;
	add.s64 	%rd577, %rd581, %rd580;
	mov.u32 	%r651, _ZN3cub18CUB_300001_SM_10006detail9transform4smemE;
	// begin inline asm
	cp.async.bulk.shared::cluster.global.mbarrier::complete_tx::bytes [%r651], [%rd577], %r652, [%r649];
	// end inline asm
	add.s32 	%r661, %r659, %r2;
	and.b32  	%r655, %r661, -16;
	add.s32 	%r662, %r651, %r3;
	add.s32 	%r654, %r662, 128;
	add.s64 	%rd578, %rd4, %rd580;
	// begin inline asm
	cp.async.bulk.shared::cluster.global.mbarrier::complete_tx::bytes [%r654], [%rd578], %r655, [%r649];
	// end inline asm
	add.s32 	%r658, %r655, %r652;
	// begin inline asm
	mbarrier.arrive.expect_tx.release.cta.shared::cta.b64 %rd579, [%r649], %r658; // 8. 
	// end inline asm
$L__BB1_3:
	bar.sync 	0;
	mov.u32 	%r664, _ZZN3cub18CUB_300001_SM_10006detail9transform23transform_kernel_ublkcpINS2_19async_copy_policy_tILi128EEEiN4cuda3std3__412not_equal_toIcEEN6thrust24THRUST_300001_SM_1000_NS6detail15normal_iteratorINSC_10device_ptrIiEEEEJccEEEvT0_iT1_T2_DpNS2_16aligned_base_ptrIT3_EEE3bar;
$L__BB1_4:
	mov.b32 	%r665, 0;
	// begin inline asm
	{
	 .reg .pred P_OUT; 
	mbarrier.try_wait.parity.shared::cta.b64  P_OUT, [%r664], %r665;                                // 7a. 
	selp.b32 %r663, 1, 0, P_OUT; 
}
	// end inline asm
	setp.eq.s32 	%p109, %r663, 0;
	@%p109 bra 	$L__BB1_4;
	bra.uni 	$L__BB1_138;
$L__BB1_5:
	cvta.to.global.u64 	%rd5, %rd304;
	cvt.s64.s32 	%rd6, %r1;
	cvt.s64.s32 	%rd7, %r4;
	add.s64 	%rd307, %rd6, %rd7;
	add.s64 	%rd8, %rd5, %rd307;
	add.s64 	%rd9, %rd304, %rd307;
	mov.u32 	%r259, _ZN3cub18CUB_300001_SM_10006detail9transform4smemE;
	cvt.u64.u32 	%rd308, %r259;
	cvta.shared.u64 	%rd309, %rd308;
	add.s64 	%rd310, %rd309, %rd6;
	cvt.s64.s32 	%rd10, %r6;
	xor.b64  	%rd311, %rd9, %rd310;
	cvt.u32.u64 	%r260, %rd310;
	cvt.u32.u64 	%r261, %rd9;
	xor.b32  	%r262, %r261, %r260;
	and.b32  	%r263, %r262, 8;
	sub.s32 	%r264, 16, %r263;
	and.b32  	%r265, %r262, 4;
	setp.eq.s32 	%p4, %r265, 0;
	selp.b32 	%r266, %r264, 4, %p4;
	and.b32  	%r267, %r262, 2;
	setp.eq.s32 	%p5, %r267, 0;
	selp.b32 	%r268, %r266, 2, %p5;
	and.b64  	%rd312, %rd311, 1;
	setp.eq.b64 	%p6, %rd312, 1;
	selp.b32 	%r269, 1, %r268, %p6;
	setp.lt.u32 	%p7, %r6, %r269;
	add.s32 	%r270, %r269, -2;
	selp.b32 	%r271, -1, %r270, %p7;
	shf.l.wrap.b32 	%r258, %r271, %r271, 31;
	setp.gt.s32 	%p8, %r258, 2;
	@%p8 bra 	$L__BB1_14;
	setp.eq.s32 	%p11, %r258, 0;
	@%p11 bra 	$L__BB1_19;
	setp.eq.s32 	%p12, %r258, 1;
	@%p12 bra 	$L__BB1_8;
	bra.uni 	$L__BB1_16;
$L__BB1_8:
	neg.s32 	%r317, %r261;
	and.b32  	%r318, %r317, 3;
	cvt.u64.u32 	%rd43, %r318;
	mov.u32 	%r24, %tid.x;
	mov.u32 	%r25, %tid.y;
	mov.u32 	%r26, %tid.z;
	mov.u32 	%r27, %ntid.x;
	mov.u32 	%r28, %ntid.y;
	mad.lo.s32 	%r319, %r26, %r28, %r25;
	mul.lo.s32 	%r29, %r319, %r27;
	add.s32 	%r320, %r29, %r24;
	mul.lo.s32 	%r321, %r27, %r28;
	mov.u32 	%r30, %ntid.z;
	mul.lo.s32 	%r31, %r321, %r30;
	cvt.u64.u32 	%rd44, %r320;
	setp.ge.u32 	%p24, %r320, %r318;
	@%p24 bra 	$L__BB1_11;
	cvt.u64.u32 	%rd45, %r31;
	add.s32 	%r322, %r1, %r24;
	add.s32 	%r323, %r322, %r29;
	add.s32 	%r680, %r259, %r323;
	mov.u64 	%rd596, %rd44;
$L__BB1_10:
	add.s64 	%rd353, %rd8, %rd596;
	ld.global.u8 	%rs3, [%rd353];
	st.shared.u8 	[%r680], %rs3;
	add.s64 	%rd596, %rd596, %rd45;
	add.s32 	%r680, %r680, %r31;
	setp.lt.u64 	%p25, %rd596, %rd43;
	@%p25 bra 	$L__BB1_10;
$L__BB1_11:
	sub.s64 	%rd48, %rd10, %rd43;
	shr.u64 	%rd49, %rd48, 2;
	setp.le.u64 	%p26, %rd49, %rd44;
	@%p26 bra 	$L__BB1_36;
	cvt.u32.u64 	%r325, %rd44;
	cvt.u64.u32 	%rd50, %r31;
	add.s32 	%r326, %r325, %r31;
	cvt.u64.u32 	%rd354, %r326;
	max.u64 	%rd355, %rd49, %rd354;
	setp.gt.u64 	%p27, %rd49, %rd354;
	selp.u64 	%rd51, 1, 0, %p27;
	add.s64 	%rd356, %rd51, %rd354;
	sub.s64 	%rd52, %rd355, %rd356;
	and.b64  	%rd357, %rd52, -4294967296;
	setp.ne.s64 	%p28, %rd357, 0;
	@%p28 bra 	$L__BB1_29;
	cvt.u32.u64 	%r327, %rd50;
	cvt.u32.u64 	%r328, %rd52;
	div.u32 	%r329, %r328, %r327;
	cvt.u64.u32 	%rd597, %r329;
	bra.uni 	$L__BB1_30;
$L__BB1_14:
	setp.eq.s32 	%p9, %r258, 3;
	@%p9 bra 	$L__BB1_39;
	setp.eq.s32 	%p10, %r258, 7;
	@%p10 bra 	$L__BB1_55;
$L__BB1_16:
	mov.u32 	%r431, %tid.x;
	mov.u32 	%r432, %tid.y;
	mov.u32 	%r433, %tid.z;
	mov.u32 	%r434, %ntid.x;
	mov.u32 	%r435, %ntid.y;
	mad.lo.s32 	%r436, %r433, %r435, %r432;
	mad.lo.s32 	%r7, %r436, %r434, %r431;
	mul.lo.s32 	%r8, %r434, %r435;
	setp.ge.u32 	%p53, %r7, %r6;
	@%p53 bra 	$L__BB1_71;
	cvt.u64.u32 	%rd588, %r7;
	mov.u32 	%r437, %ntid.z;
	mul.lo.s32 	%r438, %r8, %r437;
	cvt.u64.u32 	%rd12, %r438;
	add.s32 	%r9, %r259, %r1;
$L__BB1_18:
	add.s64 	%rd445, %rd8, %rd588;
	ld.global.u8 	%rs12, [%rd445];
	cvt.u32.u64 	%r440, %rd588;
	add.s32 	%r441, %r9, %r440;
	st.shared.u8 	[%r441], %rs12;
	add.s64 	%rd588, %rd588, %rd12;
	setp.lt.u64 	%p54, %rd588, %rd10;
	@%p54 bra 	$L__BB1_18;
	bra.uni 	$L__BB1_71;
$L__BB1_19:
	shr.u64 	%rd15, %rd10, 1;
	mov.u32 	%r360, %tid.x;
	mov.u32 	%r361, %tid.y;
	mov.u32 	%r362, %tid.z;
	mov.u32 	%r10, %ntid.x;
	mov.u32 	%r11, %ntid.y;
	mad.lo.s32 	%r363, %r362, %r11, %r361;
	mad.lo.s32 	%r364, %r363, %r10, %r360;
	mov.u32 	%r12, %ntid.z;
	cvt.u64.u32 	%rd593, %r364;
	setp.le.u64 	%p35, %rd15, %rd593;
	@%p35 bra 	$L__BB1_71;
	mul.lo.s32 	%r365, %r10, %r11;
	mul.lo.s32 	%r366, %r365, %r12;
	cvt.u32.u64 	%r367, %rd593;
	cvt.u64.u32 	%rd17, %r366;
	add.s32 	%r368, %r367, %r366;
	cvt.u64.u32 	%rd389, %r368;
	max.u64 	%rd390, %rd15, %rd389;
	setp.gt.u64 	%p36, %rd15, %rd389;
	selp.u64 	%rd18, 1, 0, %p36;
	add.s64 	%rd391, %rd18, %rd389;
	sub.s64 	%rd19, %rd390, %rd391;
	and.b64  	%rd392, %rd19, -4294967296;
	setp.ne.s64 	%p37, %rd392, 0;
	@%p37 bra 	$L__BB1_22;
	cvt.u32.u64 	%r369, %rd17;
	cvt.u32.u64 	%r370, %rd19;
	div.u32 	%r371, %r370, %r369;
	cvt.u64.u32 	%rd589, %r371;
	bra.uni 	$L__BB1_23;
$L__BB1_22:
	div.u64 	%rd589, %rd19, %rd17;
$L__BB1_23:
	add.s64 	%rd23, %rd589, %rd18;
	and.b64  	%rd393, %rd23, 3;
	setp.eq.s64 	%p38, %rd393, 3;
	@%p38 bra 	$L__BB1_26;
	shl.b32 	%r373, %r367, 1;
	add.s32 	%r374, %r1, %r373;
	add.s32 	%r678, %r259, %r374;
	mul.lo.s32 	%r376, %r12, %r11;
	mul.lo.s32 	%r377, %r376, %r10;
	shl.b32 	%r14, %r377, 1;
	shl.b64 	%rd394, %rd593, 1;
	add.s64 	%rd395, %rd394, %rd6;
	add.s64 	%rd396, %rd395, %rd7;
	add.s64 	%rd591, %rd5, %rd396;
	shl.b64 	%rd25, %rd17, 1;
	add.s64 	%rd397, %rd23, 1;
	and.b64  	%rd398, %rd397, 3;
	neg.s64 	%rd590, %rd398;
$L__BB1_25:
	.pragma "nounroll";
	ld.global.u16 	%rs5, [%rd591];
	st.shared.u16 	[%r678], %rs5;
	add.s64 	%rd593, %rd593, %rd17;
	add.s32 	%r678, %r678, %r14;
	add.s64 	%rd591, %rd591, %rd25;
	add.s64 	%rd590, %rd590, 1;
	setp.ne.s64 	%p39, %rd590, 0;
	@%p39 bra 	$L__BB1_25;
$L__BB1_26:
	setp.lt.u64 	%p40, %rd23, 3;
	@%p40 bra 	$L__BB1_71;
	shl.b64 	%rd34, %rd17, 2;
	mul.lo.s32 	%r378, %r12, %r11;
	mul.lo.s32 	%r379, %r378, %r10;
	shl.b32 	%r17, %r379, 1;
	cvt.u32.u64 	%r380, %rd593;
	shl.b32 	%r381, %r380, 1;
	add.s32 	%r382, %r1, %r381;
	add.s32 	%r679, %r259, %r382;
	shl.b32 	%r19, %r379, 3;
	shl.b32 	%r20, %r379, 2;
	mul.lo.s32 	%r21, %r379, 6;
	shl.b64 	%rd35, %rd17, 1;
	shl.b64 	%rd399, %rd593, 1;
	add.s64 	%rd400, %rd399, %rd6;
	add.s64 	%rd401, %rd400, %rd7;
	add.s64 	%rd594, %rd5, %rd401;
	shl.b64 	%rd37, %rd17, 3;
	mul.lo.s64 	%rd38, %rd17, 6;
$L__BB1_28:
	ld.global.u16 	%rs6, [%rd594];
	st.shared.u16 	[%r679], %rs6;
	add.s64 	%rd402, %rd594, %rd35;
	ld.global.u16 	%rs7, [%rd402];
	add.s32 	%r384, %r679, %r17;
	st.shared.u16 	[%r384], %rs7;
	add.s64 	%rd403, %rd594, %rd34;
	ld.global.u16 	%rs8, [%rd403];
	add.s32 	%r385, %r679, %r20;
	st.shared.u16 	[%r385], %rs8;
	add.s64 	%rd404, %rd594, %rd38;
	ld.global.u16 	%rs9, [%rd404];
	add.s32 	%r386, %r679, %r21;
	st.shared.u16 	[%r386], %rs9;
	add.s64 	%rd593, %rd593, %rd34;
	add.s32 	%r679, %r679, %r19;
	add.s64 	%rd594, %rd594, %rd37;
	setp.lt.u64 	%p41, %rd593, %rd15;
	@%p41 bra 	$L__BB1_28;
	bra.uni 	$L__BB1_71;
$L__BB1_29:
	div.u64 	%rd597, %rd52, %rd50;
$L__BB1_30:
	add.s64 	%rd56, %rd597, %rd51;
	and.b64  	%rd358, %rd56, 3;
	setp.eq.s64 	%p29, %rd358, 3;
	mov.u64 	%rd601, %rd44;
	@%p29 bra 	$L__BB1_33;
	cvt.u32.u64 	%r330, %rd44;
	cvt.u32.u64 	%r331, %rd43;
	shl.b64 	%rd359, %rd44, 2;
	add.s64 	%rd360, %rd359, %rd6;
	add.s64 	%rd361, %rd360, %rd7;
	add.s64 	%rd362, %rd361, %rd43;
	add.s64 	%rd599, %rd304, %rd362;
	mul.wide.u32 	%rd58, %r31, 4;
	mov.u32 	%r332, _ZN3cub18CUB_300001_SM_10006detail9transform4smemE;
	add.s32 	%r333, %r1, %r332;
	shl.b32 	%r334, %r330, 2;
	add.s32 	%r335, %r333, %r334;
	add.s32 	%r681, %r335, %r331;
	mul.lo.s32 	%r336, %r30, %r28;
	mul.lo.s32 	%r337, %r336, %r27;
	shl.b32 	%r36, %r337, 2;
	add.s64 	%rd363, %rd56, 1;
	and.b64  	%rd364, %rd363, 3;
	neg.s64 	%rd598, %rd364;
	mov.u64 	%rd601, %rd44;
$L__BB1_32:
	.pragma "nounroll";
	// begin inline asm
	cp.async.ca.shared.global [%r681], [%rd599], 4, 4;
	// end inline asm
	cvt.u64.u32 	%rd366, %r31;
	add.s64 	%rd601, %rd601, %rd366;
	add.s64 	%rd599, %rd599, %rd58;
	add.s32 	%r681, %r681, %r36;
	add.s64 	%rd598, %rd598, 1;
	setp.ne.s64 	%p30, %rd598, 0;
	@%p30 bra 	$L__BB1_32;
$L__BB1_33:
	setp.lt.u64 	%p31, %rd56, 3;
	@%p31 bra 	$L__BB1_36;
	cvt.u32.u64 	%r339, %rd43;
	mul.wide.u32 	%rd67, %r31, 4;
	shl.b64 	%rd367, %rd601, 2;
	add.s64 	%rd368, %rd367, %rd6;
	add.s64 	%rd369, %rd368, %rd7;
	add.s64 	%rd370, %rd369, %rd43;
	add.s64 	%rd602, %rd304, %rd370;
	mul.wide.u32 	%rd69, %r31, 16;
	mul.wide.u32 	%rd70, %r31, 8;
	mul.wide.u32 	%rd71, %r31, 12;
	mov.u32 	%r340, _ZN3cub18CUB_300001_SM_10006detail9transform4smemE;
	add.s32 	%r341, %r1, %r340;
	mul.lo.s32 	%r342, %r30, %r28;
	mul.lo.s32 	%r343, %r342, %r27;
	shl.b32 	%r344, %r343, 2;
	cvt.u32.u64 	%r345, %rd601;
	shl.b32 	%r346, %r345, 2;
	add.s32 	%r347, %r341, %r346;
	add.s32 	%r682, %r347, %r339;
	add.s32 	%r685, %r682, %r344;
	shl.b32 	%r40, %r343, 4;
	shl.b32 	%r348, %r343, 3;
	add.s32 	%r684, %r682, %r348;
	mad.lo.s32 	%r683, %r343, 12, %r682;
$L__BB1_35:
	// begin inline asm
	cp.async.ca.shared.global [%r682], [%rd602], 4, 4;
	// end inline asm
	add.s64 	%rd372, %rd602, %rd67;
	// begin inline asm
	cp.async.ca.shared.global [%r685], [%rd372], 4, 4;
	// end inline asm
	add.s64 	%rd373, %rd602, %rd70;
	// begin inline asm
	cp.async.ca.shared.global [%r684], [%rd373], 4, 4;
	// end inline asm
	add.s64 	%rd374, %rd602, %rd71;
	// begin inline asm
	cp.async.ca.shared.global [%r683], [%rd374], 4, 4;
	// end inline asm
	add.s64 	%rd601, %rd601, %rd67;
	add.s64 	%rd602, %rd602, %rd69;
	add.s32 	%r685, %r685, %r40;
	add.s32 	%r684, %r684, %r40;
	add.s32 	%r683, %r683, %r40;
	add.s32 	%r682, %r682, %r40;
	setp.lt.u64 	%p32, %rd601, %rd49;
	@%p32 bra 	$L__BB1_35;
$L__BB1_36:
	and.b64  	%rd76, %rd48, 3;
	setp.le.u64 	%p33, %rd76, %rd44;
	@%p33 bra 	$L__BB1_71;
	and.b64  	%rd376, %rd48, -4;
	cvt.u32.u64 	%r353, %rd43;
	cvt.u64.u32 	%rd77, %r31;
	mul.wide.u32 	%rd377, %r26, %r28;
	cvt.u64.u32 	%rd378, %r25;
	add.s64 	%rd379, %rd377, %rd378;
	cvt.u64.u32 	%rd380, %r27;
	mad.lo.s64 	%rd381, %rd379, %rd380, %rd376;
	add.s64 	%rd382, %rd381, %rd6;
	add.s64 	%rd383, %rd382, %rd7;
	cvt.u64.u32 	%rd384, %r24;
	add.s64 	%rd385, %rd383, %rd384;
	add.s64 	%rd386, %rd385, %rd43;
	add.s64 	%rd78, %rd5, %rd386;
	add.s32 	%r354, %r1, %r24;
	add.s32 	%r355, %r354, %r29;
	cvt.u32.u64 	%r356, %rd376;
	add.s32 	%r357, %r355, %r356;
	add.s32 	%r358, %r357, %r353;
	mov.u32 	%r359, _ZN3cub18CUB_300001_SM_10006detail9transform4smemE;
	add.s32 	%r686, %r359, %r358;
	mov.b64 	%rd604, 0;
$L__BB1_38:
	add.s64 	%rd387, %rd78, %rd604;
	ld.global.u8 	%rs4, [%rd387];
	st.shared.u8 	[%r686], %rs4;
	add.s64 	%rd604, %rd604, %rd77;
	add.s64 	%rd388, %rd44, %rd604;
	add.s32 	%r686, %r686, %r31;
	setp.lt.u64 	%p34, %rd388, %rd76;
	@%p34 bra 	$L__BB1_38;
	bra.uni 	$L__BB1_71;
$L__BB1_39:
	neg.s32 	%r273, %r261;
	and.b32  	%r274, %r273, 7;
	cvt.u64.u32 	%rd81, %r274;
	mov.u32 	%r55, %tid.x;
	mov.u32 	%r56, %tid.y;
	mov.u32 	%r57, %tid.z;
	mov.u32 	%r58, %ntid.x;
	mov.u32 	%r59, %ntid.y;
	mad.lo.s32 	%r275, %r57, %r59, %r56;
	mul.lo.s32 	%r60, %r275, %r58;
	add.s32 	%r276, %r60, %r55;
	mul.lo.s32 	%r277, %r58, %r59;
	mov.u32 	%r61, %ntid.z;
	mul.lo.s32 	%r62, %r277, %r61;
	cvt.u64.u32 	%rd82, %r276;
	setp.ge.u32 	%p13, %r276, %r274;
	@%p13 bra 	$L__BB1_42;
	cvt.u64.u32 	%rd83, %r62;
	add.s32 	%r278, %r1, %r55;
	add.s32 	%r279, %r278, %r60;
	add.s32 	%r687, %r259, %r279;
	mov.u64 	%rd605, %rd82;
$L__BB1_41:
	add.s64 	%rd313, %rd8, %rd605;
	ld.global.u8 	%rs1, [%rd313];
	st.shared.u8 	[%r687], %rs1;
	add.s64 	%rd605, %rd605, %rd83;
	add.s32 	%r687, %r687, %r62;
	setp.lt.u64 	%p14, %rd605, %rd81;
	@%p14 bra 	$L__BB1_41;
$L__BB1_42:
	sub.s64 	%rd86, %rd10, %rd81;
	shr.u64 	%rd87, %rd86, 3;
	setp.le.u64 	%p15, %rd87, %rd82;
	@%p15 bra 	$L__BB1_52;
	cvt.u32.u64 	%r281, %rd82;
	cvt.u64.u32 	%rd88, %r62;
	add.s32 	%r282, %r281, %r62;
	cvt.u64.u32 	%rd314, %r282;
	max.u64 	%rd315, %rd87, %rd314;
	setp.gt.u64 	%p16, %rd87, %rd314;
	selp.u64 	%rd89, 1, 0, %p16;
	add.s64 	%rd316, %rd89, %rd314;
	sub.s64 	%rd90, %rd315, %rd316;
	and.b64  	%rd317, %rd90, -4294967296;
	setp.ne.s64 	%p17, %rd317, 0;
	@%p17 bra 	$L__BB1_45;
	cvt.u32.u64 	%r283, %rd88;
	cvt.u32.u64 	%r284, %rd90;
	div.u32 	%r285, %r284, %r283;
	cvt.u64.u32 	%rd606, %r285;
	bra.uni 	$L__BB1_46;
$L__BB1_45:
	div.u64 	%rd606, %rd90, %rd88;
$L__BB1_46:
	add.s64 	%rd94, %rd606, %rd89;
	and.b64  	%rd318, %rd94, 3;
	setp.eq.s64 	%p18, %rd318, 3;
	mov.u64 	%rd610, %rd82;
	@%p18 bra 	$L__BB1_49;
	cvt.u32.u64 	%r286, %rd82;
	cvt.u32.u64 	%r287, %rd81;
	shl.b64 	%rd319, %rd82, 3;
	add.s64 	%rd320, %rd319, %rd6;
	add.s64 	%rd321, %rd320, %rd7;
	add.s64 	%rd322, %rd321, %rd81;
	add.s64 	%rd608, %rd304, %rd322;
	mul.wide.u32 	%rd96, %r62, 8;
	mov.u32 	%r288, _ZN3cub18CUB_300001_SM_10006detail9transform4smemE;
	add.s32 	%r289, %r1, %r288;
	shl.b32 	%r290, %r286, 3;
	add.s32 	%r291, %r289, %r290;
	add.s32 	%r688, %r291, %r287;
	mul.lo.s32 	%r292, %r61, %r59;
	mul.lo.s32 	%r293, %r292, %r58;
	shl.b32 	%r67, %r293, 3;
	add.s64 	%rd323, %rd94, 1;
	and.b64  	%rd324, %rd323, 3;
	neg.s64 	%rd607, %rd324;
	mov.u64 	%rd610, %rd82;
$L__BB1_48:
	.pragma "nounroll";
	// begin inline asm
	cp.async.ca.shared.global [%r688], [%rd608], 8, 8;
	// end inline asm
	cvt.u64.u32 	%rd326, %r62;
	add.s64 	%rd610, %rd610, %rd326;
	add.s64 	%rd608, %rd608, %rd96;
	add.s32 	%r688, %r688, %r67;
	add.s64 	%rd607, %rd607, 1;
	setp.ne.s64 	%p19, %rd607, 0;
	@%p19 bra 	$L__BB1_48;
$L__BB1_49:
	setp.lt.u64 	%p20, %rd94, 3;
	@%p20 bra 	$L__BB1_52;
	cvt.u32.u64 	%r295, %rd81;
	shl.b64 	%rd327, %rd610, 3;
	add.s64 	%rd328, %rd327, %rd6;
	add.s64 	%rd329, %rd328, %rd7;
	add.s64 	%rd330, %rd329, %rd81;
	add.s64 	%rd611, %rd304, %rd330;
	mul.wide.u32 	%rd106, %r62, 32;
	mov.u32 	%r296, _ZN3cub18CUB_300001_SM_10006detail9transform4smemE;
	add.s32 	%r297, %r1, %r296;
	mul.lo.s32 	%r298, %r61, %r59;
	mul.lo.s32 	%r299, %r298, %r58;
	shl.b32 	%r300, %r299, 3;
	cvt.u32.u64 	%r301, %rd610;
	shl.b32 	%r302, %r301, 3;
	add.s32 	%r303, %r297, %r302;
	add.s32 	%r689, %r303, %r295;
	add.s32 	%r692, %r689, %r300;
	shl.b32 	%r71, %r299, 5;
	shl.b32 	%r304, %r299, 4;
	add.s32 	%r691, %r689, %r304;
	mad.lo.s32 	%r690, %r299, 24, %r689;
$L__BB1_51:
	// begin inline asm
	cp.async.ca.shared.global [%r689], [%rd611], 8, 8;
	// end inline asm
	mul.wide.u32 	%rd335, %r62, 8;
	add.s64 	%rd332, %rd611, %rd335;
	// begin inline asm
	cp.async.ca.shared.global [%r692], [%rd332], 8, 8;
	// end inline asm
	mul.wide.u32 	%rd336, %r62, 16;
	add.s64 	%rd333, %rd611, %rd336;
	// begin inline asm
	cp.async.ca.shared.global [%r691], [%rd333], 8, 8;
	// end inline asm
	mul.wide.u32 	%rd337, %r62, 24;
	add.s64 	%rd334, %rd611, %rd337;
	// begin inline asm
	cp.async.ca.shared.global [%r690], [%rd334], 8, 8;
	// end inline asm
	mul.wide.u32 	%rd338, %r62, 4;
	add.s64 	%rd610, %rd610, %rd338;
	add.s64 	%rd611, %rd611, %rd106;
	add.s32 	%r692, %r692, %r71;
	add.s32 	%r691, %r691, %r71;
	add.s32 	%r690, %r690, %r71;
	add.s32 	%r689, %r689, %r71;
	setp.lt.u64 	%p21, %rd610, %rd87;
	@%p21 bra 	$L__BB1_51;
$L__BB1_52:
	and.b64  	%rd111, %rd86, 7;
	setp.le.u64 	%p22, %rd111, %rd82;
	@%p22 bra 	$L__BB1_71;
	and.b64  	%rd340, %rd86, -8;
	cvt.u32.u64 	%r309, %rd81;
	cvt.u64.u32 	%rd112, %r62;
	mul.wide.u32 	%rd341, %r57, %r59;
	cvt.u64.u32 	%rd342, %r56;
	add.s64 	%rd343, %rd341, %rd342;
	cvt.u64.u32 	%rd344, %r58;
	mad.lo.s64 	%rd345, %rd343, %rd344, %rd340;
	add.s64 	%rd346, %rd345, %rd6;
	add.s64 	%rd347, %rd346, %rd7;
	cvt.u64.u32 	%rd348, %r55;
	add.s64 	%rd349, %rd347, %rd348;
	add.s64 	%rd350, %rd349, %rd81;
	add.s64 	%rd113, %rd5, %rd350;
	add.s32 	%r310, %r1, %r55;
	add.s32 	%r311, %r310, %r60;
	cvt.u32.u64 	%r312, %rd340;
	add.s32 	%r313, %r311, %r312;
	add.s32 	%r314, %r313, %r309;
	mov.u32 	%r315, _ZN3cub18CUB_300001_SM_10006detail9transform4smemE;
	add.s32 	%r693, %r315, %r314;
	mov.b64 	%rd613, 0;
$L__BB1_54:
	add.s64 	%rd351, %rd113, %rd613;
	ld.global.u8 	%rs2, [%rd351];
	st.shared.u8 	[%r693], %rs2;
	add.s64 	%rd613, %rd613, %rd112;
	add.s64 	%rd352, %rd82, %rd613;
	add.s32 	%r693, %r693, %r62;
	setp.lt.u64 	%p23, %rd352, %rd111;
	@%p23 bra 	$L__BB1_54;
	bra.uni 	$L__BB1_71;
$L__BB1_55:
	neg.s32 	%r388, %r261;
	and.b32  	%r389, %r388, 15;
	cvt.u64.u32 	%rd116, %r389;
	mov.u32 	%r86, %tid.x;
	mov.u32 	%r87, %tid.y;
	mov.u32 	%r88, %tid.z;
	mov.u32 	%r89, %ntid.x;
	mov.u32 	%r90, %ntid.y;
	mad.lo.s32 	%r390, %r88, %r90, %r87;
	mul.lo.s32 	%r91, %r390, %r89;
	add.s32 	%r391, %r91, %r86;
	mul.lo.s32 	%r392, %r89, %r90;
	mov.u32 	%r92, %ntid.z;
	mul.lo.s32 	%r93, %r392, %r92;
	cvt.u64.u32 	%rd117, %r391;
	setp.ge.u32 	%p42, %r391, %r389;
	@%p42 bra 	$L__BB1_58;
	cvt.u64.u32 	%rd118, %r93;
	add.s32 	%r393, %r1, %r86;
	add.s32 	%r394, %r393, %r91;
	add.s32 	%r694, %r259, %r394;
	mov.u64 	%rd614, %rd117;
$L__BB1_57:
	add.s64 	%rd405, %rd8, %rd614;
	ld.global.u8 	%rs10, [%rd405];
	st.shared.u8 	[%r694], %rs10;
	add.s64 	%rd614, %rd614, %rd118;
	add.s32 	%r694, %r694, %r93;
	setp.lt.u64 	%p43, %rd614, %rd116;
	@%p43 bra 	$L__BB1_57;
$L__BB1_58:
	sub.s64 	%rd121, %rd10, %rd116;
	shr.u64 	%rd122, %rd121, 4;
	setp.le.u64 	%p44, %rd122, %rd117;
	@%p44 bra 	$L__BB1_68;
	cvt.u32.u64 	%r396, %rd117;
	cvt.u64.u32 	%rd123, %r93;
	add.s32 	%r397, %r396, %r93;
	cvt.u64.u32 	%rd406, %r397;
	max.u64 	%rd407, %rd122, %rd406;
	setp.gt.u64 	%p45, %rd122, %rd406;
	selp.u64 	%rd124, 1, 0, %p45;
	add.s64 	%rd408, %rd124, %rd406;
	sub.s64 	%rd125, %rd407, %rd408;
	and.b64  	%rd409, %rd125, -4294967296;
	setp.ne.s64 	%p46, %rd409, 0;
	@%p46 bra 	$L__BB1_61;
	cvt.u32.u64 	%r398, %rd123;
	cvt.u32.u64 	%r399, %rd125;
	div.u32 	%r400, %r399, %r398;
	cvt.u64.u32 	%rd615, %r400;
	bra.uni 	$L__BB1_62;
$L__BB1_61:
	div.u64 	%rd615, %rd125, %rd123;
$L__BB1_62:
	add.s64 	%rd129, %rd615, %rd124;
	and.b64  	%rd410, %rd129, 3;
	setp.eq.s64 	%p47, %rd410, 3;
	mov.u64 	%rd619, %rd117;
	@%p47 bra 	$L__BB1_65;
	cvt.u32.u64 	%r401, %rd117;
	cvt.u32.u64 	%r402, %rd116;
	shl.b64 	%rd411, %rd117, 4;
	add.s64 	%rd412, %rd411, %rd6;
	add.s64 	%rd413, %rd412, %rd7;
	add.s64 	%rd414, %rd413, %rd116;
	add.s64 	%rd617, %rd304, %rd414;
	mul.wide.u32 	%rd131, %r93, 16;
	mov.u32 	%r403, _ZN3cub18CUB_300001_SM_10006detail9transform4smemE;
	add.s32 	%r404, %r1, %r403;
	shl.b32 	%r405, %r401, 4;
	add.s32 	%r406, %r404, %r405;
	add.s32 	%r695, %r406, %r402;
	mul.lo.s32 	%r407, %r92, %r90;
	mul.lo.s32 	%r408, %r407, %r89;
	shl.b32 	%r98, %r408, 4;
	add.s64 	%rd415, %rd129, 1;
	and.b64  	%rd416, %rd415, 3;
	neg.s64 	%rd616, %rd416;
	mov.u64 	%rd619, %rd117;
$L__BB1_64:
	.pragma "nounroll";
	// begin inline asm
	cp.async.cg.shared.global [%r695], [%rd617], 16, 16;
	// end inline asm
	cvt.u64.u32 	%rd418, %r93;
	add.s64 	%rd619, %rd619, %rd418;
	add.s64 	%rd617, %rd617, %rd131;
	add.s32 	%r695, %r695, %r98;
	add.s64 	%rd616, %rd616, 1;
	setp.ne.s64 	%p48, %rd616, 0;
	@%p48 bra 	$L__BB1_64;
$L__BB1_65:
	setp.lt.u64 	%p49, %rd129, 3;
	@%p49 bra 	$L__BB1_68;
	cvt.u32.u64 	%r410, %rd116;
	shl.b64 	%rd419, %rd619, 4;
	add.s64 	%rd420, %rd419, %rd6;
	add.s64 	%rd421, %rd420, %rd7;
	add.s64 	%rd422, %rd421, %rd116;
	add.s64 	%rd620, %rd304, %rd422;
	mul.wide.u32 	%rd141, %r93, 64;
	mov.u32 	%r411, _ZN3cub18CUB_300001_SM_10006detail9transform4smemE;
	add.s32 	%r412, %r1, %r411;
	mul.lo.s32 	%r413, %r92, %r90;
	mul.lo.s32 	%r414, %r413, %r89;
	shl.b32 	%r415, %r414, 4;
	cvt.u32.u64 	%r416, %rd619;
	shl.b32 	%r417, %r416, 4;
	add.s32 	%r418, %r412, %r417;
	add.s32 	%r696, %r418, %r410;
	add.s32 	%r699, %r696, %r415;
	shl.b32 	%r102, %r414, 6;
	shl.b32 	%r419, %r414, 5;
	add.s32 	%r698, %r696, %r419;
	mad.lo.s32 	%r697, %r414, 48, %r696;
$L__BB1_67:
	// begin inline asm
	cp.async.cg.shared.global [%r696], [%rd620], 16, 16;
	// end inline asm
	mul.wide.u32 	%rd427, %r93, 16;
	add.s64 	%rd424, %rd620, %rd427;
	// begin inline asm
	cp.async.cg.shared.global [%r699], [%rd424], 16, 16;
	// end inline asm
	mul.wide.u32 	%rd428, %r93, 32;
	add.s64 	%rd425, %rd620, %rd428;
	// begin inline asm
	cp.async.cg.shared.global [%r698], [%rd425], 16, 16;
	// end inline asm
	mul.wide.u32 	%rd429, %r93, 48;
	add.s64 	%rd426, %rd620, %rd429;
	// begin inline asm
	cp.async.cg.shared.global [%r697], [%rd426], 16, 16;
	// end inline asm
	mul.wide.u32 	%rd430, %r93, 4;
	add.s64 	%rd619, %rd619, %rd430;
	add.s64 	%rd620, %rd620, %rd141;
	add.s32 	%r699, %r699, %r102;
	add.s32 	%r698, %r698, %r102;
	add.s32 	%r697, %r697, %r102;
	add.s32 	%r696, %r696, %r102;
	setp.lt.u64 	%p50, %rd619, %rd122;
	@%p50 bra 	$L__BB1_67;
$L__BB1_68:
	and.b64  	%rd146, %rd121, 15;
	setp.le.u64 	%p51, %rd146, %rd117;
	@%p51 bra 	$L__BB1_71;
	and.b64  	%rd432, %rd121, -16;
	cvt.u32.u64 	%r424, %rd116;
	cvt.u64.u32 	%rd147, %r93;
	mul.wide.u32 	%rd433, %r88, %r90;
	cvt.u64.u32 	%rd434, %r87;
	add.s64 	%rd435, %rd433, %rd434;
	cvt.u64.u32 	%rd436, %r89;
	mad.lo.s64 	%rd437, %rd435, %rd436, %rd432;
	add.s64 	%rd438, %rd437, %rd6;
	add.s64 	%rd439, %rd438, %rd7;
	cvt.u64.u32 	%rd440, %r86;
	add.s64 	%rd441, %rd439, %rd440;
	add.s64 	%rd442, %rd441, %rd116;
	add.s64 	%rd148, %rd5, %rd442;
	add.s32 	%r425, %r1, %r86;
	add.s32 	%r426, %r425, %r91;
	cvt.u32.u64 	%r427, %rd432;
	add.s32 	%r428, %r426, %r427;
	add.s32 	%r429, %r428, %r424;
	mov.u32 	%r430, _ZN3cub18CUB_300001_SM_10006detail9transform4smemE;
	add.s32 	%r700, %r430, %r429;
	mov.b64 	%rd622, 0;
$L__BB1_70:
	add.s64 	%rd443, %rd148, %rd622;
	ld.global.u8 	%rs11, [%rd443];
	st.shared.u8 	[%r700], %rs11;
	add.s64 	%rd622, %rd622, %rd147;
	add.s64 	%rd444, %rd117, %rd622;
	add.s32 	%r700, %r700, %r93;
	setp.lt.u64 	%p52, %rd444, %rd146;
	@%p52 bra 	$L__BB1_70;
$L__BB1_71:
	// begin inline asm
	cp.async.commit_group;
	// end inline asm
	cvt.s64.s32 	%rd151, %r2;
	add.s64 	%rd446, %rd151, %rd7;
	add.s64 	%rd152, %rd4, %rd446;
	add.s64 	%rd153, %rd3, %rd446;
	cvt.s64.s32 	%rd447, %r3;
	add.s64 	%rd448, %rd151, %rd447;
	add.s32 	%r117, %r2, %r3;
	mov.u32 	%r443, _ZN3cub18CUB_300001_SM_10006detail9transform4smemE;
	cvt.u64.u32 	%rd449, %r443;
	cvta.shared.u64 	%rd450, %rd449;
	add.s64 	%rd451, %rd450, %rd448;
	add.s64 	%rd452, %rd451, 128;
	xor.b64  	%rd453, %rd153, %rd452;
	cvt.u32.u64 	%r444, %rd153;
	cvt.u32.u64 	%r445, %rd452;
	xor.b32  	%r446, %r444, %r445;
	and.b32  	%r447, %r446, 8;
	sub.s32 	%r448, 16, %r447;
	and.b32  	%r449, %r446, 4;
	setp.eq.s32 	%p55, %r449, 0;
	selp.b32 	%r450, %r448, 4, %p55;
	and.b32  	%r451, %r446, 2;
	setp.eq.s32 	%p56, %r451, 0;
	selp.b32 	%r452, %r450, 2, %p56;
	and.b64  	%rd454, %rd453, 1;
	setp.eq.b64 	%p57, %rd454, 1;
	selp.b32 	%r453, 1, %r452, %p57;
	setp.lt.u32 	%p58, %r6, %r453;
	add.s32 	%r454, %r453, -2;
	selp.b32 	%r455, -1, %r454, %p58;
	shf.l.wrap.b32 	%r442, %r455, %r455, 31;
	setp.gt.s32 	%p59, %r442, 2;
	@%p59 bra 	$L__BB1_80;
	setp.eq.s32 	%p62, %r442, 0;
	@%p62 bra 	$L__BB1_85;
	setp.eq.s32 	%p63, %r442, 1;
	@%p63 bra 	$L__BB1_74;
	bra.uni 	$L__BB1_82;
$L__BB1_74:
	neg.s32 	%r507, %r444;
	and.b32  	%r508, %r507, 3;
	cvt.u64.u32 	%rd186, %r508;
	mov.u32 	%r135, %tid.x;
	mov.u32 	%r136, %tid.y;
	mov.u32 	%r137, %tid.z;
	mov.u32 	%r138, %ntid.x;
	mov.u32 	%r139, %ntid.y;
	mad.lo.s32 	%r509, %r137, %r139, %r136;
	mul.lo.s32 	%r140, %r509, %r138;
	add.s32 	%r510, %r140, %r135;
	mul.lo.s32 	%r511, %r138, %r139;
	mov.u32 	%r141, %ntid.z;
	mul.lo.s32 	%r142, %r511, %r141;
	cvt.u64.u32 	%rd187, %r510;
	setp.ge.u32 	%p75, %r510, %r508;
	@%p75 bra 	$L__BB1_77;
	cvt.u64.u32 	%rd188, %r142;
	add.s32 	%r512, %r2, %r135;
	add.s32 	%r513, %r512, %r140;
	add.s32 	%r514, %r513, %r3;
	add.s32 	%r516, %r514, %r443;
	add.s32 	%r703, %r516, 128;
	mov.u64 	%rd631, %rd187;
$L__BB1_76:
	add.s64 	%rd490, %rd152, %rd631;
	ld.global.u8 	%rs15, [%rd490];
	st.shared.u8 	[%r703], %rs15;
	add.s64 	%rd631, %rd631, %rd188;
	add.s32 	%r703, %r703, %r142;
	setp.lt.u64 	%p76, %rd631, %rd186;
	@%p76 bra 	$L__BB1_76;
$L__BB1_77:
	sub.s64 	%rd191, %rd10, %rd186;
	shr.u64 	%rd192, %rd191, 2;
	setp.le.u64 	%p77, %rd192, %rd187;
	@%p77 bra 	$L__BB1_102;
	cvt.u32.u64 	%r517, %rd187;
	cvt.u64.u32 	%rd193, %r142;
	add.s32 	%r518, %r517, %r142;
	cvt.u64.u32 	%rd491, %r518;
	max.u64 	%rd492, %rd192, %rd491;
	setp.gt.u64 	%p78, %rd192, %rd491;
	selp.u64 	%rd194, 1, 0, %p78;
	add.s64 	%rd493, %rd194, %rd491;
	sub.s64 	%rd195, %rd492, %rd493;
	and.b64  	%rd494, %rd195, -4294967296;
	setp.ne.s64 	%p79, %rd494, 0;
	@%p79 bra 	$L__BB1_95;
	cvt.u32.u64 	%r519, %rd193;
	cvt.u32.u64 	%r520, %rd195;
	div.u32 	%r521, %r520, %r519;
	cvt.u64.u32 	%rd632, %r521;
	bra.uni 	$L__BB1_96;
$L__BB1_80:
	setp.eq.s32 	%p60, %r442, 3;
	@%p60 bra 	$L__BB1_105;
	setp.eq.s32 	%p61, %r442, 7;
	@%p61 bra 	$L__BB1_121;
$L__BB1_82:
	mov.u32 	%r635, %tid.x;
	mov.u32 	%r636, %tid.y;
	mov.u32 	%r637, %tid.z;
	mov.u32 	%r638, %ntid.x;
	mov.u32 	%r639, %ntid.y;
	mad.lo.s32 	%r640, %r637, %r639, %r636;
	mad.lo.s32 	%r118, %r640, %r638, %r635;
	mul.lo.s32 	%r119, %r638, %r639;
	setp.ge.u32 	%p104, %r118, %r6;
	@%p104 bra 	$L__BB1_137;
	cvt.u64.u32 	%rd623, %r118;
	mov.u32 	%r641, %ntid.z;
	mul.lo.s32 	%r642, %r119, %r641;
	cvt.u64.u32 	%rd155, %r642;
	add.s32 	%r120, %r443, %r117;
$L__BB1_84:
	add.s64 	%rd576, %rd152, %rd623;
	ld.global.u8 	%rs24, [%rd576];
	cvt.u32.u64 	%r644, %rd623;
	add.s32 	%r645, %r120, %r644;
	st.shared.u8 	[%r645+128], %rs24;
	add.s64 	%rd623, %rd623, %rd155;
	setp.lt.u64 	%p105, %rd623, %rd10;
	@%p105 bra 	$L__BB1_84;
	bra.uni 	$L__BB1_137;
$L__BB1_85:
	shr.u64 	%rd158, %rd10, 1;
	mov.u32 	%r556, %tid.x;
	mov.u32 	%r557, %tid.y;
	mov.u32 	%r558, %tid.z;
	mov.u32 	%r121, %ntid.x;
	mov.u32 	%r122, %ntid.y;
	mad.lo.s32 	%r559, %r558, %r122, %r557;
	mad.lo.s32 	%r560, %r559, %r121, %r556;
	mov.u32 	%r123, %ntid.z;
	cvt.u64.u32 	%rd628, %r560;
	setp.le.u64 	%p86, %rd158, %rd628;
	@%p86 bra 	$L__BB1_137;
	mul.lo.s32 	%r561, %r121, %r122;
	mul.lo.s32 	%r562, %r561, %r123;
	cvt.u32.u64 	%r563, %rd628;
	cvt.u64.u32 	%rd160, %r562;
	add.s32 	%r564, %r563, %r562;
	cvt.u64.u32 	%rd525, %r564;
	max.u64 	%rd526, %rd158, %rd525;
	setp.gt.u64 	%p87, %rd158, %rd525;
	selp.u64 	%rd161, 1, 0, %p87;
	add.s64 	%rd527, %rd161, %rd525;
	sub.s64 	%rd162, %rd526, %rd527;
	and.b64  	%rd528, %rd162, -4294967296;
	setp.ne.s64 	%p88, %rd528, 0;
	@%p88 bra 	$L__BB1_88;
	cvt.u32.u64 	%r565, %rd160;
	cvt.u32.u64 	%r566, %rd162;
	div.u32 	%r567, %r566, %r565;
	cvt.u64.u32 	%rd624, %r567;
	bra.uni 	$L__BB1_89;
$L__BB1_88:
	div.u64 	%rd624, %rd162, %rd160;
$L__BB1_89:
	add.s64 	%rd166, %rd624, %rd161;
	and.b64  	%rd529, %rd166, 3;
	setp.eq.s64 	%p89, %rd529, 3;
	@%p89 bra 	$L__BB1_92;
	shl.b32 	%r569, %r563, 1;
	add.s32 	%r570, %r117, %r569;
	add.s32 	%r572, %r570, %r443;
	add.s32 	%r701, %r572, 128;
	mul.lo.s32 	%r573, %r123, %r122;
	mul.lo.s32 	%r574, %r573, %r121;
	shl.b32 	%r125, %r574, 1;
	shl.b64 	%rd530, %rd628, 1;
	add.s64 	%rd531, %rd530, %rd151;
	add.s64 	%rd532, %rd531, %rd7;
	add.s64 	%rd626, %rd4, %rd532;
	shl.b64 	%rd168, %rd160, 1;
	add.s64 	%rd533, %rd166, 1;
	and.b64  	%rd534, %rd533, 3;
	neg.s64 	%rd625, %rd534;
$L__BB1_91:
	.pragma "nounroll";
	ld.global.u16 	%rs17, [%rd626];
	st.shared.u16 	[%r701], %rs17;
	add.s64 	%rd628, %rd628, %rd160;
	add.s32 	%r701, %r701, %r125;
	add.s64 	%rd626, %rd626, %rd168;
	add.s64 	%rd625, %rd625, 1;
	setp.ne.s64 	%p90, %rd625, 0;
	@%p90 bra 	$L__BB1_91;
$L__BB1_92:
	setp.lt.u64 	%p91, %rd166, 3;
	@%p91 bra 	$L__BB1_137;
	shl.b64 	%rd177, %rd160, 2;
	mul.lo.s32 	%r575, %r123, %r122;
	mul.lo.s32 	%r576, %r575, %r121;
	shl.b32 	%r128, %r576, 1;
	cvt.u32.u64 	%r577, %rd628;
	shl.b32 	%r578, %r577, 1;
	add.s32 	%r579, %r117, %r578;
	add.s32 	%r581, %r579, %r443;
	add.s32 	%r702, %r581, 128;
	shl.b32 	%r130, %r576, 3;
	shl.b32 	%r131, %r576, 2;
	mul.lo.s32 	%r132, %r576, 6;
	shl.b64 	%rd178, %rd160, 1;
	shl.b64 	%rd535, %rd628, 1;
	add.s64 	%rd536, %rd535, %rd151;
	add.s64 	%rd537, %rd536, %rd7;
	add.s64 	%rd629, %rd4, %rd537;
	shl.b64 	%rd180, %rd160, 3;
	mul.lo.s64 	%rd181, %rd160, 6;
$L__BB1_94:
	ld.global.u16 	%rs18, [%rd629];
	st.shared.u16 	[%r702], %rs18;
	add.s64 	%rd538, %rd629, %rd178;
	ld.global.u16 	%rs19, [%rd538];
	add.s32 	%r582, %r702, %r128;
	st.shared.u16 	[%r582], %rs19;
	add.s64 	%rd539, %rd629, %rd177;
	ld.global.u16 	%rs20, [%rd539];
	add.s32 	%r583, %r702, %r131;
	st.shared.u16 	[%r583], %rs20;
	add.s64 	%rd540, %rd629, %rd181;
	ld.global.u16 	%rs21, [%rd540];
	add.s32 	%r584, %r702, %r132;
	st.shared.u16 	[%r584], %rs21;
	add.s64 	%rd628, %rd628, %rd177;
	add.s32 	%r702, %r702, %r130;
	add.s64 	%rd629, %rd629, %rd180;
	setp.lt.u64 	%p92, %rd628, %rd158;
	@%p92 bra 	$L__BB1_94;
	bra.uni 	$L__BB1_137;
$L__BB1_95:
	div.u64 	%rd632, %rd195, %rd193;
$L__BB1_96:
	add.s64 	%rd199, %rd632, %rd194;
	and.b64  	%rd495, %rd199, 3;
	setp.eq.s64 	%p80, %rd495, 3;
	mov.u64 	%rd636, %rd187;
	@%p80 bra 	$L__BB1_99;
	cvt.u32.u64 	%r523, %rd186;
	shl.b64 	%rd496, %rd187, 2;
	add.s64 	%rd497, %rd496, %rd151;
	add.s64 	%rd498, %rd497, %rd7;
	add.s64 	%rd499, %rd498, %rd186;
	add.s64 	%rd634, %rd3, %rd499;
	shl.b64 	%rd201, %rd193, 2;
	mov.u32 	%r524, _ZN3cub18CUB_300001_SM_10006detail9transform4smemE;
	add.s32 	%r525, %r2, %r524;
	add.s32 	%r526, %r525, %r3;
	shl.b32 	%r527, %r517, 2;
	add.s32 	%r528, %r526, %r527;
	add.s32 	%r704, %r528, %r523;
	mul.lo.s32 	%r529, %r141, %r139;
	mul.lo.s32 	%r530, %r529, %r138;
	shl.b32 	%r147, %r530, 2;
	add.s64 	%rd500, %rd199, 1;
	and.b64  	%rd501, %rd500, 3;
	neg.s64 	%rd633, %rd501;
	mov.u64 	%rd636, %rd187;
$L__BB1_98:
	.pragma "nounroll";
	add.s32 	%r531, %r704, 128;
	// begin inline asm
	cp.async.ca.shared.global [%r531], [%rd634], 4, 4;
	// end inline asm
	add.s64 	%rd636, %rd636, %rd193;
	add.s64 	%rd634, %rd634, %rd201;
	add.s32 	%r704, %r704, %r147;
	add.s64 	%rd633, %rd633, 1;
	setp.ne.s64 	%p81, %rd633, 0;
	@%p81 bra 	$L__BB1_98;
$L__BB1_99:
	setp.lt.u64 	%p82, %rd199, 3;
	@%p82 bra 	$L__BB1_102;
	cvt.u32.u64 	%r532, %rd186;
	shl.b64 	%rd210, %rd193, 2;
	shl.b64 	%rd503, %rd636, 2;
	add.s64 	%rd504, %rd503, %rd151;
	add.s64 	%rd505, %rd504, %rd7;
	add.s64 	%rd506, %rd505, %rd186;
	add.s64 	%rd637, %rd3, %rd506;
	shl.b64 	%rd212, %rd193, 4;
	shl.b64 	%rd213, %rd193, 3;
	mul.lo.s64 	%rd214, %rd193, 12;
	mov.u32 	%r533, _ZN3cub18CUB_300001_SM_10006detail9transform4smemE;
	add.s32 	%r534, %r2, %r533;
	mul.lo.s32 	%r535, %r141, %r139;
	mul.lo.s32 	%r536, %r535, %r138;
	shl.b32 	%r537, %r536, 2;
	cvt.u32.u64 	%r538, %rd636;
	shl.b32 	%r539, %r538, 2;
	add.s32 	%r540, %r534, %r3;
	add.s32 	%r541, %r540, %r539;
	add.s32 	%r705, %r541, %r532;
	add.s32 	%r708, %r705, %r537;
	shl.b32 	%r151, %r536, 4;
	shl.b32 	%r542, %r536, 3;
	add.s32 	%r707, %r705, %r542;
	mad.lo.s32 	%r706, %r536, 12, %r705;
$L__BB1_101:
	add.s32 	%r543, %r705, 128;
	// begin inline asm
	cp.async.ca.shared.global [%r543], [%rd637], 4, 4;
	// end inline asm
	add.s64 	%rd508, %rd637, %rd210;
	add.s32 	%r544, %r708, 128;
	// begin inline asm
	cp.async.ca.shared.global [%r544], [%rd508], 4, 4;
	// end inline asm
	add.s64 	%rd509, %rd637, %rd213;
	add.s32 	%r545, %r707, 128;
	// begin inline asm
	cp.async.ca.shared.global [%r545], [%rd509], 4, 4;
	// end inline asm
	add.s64 	%rd510, %rd637, %rd214;
	add.s32 	%r546, %r706, 128;
	// begin inline asm
	cp.async.ca.shared.global [%r546], [%rd510], 4, 4;
	// end inline asm
	add.s64 	%rd636, %rd636, %rd210;
	add.s64 	%rd637, %rd637, %rd212;
	add.s32 	%r708, %r708, %r151;
	add.s32 	%r707, %r707, %r151;
	add.s32 	%r706, %r706, %r151;
	add.s32 	%r705, %r705, %r151;
	setp.lt.u64 	%p83, %rd636, %rd192;
	@%p83 bra 	$L__BB1_101;
$L__BB1_102:
	and.b64  	%rd219, %rd191, 3;
	setp.le.u64 	%p84, %rd219, %rd187;
	@%p84 bra 	$L__BB1_137;
	and.b64  	%rd512, %rd191, -4;
	cvt.u32.u64 	%r547, %rd186;
	cvt.u64.u32 	%rd220, %r142;
	mul.wide.u32 	%rd513, %r137, %r139;
	cvt.u64.u32 	%rd514, %r136;
	add.s64 	%rd515, %rd513, %rd514;
	cvt.u64.u32 	%rd516, %r138;
	mad.lo.s64 	%rd517, %rd515, %rd516, %rd512;
	add.s64 	%rd518, %rd517, %rd151;
	add.s64 	%rd519, %rd518, %rd7;
	cvt.u64.u32 	%rd520, %r135;
	add.s64 	%rd521, %rd519, %rd520;
	add.s64 	%rd522, %rd521, %rd186;
	add.s64 	%rd221, %rd4, %rd522;
	add.s32 	%r548, %r2, %r135;
	add.s32 	%r549, %r548, %r140;
	add.s32 	%r550, %r549, %r3;
	cvt.u32.u64 	%r551, %rd512;
	add.s32 	%r552, %r550, %r551;
	add.s32 	%r553, %r552, %r547;
	mov.u32 	%r554, _ZN3cub18CUB_300001_SM_10006detail9transform4smemE;
	add.s32 	%r555, %r553, %r554;
	add.s32 	%r709, %r555, 128;
	mov.b64 	%rd639, 0;
$L__BB1_104:
	add.s64 	%rd523, %rd221, %rd639;
	ld.global.u8 	%rs16, [%rd523];
	st.shared.u8 	[%r709], %rs16;
	add.s64 	%rd639, %rd639, %rd220;
	add.s64 	%rd524, %rd187, %rd639;
	add.s32 	%r709, %r709, %r142;
	setp.lt.u64 	%p85, %rd524, %rd219;
	@%p85 bra 	$L__BB1_104;
	bra.uni 	$L__BB1_137;
$L__BB1_105:
	neg.s32 	%r457, %r444;
	and.b32  	%r458, %r457, 7;
	cvt.u64.u32 	%rd224, %r458;
	mov.u32 	%r166, %tid.x;
	mov.u32 	%r167, %tid.y;
	mov.u32 	%r168, %tid.z;
	mov.u32 	%r169, %ntid.x;
	mov.u32 	%r170, %ntid.y;
	mad.lo.s32 	%r459, %r168, %r170, %r167;
	mul.lo.s32 	%r171, %r459, %r169;
	add.s32 	%r460, %r171, %r166;
	mul.lo.s32 	%r461, %r169, %r170;
	mov.u32 	%r172, %ntid.z;
	mul.lo.s32 	%r173, %r461, %r172;
	cvt.u64.u32 	%rd225, %r460;
	setp.ge.u32 	%p64, %r460, %r458;
	@%p64 bra 	$L__BB1_108;
	cvt.u64.u32 	%rd226, %r173;
	add.s32 	%r462, %r2, %r166;
	add.s32 	%r463, %r462, %r171;
	add.s32 	%r464, %r463, %r3;
	add.s32 	%r466, %r464, %r443;
	add.s32 	%r710, %r466, 128;
	mov.u64 	%rd640, %rd225;
$L__BB1_107:
	add.s64 	%rd455, %rd152, %rd640;
	ld.global.u8 	%rs13, [%rd455];
	st.shared.u8 	[%r710], %rs13;
	add.s64 	%rd640, %rd640, %rd226;
	add.s32 	%r710, %r710, %r173;
	setp.lt.u64 	%p65, %rd640, %rd224;
	@%p65 bra 	$L__BB1_107;
$L__BB1_108:
	sub.s64 	%rd229, %rd10, %rd224;
	shr.u64 	%rd230, %rd229, 3;
	setp.le.u64 	%p66, %rd230, %rd225;
	@%p66 bra 	$L__BB1_118;
	cvt.u32.u64 	%r467, %rd225;
	cvt.u64.u32 	%rd231, %r173;
	add.s32 	%r468, %r467, %r173;
	cvt.u64.u32 	%rd456, %r468;
	max.u64 	%rd457, %rd230, %rd456;
	setp.gt.u64 	%p67, %rd230, %rd456;
	selp.u64 	%rd232, 1, 0, %p67;
	add.s64 	%rd458, %rd232, %rd456;
	sub.s64 	%rd233, %rd457, %rd458;
	and.b64  	%rd459, %rd233, -4294967296;
	setp.ne.s64 	%p68, %rd459, 0;
	@%p68 bra 	$L__BB1_111;
	cvt.u32.u64 	%r469, %rd231;
	cvt.u32.u64 	%r470, %rd233;
	div.u32 	%r471, %r470, %r469;
	cvt.u64.u32 	%rd641, %r471;
	bra.uni 	$L__BB1_112;
$L__BB1_111:
	div.u64 	%rd641, %rd233, %rd231;
$L__BB1_112:
	add.s64 	%rd237, %rd641, %rd232;
	and.b64  	%rd460, %rd237, 3;
	setp.eq.s64 	%p69, %rd460, 3;
	mov.u64 	%rd645, %rd225;
	@%p69 bra 	$L__BB1_115;
	cvt.u32.u64 	%r473, %rd224;
	shl.b64 	%rd461, %rd225, 3;
	add.s64 	%rd462, %rd461, %rd151;
	add.s64 	%rd463, %rd462, %rd7;
	add.s64 	%rd464, %rd463, %rd224;
	add.s64 	%rd643, %rd3, %rd464;
	shl.b64 	%rd239, %rd231, 3;
	mov.u32 	%r474, _ZN3cub18CUB_300001_SM_10006detail9transform4smemE;
	add.s32 	%r475, %r2, %r474;
	add.s32 	%r476, %r475, %r3;
	shl.b32 	%r477, %r467, 3;
	add.s32 	%r478, %r476, %r477;
	add.s32 	%r711, %r478, %r473;
	mul.lo.s32 	%r479, %r172, %r170;
	mul.lo.s32 	%r480, %r479, %r169;
	shl.b32 	%r178, %r480, 3;
	add.s64 	%rd465, %rd237, 1;
	and.b64  	%rd466, %rd465, 3;
	neg.s64 	%rd642, %rd466;
	mov.u64 	%rd645, %rd225;
$L__BB1_114:
	.pragma "nounroll";
	add.s32 	%r481, %r711, 128;
	// begin inline asm
	cp.async.ca.shared.global [%r481], [%rd643], 8, 8;
	// end inline asm
	add.s64 	%rd645, %rd645, %rd231;
	add.s64 	%rd643, %rd643, %rd239;
	add.s32 	%r711, %r711, %r178;
	add.s64 	%rd642, %rd642, 1;
	setp.ne.s64 	%p70, %rd642, 0;
	@%p70 bra 	$L__BB1_114;
$L__BB1_115:
	setp.lt.u64 	%p71, %rd237, 3;
	@%p71 bra 	$L__BB1_118;
	cvt.u32.u64 	%r482, %rd224;
	shl.b64 	%rd248, %rd231, 2;
	shl.b64 	%rd249, %rd231, 3;
	shl.b64 	%rd468, %rd645, 3;
	add.s64 	%rd469, %rd468, %rd151;
	add.s64 	%rd470, %rd469, %rd7;
	add.s64 	%rd471, %rd470, %rd224;
	add.s64 	%rd646, %rd3, %rd471;
	shl.b64 	%rd251, %rd231, 5;
	shl.b64 	%rd252, %rd231, 4;
	mul.lo.s64 	%rd253, %rd231, 24;
	mov.u32 	%r483, _ZN3cub18CUB_300001_SM_10006detail9transform4smemE;
	add.s32 	%r484, %r2, %r483;
	mul.lo.s32 	%r485, %r172, %r170;
	mul.lo.s32 	%r486, %r485, %r169;
	shl.b32 	%r487, %r486, 3;
	cvt.u32.u64 	%r488, %rd645;
	shl.b32 	%r489, %r488, 3;
	add.s32 	%r490, %r484, %r3;
	add.s32 	%r491, %r490, %r489;
	add.s32 	%r712, %r491, %r482;
	add.s32 	%r715, %r712, %r487;
	shl.b32 	%r182, %r486, 5;
	shl.b32 	%r492, %r486, 4;
	add.s32 	%r714, %r712, %r492;
	mad.lo.s32 	%r713, %r486, 24, %r712;
$L__BB1_117:
	add.s32 	%r493, %r712, 128;
	// begin inline asm
	cp.async.ca.shared.global [%r493], [%rd646], 8, 8;
	// end inline asm
	add.s64 	%rd473, %rd646, %rd249;
	add.s32 	%r494, %r715, 128;
	// begin inline asm
	cp.async.ca.shared.global [%r494], [%rd473], 8, 8;
	// end inline asm
	add.s64 	%rd474, %rd646, %rd252;
	add.s32 	%r495, %r714, 128;
	// begin inline asm
	cp.async.ca.shared.global [%r495], [%rd474], 8, 8;
	// end inline asm
	add.s64 	%rd475, %rd646, %rd253;
	add.s32 	%r496, %r713, 128;
	// begin inline asm
	cp.async.ca.shared.global [%r496], [%rd475], 8, 8;
	// end inline asm
	add.s64 	%rd645, %rd645, %rd248;
	add.s64 	%rd646, %rd646, %rd251;
	add.s32 	%r715, %r715, %r182;
	add.s32 	%r714, %r714, %r182;
	add.s32 	%r713, %r713, %r182;
	add.s32 	%r712, %r712, %r182;
	setp.lt.u64 	%p72, %rd645, %rd230;
	@%p72 bra 	$L__BB1_117;
$L__BB1_118:
	and.b64  	%rd258, %rd229, 7;
	setp.le.u64 	%p73, %rd258, %rd225;
	@%p73 bra 	$L__BB1_137;
	and.b64  	%rd477, %rd229, -8;
	cvt.u32.u64 	%r497, %rd224;
	cvt.u64.u32 	%rd259, %r173;
	mul.wide.u32 	%rd478, %r168, %r170;
	cvt.u64.u32 	%rd479, %r167;
	add.s64 	%rd480, %rd478, %rd479;
	cvt.u64.u32 	%rd481, %r169;
	mad.lo.s64 	%rd482, %rd480, %rd481, %rd477;
	add.s64 	%rd483, %rd482, %rd151;
	add.s64 	%rd484, %rd483, %rd7;
	cvt.u64.u32 	%rd485, %r166;
	add.s64 	%rd486, %rd484, %rd485;
	add.s64 	%rd487, %rd486, %rd224;
	add.s64 	%rd260, %rd4, %rd487;
	add.s32 	%r498, %r2, %r166;
	add.s32 	%r499, %r498, %r171;
	add.s32 	%r500, %r499, %r3;
	cvt.u32.u64 	%r501, %rd477;
	add.s32 	%r502, %r500, %r501;
	add.s32 	%r503, %r502, %r497;
	mov.u32 	%r504, _ZN3cub18CUB_300001_SM_10006detail9transform4smemE;
	add.s32 	%r505, %r503, %r504;
	add.s32 	%r716, %r505, 128;
	mov.b64 	%rd648, 0;
$L__BB1_120:
	add.s64 	%rd488, %rd260, %rd648;
	ld.global.u8 	%rs14, [%rd488];
	st.shared.u8 	[%r716], %rs14;
	add.s64 	%rd648, %rd648, %rd259;
	add.s64 	%rd489, %rd225, %rd648;
	add.s32 	%r716, %r716, %r173;
	setp.lt.u64 	%p74, %rd489, %rd258;
	@%p74 bra 	$L__BB1_120;
	bra.uni 	$L__BB1_137;
$L__BB1_121:
	neg.s32 	%r586, %r444;
	and.b32  	%r587, %r586, 15;
	cvt.u64.u32 	%rd263, %r587;
	mov.u32 	%r197, %tid.x;
	mov.u32 	%r198, %tid.y;
	mov.u32 	%r199, %tid.z;
	mov.u32 	%r200, %ntid.x;
	mov.u32 	%r201, %ntid.y;
	mad.lo.s32 	%r588, %r199, %r201, %r198;
	mul.lo.s32 	%r202, %r588, %r200;
	add.s32 	%r589, %r202, %r197;
	mul.lo.s32 	%r590, %r200, %r201;
	mov.u32 	%r203, %ntid.z;
	mul.lo.s32 	%r204, %r590, %r203;
	cvt.u64.u32 	%rd264, %r589;
	setp.ge.u32 	%p93, %r589, %r587;
	@%p93 bra 	$L__BB1_124;
	cvt.u64.u32 	%rd265, %r204;
	add.s32 	%r591, %r2, %r197;
	add.s32 	%r592, %r591, %r202;
	add.s32 	%r593, %r592, %r3;
	add.s32 	%r595, %r593, %r443;
	add.s32 	%r717, %r595, 128;
	mov.u64 	%rd649, %rd264;
$L__BB1_123:
	add.s64 	%rd541, %rd152, %rd649;
	ld.global.u8 	%rs22, [%rd541];
	st.shared.u8 	[%r717], %rs22;
	add.s64 	%rd649, %rd649, %rd265;
	add.s32 	%r717, %r717, %r204;
	setp.lt.u64 	%p94, %rd649, %rd263;
	@%p94 bra 	$L__BB1_123;
$L__BB1_124:
	sub.s64 	%rd268, %rd10, %rd263;
	shr.u64 	%rd269, %rd268, 4;
	setp.le.u64 	%p95, %rd269, %rd264;
	@%p95 bra 	$L__BB1_134;
	cvt.u32.u64 	%r596, %rd264;
	cvt.u64.u32 	%rd270, %r204;
	add.s32 	%r597, %r596, %r204;
	cvt.u64.u32 	%rd542, %r597;
	max.u64 	%rd543, %rd269, %rd542;
	setp.gt.u64 	%p96, %rd269, %rd542;
	selp.u64 	%rd271, 1, 0, %p96;
	add.s64 	%rd544, %rd271, %rd542;
	sub.s64 	%rd272, %rd543, %rd544;
	and.b64  	%rd545, %rd272, -4294967296;
	setp.ne.s64 	%p97, %rd545, 0;
	@%p97 bra 	$L__BB1_127;
	cvt.u32.u64 	%r598, %rd270;
	cvt.u32.u64 	%r599, %rd272;
	div.u32 	%r600, %r599, %r598;
	cvt.u64.u32 	%rd650, %r600;
	bra.uni 	$L__BB1_128;
$L__BB1_127:
	div.u64 	%rd650, %rd272, %rd270;
$L__BB1_128:
	add.s64 	%rd276, %rd650, %rd271;
	and.b64  	%rd546, %rd276, 3;
	setp.eq.s64 	%p98, %rd546, 3;
	mov.u64 	%rd654, %rd264;
	@%p98 bra 	$L__BB1_131;
	cvt.u32.u64 	%r602, %rd263;
	shl.b64 	%rd547, %rd264, 4;
	add.s64 	%rd548, %rd547, %rd151;
	add.s64 	%rd549, %rd548, %rd7;
	add.s64 	%rd550, %rd549, %rd263;
	add.s64 	%rd652, %rd3, %rd550;
	shl.b64 	%rd278, %rd270, 4;
	mov.u32 	%r603, _ZN3cub18CUB_300001_SM_10006detail9transform4smemE;
	add.s32 	%r604, %r2, %r603;
	add.s32 	%r605, %r604, %r3;
	shl.b32 	%r606, %r596, 4;
	add.s32 	%r607, %r605, %r606;
	add.s32 	%r718, %r607, %r602;
	mul.lo.s32 	%r608, %r203, %r201;
	mul.lo.s32 	%r609, %r608, %r200;
	shl.b32 	%r209, %r609, 4;
	add.s64 	%rd551, %rd276, 1;
	and.b64  	%rd552, %rd551, 3;
	neg.s64 	%rd651, %rd552;
	mov.u64 	%rd654, %rd264;
$L__BB1_130:
	.pragma "nounroll";
	add.s32 	%r610, %r718, 128;
	// begin inline asm
	cp.async.cg.shared.global [%r610], [%rd652], 16, 16;
	// end inline asm
	add.s64 	%rd654, %rd654, %rd270;
	add.s64 	%rd652, %rd652, %rd278;
	add.s32 	%r718, %r718, %r209;
	add.s64 	%rd651, %rd651, 1;
	setp.ne.s64 	%p99, %rd651, 0;
	@%p99 bra 	$L__BB1_130;
$L__BB1_131:
	setp.lt.u64 	%p100, %rd276, 3;
	@%p100 bra 	$L__BB1_134;
	cvt.u32.u64 	%r611, %rd263;
	shl.b64 	%rd287, %rd270, 2;
	shl.b64 	%rd288, %rd270, 4;
	shl.b64 	%rd554, %rd654, 4;
	add.s64 	%rd555, %rd554, %rd151;
	add.s64 	%rd556, %rd555, %rd7;
	add.s64 	%rd557, %rd556, %rd263;
	add.s64 	%rd655, %rd3, %rd557;
	shl.b64 	%rd290, %rd270, 6;
	shl.b64 	%rd291, %rd270, 5;
	mul.lo.s64 	%rd292, %rd270, 48;
	mov.u32 	%r612, _ZN3cub18CUB_300001_SM_10006detail9transform4smemE;
	add.s32 	%r613, %r2, %r612;
	mul.lo.s32 	%r614, %r203, %r201;
	mul.lo.s32 	%r615, %r614, %r200;
	shl.b32 	%r616, %r615, 4;
	cvt.u32.u64 	%r617, %rd654;
	shl.b32 	%r618, %r617, 4;
	add.s32 	%r619, %r613, %r3;
	add.s32 	%r620, %r619, %r618;
	add.s32 	%r719, %r620, %r611;
	add.s32 	%r722, %r719, %r616;
	shl.b32 	%r213, %r615, 6;
	shl.b32 	%r621, %r615, 5;
	add.s32 	%r721, %r719, %r621;
	mad.lo.s32 	%r720, %r615, 48, %r719;
$L__BB1_133:
	add.s32 	%r622, %r719, 128;
	// begin inline asm
	cp.async.cg.shared.global [%r622], [%rd655], 16, 16;
	// end inline asm
	add.s64 	%rd559, %rd655, %rd288;
	add.s32 	%r623, %r722, 128;
	// begin inline asm
	cp.async.cg.shared.global [%r623], [%rd559], 16, 16;
	// end inline asm
	add.s64 	%rd560, %rd655, %rd291;
	add.s32 	%r624, %r721, 128;
	// begin inline asm
	cp.async.cg.shared.global [%r624], [%rd560], 16, 16;
	// end inline asm
	add.s64 	%rd561, %rd655, %rd292;
	add.s32 	%r625, %r720, 128;
	// begin inline asm
	cp.async.cg.shared.global [%r625], [%rd561], 16, 16;
	// end inline asm
	add.s64 	%rd654, %rd654, %rd287;
	add.s64 	%rd655, %rd655, %rd290;
	add.s32 	%r722, %r722, %r213;
	add.s32 	%r721, %r721, %r213;
	add.s32 	%r720, %r720, %r213;
	add.s32 	%r719, %r719, %r213;
	setp.lt.u64 	%p101, %rd654, %rd269;
	@%p101 bra 	$L__BB1_133;
$L__BB1_134:
	and.b64  	%rd297, %rd268, 15;
	setp.le.u64 	%p102, %rd297, %rd264;
	@%p102 bra 	$L__BB1_137;
	and.b64  	%rd563, %rd268, -16;
	cvt.u32.u64 	%r626, %rd263;
	cvt.u64.u32 	%rd298, %r204;
	mul.wide.u32 	%rd564, %r199, %r201;
	cvt.u64.u32 	%rd565, %r198;
	add.s64 	%rd566, %rd564, %rd565;
	cvt.u64.u32 	%rd567, %r200;
	mad.lo.s64 	%rd568, %rd566, %rd567, %rd563;
	add.s64 	%rd569, %rd568, %rd151;
	add.s64 	%rd570, %rd569, %rd7;
	cvt.u64.u32 	%rd571, %r197;
	add.s64 	%rd572, %rd570, %rd571;
	add.s64 	%rd573, %rd572, %rd263;
	add.s64 	%rd299, %rd4, %rd573;
	add.s32 	%r627, %r2, %r197;
	add.s32 	%r628, %r627, %r202;
	add.s32 	%r629, %r628, %r3;
	cvt.u32.u64 	%r630, %rd563;
	add.s32 	%r631, %r629, %r630;
	add.s32 	%r632, %r631, %r626;
	mov.u32 	%r633, _ZN3cub18CUB_300001_SM_10006detail9transform4smemE;
	add.s32 	%r634, %r632, %r633;
	add.s32 	%r723, %r634, 128;
	mov.b64 	%rd657, 0;
$L__BB1_136:
	add.s64 	%rd574, %rd299, %rd657;
	ld.global.u8 	%rs23, [%rd574];
	st.shared.u8 	[%r723], %rs23;
	add.s64 	%rd657, %rd657, %rd298;
	add.s64 	%rd575, %rd264, %rd657;
	add.s32 	%r723, %r723, %r204;
	setp.lt.u64 	%p103, %rd575, %rd297;
	@%p103 bra 	$L__BB1_136;
$L__BB1_137:
	// begin inline asm
	cp.async.commit_group;
	// end inline asm
	// begin inline asm
	cp.async.wait_group 0;
	// end inline asm
	barrier.sync 	0;
$L__BB1_138:
	setp.gt.s32 	%p110, %r3, %r5;
	@%p110 bra 	$L__BB1_142;
	setp.lt.s32 	%p111, %r251, 1;
	@%p111 bra 	$L__BB1_147;
	mov.u32 	%r724, %tid.x;
	neg.s32 	%r727, %r251;
	add.s32 	%r666, %r2, %r724;
	add.s32 	%r667, %r666, %r3;
	mov.u32 	%r668, _ZN3cub18CUB_300001_SM_10006detail9transform4smemE;
	add.s32 	%r669, %r667, %r668;
	add.s32 	%r726, %r669, 128;
	add.s32 	%r670, %r1, %r724;
	add.s32 	%r725, %r668, %r670;
	mul.wide.s32 	%rd582, %r4, 4;
	add.s64 	%rd302, %rd1, %rd582;
$L__BB1_141:
	.pragma "nounroll";
	mul.wide.s32 	%rd583, %r724, 4;
	add.s64 	%rd584, %rd302, %rd583;
	ld.shared.u8 	%rs25, [%r725];
	ld.shared.u8 	%rs26, [%r726];
	setp.ne.s16 	%p112, %rs25, %rs26;
	selp.u32 	%r671, 1, 0, %p112;
	st.global.u32 	[%rd584], %r671;
	add.s32 	%r727, %r727, 1;
	setp.eq.s32 	%p113, %r727, 0;
	add.s32 	%r726, %r726, 128;
	add.s32 	%r725, %r725, 128;
	add.s32 	%r724, %r724, 128;
	@%p113 bra 	$L__BB1_147;
	bra.uni 	$L__BB1_141;
$L__BB1_142:
	setp.lt.s32 	%p114, %r251, 1;
	@%p114 bra 	$L__BB1_147;
	mov.u32 	%r728, %tid.x;
	neg.s32 	%r730, %r251;
	add.s32 	%r672, %r2, %r3;
	mov.u32 	%r673, _ZN3cub18CUB_300001_SM_10006detail9transform4smemE;
	add.s32 	%r234, %r673, %r672;
	add.s32 	%r729, %r728, 128;
	add.s32 	%r236, %r673, %r1;
	mul.wide.s32 	%rd585, %r4, 4;
	add.s64 	%rd303, %rd1, %rd585;
$L__BB1_144:
	.pragma "nounroll";
	add.s32 	%r674, %r729, -128;
	setp.ge.s32 	%p115, %r674, %r6;
	@%p115 bra 	$L__BB1_146;
	add.s32 	%r675, %r236, %r729;
	ld.shared.u8 	%rs27, [%r675+-128];
	add.s32 	%r676, %r234, %r729;
	ld.shared.u8 	%rs28, [%r676];
	setp.ne.s16 	%p116, %rs27, %rs28;
	selp.u32 	%r677, 1, 0, %p116;
	mul.wide.s32 	%rd586, %r728, 4;
	add.s64 	%rd587, %rd303, %rd586;
	st.global.u32 	[%rd587], %r677;
$L__BB1_146:
	add.s32 	%r730, %r730, 1;
	setp.ne.s32 	%p117, %r730, 0;
	add.s32 	%r729, %r729, 128;
	add.s32 	%r728, %r728, 128;
	@%p117 bra 	$L__BB1_144;
$L__BB1_147:
	ret;

}
	// .globl	_ZN3cub18CUB_300001_SM_10006detail9transform16transform_kernelINS2_10policy_hubILb0EN4cuda3std3__45tupleIJN6thrust24THRUST_300001_SM_1000_NS6detail15normal_iteratorINSA_10device_ptrIcEEEESF_EEEE10policy1000ElNS7_12not_equal_toIcEENSC_INSD_IiEEEEJPcSN_EEEvT0_iT1_T2_DpNS2_10kernel_argIT3_EE
.visible .entry _ZN3cub18CUB_300001_SM_10006detail9transform16transform_kernelINS2_10policy_hubILb0EN4cuda3std3__45tupleIJN6thrust24THRUST_300001_SM_1000_NS6detail15normal_iteratorINSA_10device_ptrIcEEEESF_EEEE10policy1000ElNS7_12not_equal_toIcEENSC_INSD_IiEEEEJPcSN_EEEvT0_iT1_T2_DpNS2_10kernel_argIT3_EE(
	.param .u64 _ZN3cub18CUB_300001_SM_10006detail9transform16transform_kernelINS2_10policy_hubILb0EN4cuda3std3__45tupleIJN6thrust24THRUST_300001_SM_1000_NS6detail15normal_iteratorINSA_10device_ptrIcEEEESF_EEEE10policy1000ElNS7_12not_equal_toIcEENSC_INSD_IiEEEEJPcSN_EEEvT0_iT1_T2_DpNS2_10kernel_argIT3_EE_param_0,
	.param .u32 _ZN3cub18CUB_300001_SM_10006detail9transform16transform_kernelINS2_10policy_hubILb0EN4cuda3std3__45tupleIJN6thrust24THRUST_300001_SM_1000_NS6detail15normal_iteratorINSA_10device_ptrIcEEEESF_EEEE10policy1000ElNS7_12not_equal_toIcEENSC_INSD_IiEEEEJPcSN_EEEvT0_iT1_T2_DpNS2_10kernel_argIT3_EE_param_1,
	.param .align 1 .b8 _ZN3cub18CUB_300001_SM_10006detail9transform16transform_kernelINS2_10policy_hubILb0EN4cuda3std3__45tupleIJN6thrust24THRUST_300001_SM_1000_NS6detail15normal_iteratorINSA_10device_ptrIcEEEESF_EEEE10policy1000ElNS7_12not_equal_toIcEENSC_INSD_IiEEEEJPcSN_EEEvT0_iT1_T2_DpNS2_10kernel_argIT3_EE_param_2[1],
	.param .align 8 .b8 _ZN3cub18CUB_300001_SM_10006detail9transform16transform_kernelINS2_10policy_hubILb0EN4cuda3std3__45tupleIJN6thrust24THRUST_300001_SM_1000_NS6detail15normal_iteratorINSA_10device_ptrIcEEEESF_EEEE10policy1000ElNS7_12not_equal_toIcEENSC_INSD_IiEEEEJPcSN_EEEvT0_iT1_T2_DpNS2_10kernel_argIT3_EE_param_3[8],
	.param .align 8 .b8 _ZN3cub18CUB_300001_SM_10006detail9transform16transform_kernelINS2_10policy_hubILb0EN4cuda3std3__45tupleIJN6thrust24THRUST_300001_SM_1000_NS6detail15normal_iteratorINSA_10device_ptrIcEEEESF_EEEE10policy1000ElNS7_12not_equal_toIcEENSC_INSD_IiEEEEJPcSN_EEEvT0_iT1_T2_DpNS2_10kernel_argIT3_EE_param_4[16],
	.param .align 8 .b8 _ZN3cub18CUB_300001_SM_10006detail9transform16transform_kernelINS2_10policy_hubILb0EN4cuda3std3__45tupleIJN6thrust24THRUST_300001_SM_1000_NS6detail15normal_iteratorINSA_10device_ptrIcEEEESF_EEEE10policy1000ElNS7_12not_equal_toIcEENSC_INSD_IiEEEEJPcSN_EEEvT0_iT1_T2_DpNS2_10kernel_argIT3_EE_param_5[16]
)
.maxntid 128
{
	.reg .pred 	%p<118>;
	.reg .b16 	%rs<29>;
	.reg .b32 	%r<745>;
	.reg .b64 	%rd<663>;
	// demoted variable
	.shared .align 8 .u64 _ZZN3cub18CUB_300001_SM_10006detail9transform23transform_kernel_ublkcpINS2_19async_copy_policy_tILi128EEElN4cuda3std3__412not_equal_toIcEEN6thrust24THRUST_300001_SM_1000_NS6detail15normal_iteratorINSC_10device_ptrIiEEEEJccEEEvT0_iT1_T2_DpNS2_16aligned_base_ptrIT3_EEE3bar;
	ld.param.u64 	%rd314, [_ZN3cub18CUB_300001_SM_10006detail9transform16transform_kernelINS2_10policy_hubILb0EN4cuda3std3__45tupleIJN6thrust24THRUST_300001_SM_1000_NS6detail15normal_iteratorINSA_10device_ptrIcEEEESF_EEEE10policy1000ElNS7_12not_equal_toIcEENSC_INSD_IiEEEEJPcSN_EEEvT0_iT1_T2_DpNS2_10kernel_argIT3_EE_param_4];
	ld.param.u32 	%r2, [_ZN3cub18CUB_300001_SM_10006detail9transform16transform_kernelINS2_10policy_hubILb0EN4cuda3std3__45tupleIJN6thrust24THRUST_300001_SM_1000_NS6detail15normal_iteratorINSA_10device_ptrIcEEEESF_EEEE10policy1000ElNS7_12not_equal_toIcEENSC_INSD_IiEEEEJPcSN_EEEvT0_iT1_T2_DpNS2_10kernel_argIT3_EE_param_5+8];
	ld.param.u64 	%rd316, [_ZN3cub18CUB_300001_SM_10006detail9transform16transform_kernelINS2_10policy_hubILb0EN4cuda3std3__45tupleIJN6thrust24THRUST_300001_SM_1000_NS6detail15normal_iteratorINSA_10device_ptrIcEEEESF_EEEE10policy1000ElNS7_12not_equal_toIcEENSC_INSD_IiEEEEJPcSN_EEEvT0_iT1_T2_DpNS2_10kernel_argIT3_EE_param_0];
	ld.param.u64 	%rd3, [_ZN3cub18CUB_300001_SM_10006detail9transform16transform_kernelINS2_10policy_hubILb0EN4cuda3std3__45tupleIJN6thrust24THRUST_300001_SM_1000_NS6detail15normal_iteratorINSA_10device_ptrIcEEEESF_EEEE10policy1000ElNS7_12not_equal_toIcEENSC_INSD_IiEEEEJPcSN_EEEvT0_iT1_T2_DpNS2_10kernel_argIT3_EE_param_5];
	ld.param.u64 	%rd315, [_ZN3cub18CUB_300001_SM_10006detail9transform16transform_kernelINS2_10policy_hubILb0EN4cuda3std3__45tupleIJN6thrust24THRUST_300001_SM_1000_NS6detail15normal_iteratorINSA_10device_ptrIcEEEESF_EEEE10policy1000ElNS7_12not_equal_toIcEENSC_INSD_IiEEEEJPcSN_EEEvT0_iT1_T2_DpNS2_10kernel_argIT3_EE_param_4+8];
	ld.param.u64 	%rd317, [_ZN3cub18CUB_300001_SM_10006detail9transform16transform_kernelINS2_10policy_hubILb0EN4cuda3std3__45tupleIJN6thrust24THRUST_300001_SM_1000_NS6detail15normal_iteratorINSA_10device_ptrIcEEEESF_EEEE10policy1000ElNS7_12not_equal_toIcEENSC_INSD_IiEEEEJPcSN_EEEvT0_iT1_T2_DpNS2_10kernel_argIT3_EE_param_3];
	ld.param.u32 	%r246, [_ZN3cub18CUB_300001_SM_10006detail9transform16transform_kernelINS2_10policy_hubILb0EN4cuda3std3__45tupleIJN6thrust24THRUST_300001_SM_1000_NS6detail15normal_iteratorINSA_10device_ptrIcEEEESF_EEEE10policy1000ElNS7_12not_equal_toIcEENSC_INSD_IiEEEEJPcSN_EEEvT0_iT1_T2_DpNS2_10kernel_argIT3_EE_param_1];
	cvta.to.global.u64 	%rd1, %rd317;
	cvt.u32.u64 	%r1, %rd315;
	cvta.to.global.u64 	%rd4, %rd3;
	shl.b32 	%r247, %r246, 7;
	mov.u32 	%r248, %ctaid.x;
	cvt.u64.u32 	%rd318, %r248;
	cvt.s64.s32 	%rd5, %r247;
	mul.lo.s64 	%rd6, %rd5, %rd318;
	sub.s64 	%rd319, %rd316, %rd6;
	min.s64 	%rd7, %rd319, %rd5;
	cvt.u32.u64 	%r3, %rd7;
	setp.eq.s32 	%p1, %r248, 0;
	add.s32 	%r250, %r248, 2;
	mov.u32 	%r251, %nctaid.x;
	setp.ge.u32 	%p2, %r250, %r251;
	or.pred  	%p3, %p1, %p2;
	@%p3 bra 	$L__BB2_5;
	mov.b32 	%r657, -1;
	// begin inline asm
	{
	 .reg .pred P_OUT; 
	elect.sync _|P_OUT, %r657;
	selp.b32 %r656, 1, 0, P_OUT; 
}
	// end inline asm
	mov.u32 	%r658, %tid.x;
	setp.gt.u32 	%p106, %r658, 31;
	setp.eq.s32 	%p107, %r656, 0;
	or.pred  	%p108, %p106, %p107;
	@%p108 bra 	$L__BB2_3;
	cvt.u32.u64 	%r669, %rd5;
	mov.u32 	%r659, _ZZN3cub18CUB_300001_SM_10006detail9transform23transform_kernel_ublkcpINS2_19async_copy_policy_tILi128EEElN4cuda3std3__412not_equal_toIcEEN6thrust24THRUST_300001_SM_1000_NS6detail15normal_iteratorINSC_10device_ptrIiEEEEJccEEEvT0_iT1_T2_DpNS2_16aligned_base_ptrIT3_EEE3bar;
	mov.b32 	%r660, 1;
	// begin inline asm
	mbarrier.init.shared.b64 [%r659], %r660;
	// end inline asm
	// begin inline asm
	fence.proxy.async.shared::cta; // 6.
	// end inline asm
	add.s32 	%r670, %r669, 15;
	add.s32 	%r671, %r670, %r1;
	and.b32  	%r662, %r671, -16;
	cvta.to.global.u64 	%rd586, %rd314;
	add.s64 	%rd583, %rd586, %rd6;
	mov.u32 	%r661, _ZN3cub18CUB_300001_SM_10006detail9transform4smemE;
	// begin inline asm
	cp.async.bulk.shared::cluster.global.mbarrier::complete_tx::bytes [%r661], [%rd583], %r662, [%r659];
	// end inline asm
	add.s32 	%r672, %r670, %r2;
	and.b32  	%r665, %r672, -16;
	add.s32 	%r673, %r661, %r669;
	add.s32 	%r664, %r673, 128;
	add.s64 	%rd584, %rd4, %rd6;
	// begin inline asm
	cp.async.bulk.shared::cluster.global.mbarrier::complete_tx::bytes [%r664], [%rd584], %r665, [%r659];
	// end inline asm
	add.s32 	%r668, %r665, %r662;
	// begin inline asm
	mbarrier.arrive.expect_tx.release.cta.shared::cta.b64 %rd585, [%r659], %r668; // 8. 
	// end inline asm
$L__BB2_3:
	bar.sync 	0;
	mov.u32 	%r675, _ZZN3cub18CUB_300001_SM_10006detail9transform23transform_kernel_ublkcpINS2_19async_copy_policy_tILi128EEElN4cuda3std3__412not_equal_toIcEEN6thrust24THRUST_300001_SM_1000_NS6detail15normal_iteratorINSC_10device_ptrIiEEEEJccEEEvT0_iT1_T2_DpNS2_16aligned_base_ptrIT3_EEE3bar;
$L__BB2_4:
	mov.b32 	%r676, 0;
	// begin inline asm
	{
	 .reg .pred P_OUT; 
	mbarrier.try_wait.parity.shared::cta.b64  P_OUT, [%r675], %r676;                                // 7a. 
	selp.b32 %r674, 1, 0, P_OUT; 
}
	// end inline asm
	setp.eq.s32 	%p109, %r674, 0;
	@%p109 bra 	$L__BB2_4;
	bra.uni 	$L__BB2_138;
$L__BB2_5:
	cvta.to.global.u64 	%rd8, %rd314;
	cvt.s64.s32 	%rd9, %r1;
	add.s64 	%rd320, %rd6, %rd9;
	add.s64 	%rd10, %rd8, %rd320;
	add.s64 	%rd11, %rd314, %rd320;
	mov.u32 	%r254, _ZN3cub18CUB_300001_SM_10006detail9transform4smemE;
	cvt.u64.u32 	%rd321, %r254;
	cvta.shared.u64 	%rd322, %rd321;
	add.s64 	%rd323, %rd322, %rd9;
	cvt.s64.s32 	%rd12, %rd7;
	xor.b64  	%rd324, %rd11, %rd323;
	cvt.u32.u64 	%r255, %rd323;
	cvt.u32.u64 	%r256, %rd11;
	xor.b32  	%r257, %r256, %r255;
	and.b32  	%r258, %r257, 8;
	sub.s32 	%r259, 16, %r258;
	and.b32  	%r260, %r257, 4;
	setp.eq.s32 	%p4, %r260, 0;
	selp.b32 	%r261, %r259, 4, %p4;
	and.b32  	%r262, %r257, 2;
	setp.eq.s32 	%p5, %r262, 0;
	selp.b32 	%r263, %r261, 2, %p5;
	and.b64  	%rd325, %rd324, 1;
	setp.eq.b64 	%p6, %rd325, 1;
	selp.b32 	%r264, 1, %r263, %p6;
	cvt.u64.u32 	%rd326, %r264;
	setp.lt.u64 	%p7, %rd12, %rd326;
	add.s32 	%r265, %r264, -2;
	selp.b32 	%r266, -1, %r265, %p7;
	shf.l.wrap.b32 	%r253, %r266, %r266, 31;
	setp.gt.s32 	%p8, %r253, 2;
	@%p8 bra 	$L__BB2_14;
	setp.eq.s32 	%p11, %r253, 0;
	@%p11 bra 	$L__BB2_19;
	setp.eq.s32 	%p12, %r253, 1;
	@%p12 bra 	$L__BB2_8;
	bra.uni 	$L__BB2_16;
$L__BB2_8:
	neg.s32 	%r312, %r256;
	and.b32  	%r313, %r312, 3;
	cvt.u64.u32 	%rd45, %r313;
	mov.u32 	%r20, %tid.x;
	mov.u32 	%r21, %tid.y;
	mov.u32 	%r22, %tid.z;
	mov.u32 	%r23, %ntid.x;
	mov.u32 	%r24, %ntid.y;
	mad.lo.s32 	%r314, %r22, %r24, %r21;
	mul.lo.s32 	%r25, %r314, %r23;
	add.s32 	%r315, %r25, %r20;
	mul.lo.s32 	%r316, %r23, %r24;
	mov.u32 	%r26, %ntid.z;
	mul.lo.s32 	%r27, %r316, %r26;
	cvt.u64.u32 	%rd46, %r315;
	setp.ge.u32 	%p24, %r315, %r313;
	@%p24 bra 	$L__BB2_11;
	cvt.u64.u32 	%rd47, %r27;
	add.s32 	%r317, %r1, %r20;
	add.s32 	%r318, %r317, %r25;
	add.s32 	%r694, %r254, %r318;
	mov.u64 	%rd601, %rd46;
$L__BB2_10:
	add.s64 	%rd363, %rd10, %rd601;
	ld.global.u8 	%rs3, [%rd363];
	st.shared.u8 	[%r694], %rs3;
	add.s64 	%rd601, %rd601, %rd47;
	add.s32 	%r694, %r694, %r27;
	setp.lt.u64 	%p25, %rd601, %rd45;
	@%p25 bra 	$L__BB2_10;
$L__BB2_11:
	sub.s64 	%rd50, %rd12, %rd45;
	shr.u64 	%rd51, %rd50, 2;
	setp.le.u64 	%p26, %rd51, %rd46;
	@%p26 bra 	$L__BB2_36;
	cvt.u32.u64 	%r320, %rd46;
	cvt.u64.u32 	%rd52, %r27;
	add.s32 	%r321, %r320, %r27;
	cvt.u64.u32 	%rd364, %r321;
	max.u64 	%rd365, %rd51, %rd364;
	setp.gt.u64 	%p27, %rd51, %rd364;
	selp.u64 	%rd53, 1, 0, %p27;
	add.s64 	%rd366, %rd53, %rd364;
	sub.s64 	%rd54, %rd365, %rd366;
	and.b64  	%rd367, %rd54, -4294967296;
	setp.ne.s64 	%p28, %rd367, 0;
	@%p28 bra 	$L__BB2_29;
	cvt.u32.u64 	%r322, %rd52;
	cvt.u32.u64 	%r323, %rd54;
	div.u32 	%r324, %r323, %r322;
	cvt.u64.u32 	%rd602, %r324;
	bra.uni 	$L__BB2_30;
$L__BB2_14:
	setp.eq.s32 	%p9, %r253, 3;
	@%p9 bra 	$L__BB2_39;
	setp.eq.s32 	%p10, %r253, 7;
	@%p10 bra 	$L__BB2_55;
$L__BB2_16:
	mov.u32 	%r426, %tid.x;
	mov.u32 	%r427, %tid.y;
	mov.u32 	%r428, %tid.z;
	mov.u32 	%r429, %ntid.x;
	mov.u32 	%r430, %ntid.y;
	mad.lo.s32 	%r431, %r428, %r430, %r427;
	mad.lo.s32 	%r432, %r431, %r429, %r426;
	mul.lo.s32 	%r4, %r429, %r430;
	cvt.u64.u32 	%rd593, %r432;
	setp.le.u64 	%p53, %rd12, %rd593;
	@%p53 bra 	$L__BB2_71;
	mov.u32 	%r433, %ntid.z;
	mul.lo.s32 	%r434, %r4, %r433;
	cvt.u64.u32 	%rd14, %r434;
	add.s32 	%r5, %r254, %r1;
$L__BB2_18:
	add.s64 	%rd451, %rd10, %rd593;
	ld.global.u8 	%rs12, [%rd451];
	cvt.u32.u64 	%r436, %rd593;
	add.s32 	%r437, %r5, %r436;
	st.shared.u8 	[%r437], %rs12;
	add.s64 	%rd593, %rd593, %rd14;
	setp.lt.u64 	%p54, %rd593, %rd12;
	@%p54 bra 	$L__BB2_18;
	bra.uni 	$L__BB2_71;
$L__BB2_19:
	shr.u64 	%rd17, %rd12, 1;
	mov.u32 	%r355, %tid.x;
	mov.u32 	%r356, %tid.y;
	mov.u32 	%r357, %tid.z;
	mov.u32 	%r6, %ntid.x;
	mov.u32 	%r7, %ntid.y;
	mad.lo.s32 	%r358, %r357, %r7, %r356;
	mad.lo.s32 	%r359, %r358, %r6, %r355;
	mov.u32 	%r8, %ntid.z;
	cvt.u64.u32 	%rd598, %r359;
	setp.le.u64 	%p35, %rd17, %rd598;
	@%p35 bra 	$L__BB2_71;
	mul.lo.s32 	%r360, %r6, %r7;
	mul.lo.s32 	%r361, %r360, %r8;
	cvt.u32.u64 	%r362, %rd598;
	cvt.u64.u32 	%rd19, %r361;
	add.s32 	%r363, %r362, %r361;
	cvt.u64.u32 	%rd399, %r363;
	max.u64 	%rd400, %rd17, %rd399;
	setp.gt.u64 	%p36, %rd17, %rd399;
	selp.u64 	%rd20, 1, 0, %p36;
	add.s64 	%rd401, %rd20, %rd399;
	sub.s64 	%rd21, %rd400, %rd401;
	and.b64  	%rd402, %rd21, -4294967296;
	setp.ne.s64 	%p37, %rd402, 0;
	@%p37 bra 	$L__BB2_22;
	cvt.u32.u64 	%r364, %rd19;
	cvt.u32.u64 	%r365, %rd21;
	div.u32 	%r366, %r365, %r364;
	cvt.u64.u32 	%rd594, %r366;
	bra.uni 	$L__BB2_23;
$L__BB2_22:
	div.u64 	%rd594, %rd21, %rd19;
$L__BB2_23:
	add.s64 	%rd25, %rd594, %rd20;
	and.b64  	%rd403, %rd25, 3;
	setp.eq.s64 	%p38, %rd403, 3;
	@%p38 bra 	$L__BB2_26;
	shl.b32 	%r368, %r362, 1;
	add.s32 	%r369, %r1, %r368;
	add.s32 	%r692, %r254, %r369;
	mul.lo.s32 	%r371, %r8, %r7;
	mul.lo.s32 	%r372, %r371, %r6;
	shl.b32 	%r10, %r372, 1;
	shl.b64 	%rd404, %rd598, 1;
	add.s64 	%rd405, %rd6, %rd404;
	add.s64 	%rd406, %rd405, %rd9;
	add.s64 	%rd596, %rd8, %rd406;
	shl.b64 	%rd27, %rd19, 1;
	add.s64 	%rd407, %rd25, 1;
	and.b64  	%rd408, %rd407, 3;
	neg.s64 	%rd595, %rd408;
$L__BB2_25:
	.pragma "nounroll";
	ld.global.u16 	%rs5, [%rd596];
	st.shared.u16 	[%r692], %rs5;
	add.s64 	%rd598, %rd598, %rd19;
	add.s32 	%r692, %r692, %r10;
	add.s64 	%rd596, %rd596, %rd27;
	add.s64 	%rd595, %rd595, 1;
	setp.ne.s64 	%p39, %rd595, 0;
	@%p39 bra 	$L__BB2_25;
$L__BB2_26:
	setp.lt.u64 	%p40, %rd25, 3;
	@%p40 bra 	$L__BB2_71;
	shl.b64 	%rd36, %rd19, 2;
	mul.lo.s32 	%r373, %r8, %r7;
	mul.lo.s32 	%r374, %r373, %r6;
	shl.b32 	%r13, %r374, 1;
	cvt.u32.u64 	%r375, %rd598;
	shl.b32 	%r376, %r375, 1;
	add.s32 	%r377, %r1, %r376;
	add.s32 	%r693, %r254, %r377;
	shl.b32 	%r15, %r374, 3;
	shl.b32 	%r16, %r374, 2;
	mul.lo.s32 	%r17, %r374, 6;
	shl.b64 	%rd37, %rd19, 1;
	shl.b64 	%rd409, %rd598, 1;
	add.s64 	%rd410, %rd6, %rd409;
	add.s64 	%rd411, %rd410, %rd9;
	add.s64 	%rd599, %rd8, %rd411;
	shl.b64 	%rd39, %rd19, 3;
	mul.lo.s64 	%rd40, %rd19, 6;
$L__BB2_28:
	ld.global.u16 	%rs6, [%rd599];
	st.shared.u16 	[%r693], %rs6;
	add.s64 	%rd412, %rd599, %rd37;
	ld.global.u16 	%rs7, [%rd412];
	add.s32 	%r379, %r693, %r13;
	st.shared.u16 	[%r379], %rs7;
	add.s64 	%rd413, %rd599, %rd36;
	ld.global.u16 	%rs8, [%rd413];
	add.s32 	%r380, %r693, %r16;
	st.shared.u16 	[%r380], %rs8;
	add.s64 	%rd414, %rd599, %rd40;
	ld.global.u16 	%rs9, [%rd414];
	add.s32 	%r381, %r693, %r17;
	st.shared.u16 	[%r381], %rs9;
	add.s64 	%rd598, %rd598, %rd36;
	add.s32 	%r693, %r693, %r15;
	add.s64 	%rd599, %rd599, %rd39;
	setp.lt.u64 	%p41, %rd598, %rd17;
	@%p41 bra 	$L__BB2_28;
	bra.uni 	$L__BB2_71;
$L__BB2_29:
	div.u64 	%rd602, %rd54, %rd52;
$L__BB2_30:
	add.s64 	%rd58, %rd602, %rd53;
	and.b64  	%rd368, %rd58, 3;
	setp.eq.s64 	%p29, %rd368, 3;
	mov.u64 	%rd606, %rd46;
	@%p29 bra 	$L__BB2_33;
	cvt.u32.u64 	%r325, %rd46;
	cvt.u32.u64 	%r326, %rd45;
	shl.b64 	%rd369, %rd46, 2;
	add.s64 	%rd370, %rd6, %rd369;
	add.s64 	%rd371, %rd370, %rd9;
	add.s64 	%rd372, %rd371, %rd45;
	add.s64 	%rd604, %rd314, %rd372;
	shl.b64 	%rd60, %rd52, 2;
	mov.u32 	%r327, _ZN3cub18CUB_300001_SM_10006detail9transform4smemE;
	add.s32 	%r328, %r1, %r327;
	shl.b32 	%r329, %r325, 2;
	add.s32 	%r330, %r328, %r329;
	add.s32 	%r695, %r330, %r326;
	mul.lo.s32 	%r331, %r26, %r24;
	mul.lo.s32 	%r332, %r331, %r23;
	shl.b32 	%r32, %r332, 2;
	add.s64 	%rd373, %rd58, 1;
	and.b64  	%rd374, %rd373, 3;
	neg.s64 	%rd603, %rd374;
	mov.u64 	%rd606, %rd46;
$L__BB2_32:
	.pragma "nounroll";
	// begin inline asm
	cp.async.ca.shared.global [%r695], [%rd604], 4, 4;
	// end inline asm
	cvt.u64.u32 	%rd376, %r27;
	add.s64 	%rd606, %rd606, %rd376;
	add.s64 	%rd604, %rd604, %rd60;
	add.s32 	%r695, %r695, %r32;
	add.s64 	%rd603, %rd603, 1;
	setp.ne.s64 	%p30, %rd603, 0;
	@%p30 bra 	$L__BB2_32;
$L__BB2_33:
	setp.lt.u64 	%p31, %rd58, 3;
	@%p31 bra 	$L__BB2_36;
	cvt.u32.u64 	%r334, %rd45;
	mul.wide.u32 	%rd69, %r27, 4;
	shl.b64 	%rd377, %rd606, 2;
	add.s64 	%rd378, %rd6, %rd377;
	add.s64 	%rd379, %rd378, %rd9;
	add.s64 	%rd380, %rd379, %rd45;
	add.s64 	%rd607, %rd314, %rd380;
	mul.wide.u32 	%rd71, %r27, 16;
	mul.wide.u32 	%rd72, %r27, 8;
	mul.wide.u32 	%rd73, %r27, 12;
	mov.u32 	%r335, _ZN3cub18CUB_300001_SM_10006detail9transform4smemE;
	add.s32 	%r336, %r1, %r335;
	mul.lo.s32 	%r337, %r26, %r24;
	mul.lo.s32 	%r338, %r337, %r23;
	shl.b32 	%r339, %r338, 2;
	cvt.u32.u64 	%r340, %rd606;
	shl.b32 	%r341, %r340, 2;
	add.s32 	%r342, %r336, %r341;
	add.s32 	%r696, %r342, %r334;
	add.s32 	%r699, %r696, %r339;
	shl.b32 	%r36, %r338, 4;
	shl.b32 	%r343, %r338, 3;
	add.s32 	%r698, %r696, %r343;
	mad.lo.s32 	%r697, %r338, 12, %r696;
$L__BB2_35:
	// begin inline asm
	cp.async.ca.shared.global [%r696], [%rd607], 4, 4;
	// end inline asm
	add.s64 	%rd382, %rd607, %rd69;
	// begin inline asm
	cp.async.ca.shared.global [%r699], [%rd382], 4, 4;
	// end inline asm
	add.s64 	%rd383, %rd607, %rd72;
	// begin inline asm
	cp.async.ca.shared.global [%r698], [%rd383], 4, 4;
	// end inline asm
	add.s64 	%rd384, %rd607, %rd73;
	// begin inline asm
	cp.async.ca.shared.global [%r697], [%rd384], 4, 4;
	// end inline asm
	add.s64 	%rd606, %rd606, %rd69;
	add.s64 	%rd607, %rd607, %rd71;
	add.s32 	%r699, %r699, %r36;
	add.s32 	%r698, %r698, %r36;
	add.s32 	%r697, %r697, %r36;
	add.s32 	%r696, %r696, %r36;
	setp.lt.u64 	%p32, %rd606, %rd51;
	@%p32 bra 	$L__BB2_35;
$L__BB2_36:
	and.b64  	%rd78, %rd50, 3;
	setp.le.u64 	%p33, %rd78, %rd46;
	@%p33 bra 	$L__BB2_71;
	and.b64  	%rd386, %rd50, -4;
	cvt.u32.u64 	%r348, %rd45;
	cvt.u64.u32 	%rd79, %r27;
	mul.wide.u32 	%rd387, %r22, %r24;
	cvt.u64.u32 	%rd388, %r21;
	add.s64 	%rd389, %rd387, %rd388;
	cvt.u64.u32 	%rd390, %r23;
	mad.lo.s64 	%rd391, %rd389, %rd390, %rd6;
	add.s64 	%rd392, %rd391, %rd386;
	add.s64 	%rd393, %rd392, %rd9;
	cvt.u64.u32 	%rd394, %r20;
	add.s64 	%rd395, %rd393, %rd394;
	add.s64 	%rd396, %rd395, %rd45;
	add.s64 	%rd80, %rd8, %rd396;
	add.s32 	%r349, %r1, %r20;
	add.s32 	%r350, %r349, %r25;
	cvt.u32.u64 	%r351, %rd386;
	add.s32 	%r352, %r350, %r351;
	add.s32 	%r353, %r352, %r348;
	mov.u32 	%r354, _ZN3cub18CUB_300001_SM_10006detail9transform4smemE;
	add.s32 	%r700, %r354, %r353;
	mov.b64 	%rd609, 0;
$L__BB2_38:
	add.s64 	%rd397, %rd80, %rd609;
	ld.global.u8 	%rs4, [%rd397];
	st.shared.u8 	[%r700], %rs4;
	add.s64 	%rd609, %rd609, %rd79;
	add.s64 	%rd398, %rd46, %rd609;
	add.s32 	%r700, %r700, %r27;
	setp.lt.u64 	%p34, %rd398, %rd78;
	@%p34 bra 	$L__BB2_38;
	bra.uni 	$L__BB2_71;
$L__BB2_39:
	neg.s32 	%r268, %r256;
	and.b32  	%r269, %r268, 7;
	cvt.u64.u32 	%rd83, %r269;
	mov.u32 	%r51, %tid.x;
	mov.u32 	%r52, %tid.y;
	mov.u32 	%r53, %tid.z;
	mov.u32 	%r54, %ntid.x;
	mov.u32 	%r55, %ntid.y;
	mad.lo.s32 	%r270, %r53, %r55, %r52;
	mul.lo.s32 	%r56, %r270, %r54;
	add.s32 	%r271, %r56, %r51;
	mul.lo.s32 	%r272, %r54, %r55;
	mov.u32 	%r57, %ntid.z;
	mul.lo.s32 	%r58, %r272, %r57;
	cvt.u64.u32 	%rd84, %r271;
	setp.ge.u32 	%p13, %r271, %r269;
	@%p13 bra 	$L__BB2_42;
	cvt.u64.u32 	%rd85, %r58;
	add.s32 	%r273, %r1, %r51;
	add.s32 	%r274, %r273, %r56;
	add.s32 	%r701, %r254, %r274;
	mov.u64 	%rd610, %rd84;
$L__BB2_41:
	add.s64 	%rd327, %rd10, %rd610;
	ld.global.u8 	%rs1, [%rd327];
	st.shared.u8 	[%r701], %rs1;
	add.s64 	%rd610, %rd610, %rd85;
	add.s32 	%r701, %r701, %r58;
	setp.lt.u64 	%p14, %rd610, %rd83;
	@%p14 bra 	$L__BB2_41;
$L__BB2_42:
	sub.s64 	%rd88, %rd12, %rd83;
	shr.u64 	%rd89, %rd88, 3;
	setp.le.u64 	%p15, %rd89, %rd84;
	@%p15 bra 	$L__BB2_52;
	cvt.u32.u64 	%r276, %rd84;
	cvt.u64.u32 	%rd90, %r58;
	add.s32 	%r277, %r276, %r58;
	cvt.u64.u32 	%rd328, %r277;
	max.u64 	%rd329, %rd89, %rd328;
	setp.gt.u64 	%p16, %rd89, %rd328;
	selp.u64 	%rd91, 1, 0, %p16;
	add.s64 	%rd330, %rd91, %rd328;
	sub.s64 	%rd92, %rd329, %rd330;
	and.b64  	%rd331, %rd92, -4294967296;
	setp.ne.s64 	%p17, %rd331, 0;
	@%p17 bra 	$L__BB2_45;
	cvt.u32.u64 	%r278, %rd90;
	cvt.u32.u64 	%r279, %rd92;
	div.u32 	%r280, %r279, %r278;
	cvt.u64.u32 	%rd611, %r280;
	bra.uni 	$L__BB2_46;
$L__BB2_45:
	div.u64 	%rd611, %rd92, %rd90;
$L__BB2_46:
	add.s64 	%rd96, %rd611, %rd91;
	and.b64  	%rd332, %rd96, 3;
	setp.eq.s64 	%p18, %rd332, 3;
	mov.u64 	%rd615, %rd84;
	@%p18 bra 	$L__BB2_49;
	cvt.u32.u64 	%r281, %rd84;
	cvt.u32.u64 	%r282, %rd83;
	shl.b64 	%rd333, %rd84, 3;
	add.s64 	%rd334, %rd6, %rd333;
	add.s64 	%rd335, %rd334, %rd9;
	add.s64 	%rd336, %rd335, %rd83;
	add.s64 	%rd613, %rd314, %rd336;
	shl.b64 	%rd98, %rd90, 3;
	mov.u32 	%r283, _ZN3cub18CUB_300001_SM_10006detail9transform4smemE;
	add.s32 	%r284, %r1, %r283;
	shl.b32 	%r285, %r281, 3;
	add.s32 	%r286, %r284, %r285;
	add.s32 	%r702, %r286, %r282;
	mul.lo.s32 	%r287, %r57, %r55;
	mul.lo.s32 	%r288, %r287, %r54;
	shl.b32 	%r63, %r288, 3;
	add.s64 	%rd337, %rd96, 1;
	and.b64  	%rd338, %rd337, 3;
	neg.s64 	%rd612, %rd338;
	mov.u64 	%rd615, %rd84;
$L__BB2_48:
	.pragma "nounroll";
	// begin inline asm
	cp.async.ca.shared.global [%r702], [%rd613], 8, 8;
	// end inline asm
	cvt.u64.u32 	%rd340, %r58;
	add.s64 	%rd615, %rd615, %rd340;
	add.s64 	%rd613, %rd613, %rd98;
	add.s32 	%r702, %r702, %r63;
	add.s64 	%rd612, %rd612, 1;
	setp.ne.s64 	%p19, %rd612, 0;
	@%p19 bra 	$L__BB2_48;
$L__BB2_49:
	setp.lt.u64 	%p20, %rd96, 3;
	@%p20 bra 	$L__BB2_52;
	cvt.u32.u64 	%r290, %rd83;
	mul.wide.u32 	%rd107, %r58, 4;
	mul.wide.u32 	%rd108, %r58, 8;
	shl.b64 	%rd341, %rd615, 3;
	add.s64 	%rd342, %rd6, %rd341;
	add.s64 	%rd343, %rd342, %rd9;
	add.s64 	%rd344, %rd343, %rd83;
	add.s64 	%rd616, %rd314, %rd344;
	mul.wide.u32 	%rd110, %r58, 32;
	mul.wide.u32 	%rd111, %r58, 16;
	mul.wide.u32 	%rd112, %r58, 24;
	mov.u32 	%r291, _ZN3cub18CUB_300001_SM_10006detail9transform4smemE;
	add.s32 	%r292, %r1, %r291;
	mul.lo.s32 	%r293, %r57, %r55;
	mul.lo.s32 	%r294, %r293, %r54;
	shl.b32 	%r295, %r294, 3;
	cvt.u32.u64 	%r296, %rd615;
	shl.b32 	%r297, %r296, 3;
	add.s32 	%r298, %r292, %r297;
	add.s32 	%r703, %r298, %r290;
	add.s32 	%r706, %r703, %r295;
	shl.b32 	%r67, %r294, 5;
	shl.b32 	%r299, %r294, 4;
	add.s32 	%r705, %r703, %r299;
	mad.lo.s32 	%r704, %r294, 24, %r703;
$L__BB2_51:
	// begin inline asm
	cp.async.ca.shared.global [%r703], [%rd616], 8, 8;
	// end inline asm
	add.s64 	%rd346, %rd616, %rd108;
	// begin inline asm
	cp.async.ca.shared.global [%r706], [%rd346], 8, 8;
	// end inline asm
	add.s64 	%rd347, %rd616, %rd111;
	// begin inline asm
	cp.async.ca.shared.global [%r705], [%rd347], 8, 8;
	// end inline asm
	add.s64 	%rd348, %rd616, %rd112;
	// begin inline asm
	cp.async.ca.shared.global [%r704], [%rd348], 8, 8;
	// end inline asm
	add.s64 	%rd615, %rd615, %rd107;
	add.s64 	%rd616, %rd616, %rd110;
	add.s32 	%r706, %r706, %r67;
	add.s32 	%r705, %r705, %r67;
	add.s32 	%r704, %r704, %r67;
	add.s32 	%r703, %r703, %r67;
	setp.lt.u64 	%p21, %rd615, %rd89;
	@%p21 bra 	$L__BB2_51;
$L__BB2_52:
	and.b64  	%rd117, %rd88, 7;
	setp.le.u64 	%p22, %rd117, %rd84;
	@%p22 bra 	$L__BB2_71;
	and.b64  	%rd350, %rd88, -8;
	cvt.u32.u64 	%r304, %rd83;
	cvt.u64.u32 	%rd118, %r58;
	mul.wide.u32 	%rd351, %r53, %r55;
	cvt.u64.u32 	%rd352, %r52;
	add.s64 	%rd353, %rd351, %rd352;
	cvt.u64.u32 	%rd354, %r54;
	mad.lo.s64 	%rd355, %rd353, %rd354, %rd6;
	add.s64 	%rd356, %rd355, %rd350;
	add.s64 	%rd357, %rd356, %rd9;
	cvt.u64.u32 	%rd358, %r51;
	add.s64 	%rd359, %rd357, %rd358;
	add.s64 	%rd360, %rd359, %rd83;
	add.s64 	%rd119, %rd8, %rd360;
	add.s32 	%r305, %r1, %r51;
	add.s32 	%r306, %r305, %r56;
	cvt.u32.u64 	%r307, %rd350;
	add.s32 	%r308, %r306, %r307;
	add.s32 	%r309, %r308, %r304;
	mov.u32 	%r310, _ZN3cub18CUB_300001_SM_10006detail9transform4smemE;
	add.s32 	%r707, %r310, %r309;
	mov.b64 	%rd618, 0;
$L__BB2_54:
	add.s64 	%rd361, %rd119, %rd618;
	ld.global.u8 	%rs2, [%rd361];
	st.shared.u8 	[%r707], %rs2;
	add.s64 	%rd618, %rd618, %rd118;
	add.s64 	%rd362, %rd84, %rd618;
	add.s32 	%r707, %r707, %r58;
	setp.lt.u64 	%p23, %rd362, %rd117;
	@%p23 bra 	$L__BB2_54;
	bra.uni 	$L__BB2_71;
$L__BB2_55:
	neg.s32 	%r383, %r256;
	and.b32  	%r384, %r383, 15;
	cvt.u64.u32 	%rd122, %r384;
	mov.u32 	%r82, %tid.x;
	mov.u32 	%r83, %tid.y;
	mov.u32 	%r84, %tid.z;
	mov.u32 	%r85, %ntid.x;
	mov.u32 	%r86, %ntid.y;
	mad.lo.s32 	%r385, %r84, %r86, %r83;
	mul.lo.s32 	%r87, %r385, %r85;
	add.s32 	%r386, %r87, %r82;
	mul.lo.s32 	%r387, %r85, %r86;
	mov.u32 	%r88, %ntid.z;
	mul.lo.s32 	%r89, %r387, %r88;
	cvt.u64.u32 	%rd123, %r386;
	setp.ge.u32 	%p42, %r386, %r384;
	@%p42 bra 	$L__BB2_58;
	cvt.u64.u32 	%rd124, %r89;
	add.s32 	%r388, %r1, %r82;
	add.s32 	%r389, %r388, %r87;
	add.s32 	%r708, %r254, %r389;
	mov.u64 	%rd619, %rd123;
$L__BB2_57:
	add.s64 	%rd415, %rd10, %rd619;
	ld.global.u8 	%rs10, [%rd415];
	st.shared.u8 	[%r708], %rs10;
	add.s64 	%rd619, %rd619, %rd124;
	add.s32 	%r708, %r708, %r89;
	setp.lt.u64 	%p43, %rd619, %rd122;
	@%p43 bra 	$L__BB2_57;
$L__BB2_58:
	sub.s64 	%rd127, %rd12, %rd122;
	shr.u64 	%rd128, %rd127, 4;
	setp.le.u64 	%p44, %rd128, %rd123;
	@%p44 bra 	$L__BB2_68;
	cvt.u32.u64 	%r391, %rd123;
	cvt.u64.u32 	%rd129, %r89;
	add.s32 	%r392, %r391, %r89;
	cvt.u64.u32 	%rd416, %r392;
	max.u64 	%rd417, %rd128, %rd416;
	setp.gt.u64 	%p45, %rd128, %rd416;
	selp.u64 	%rd130, 1, 0, %p45;
	add.s64 	%rd418, %rd130, %rd416;
	sub.s64 	%rd131, %rd417, %rd418;
	and.b64  	%rd419, %rd131, -4294967296;
	setp.ne.s64 	%p46, %rd419, 0;
	@%p46 bra 	$L__BB2_61;
	cvt.u32.u64 	%r393, %rd129;
	cvt.u32.u64 	%r394, %rd131;
	div.u32 	%r395, %r394, %r393;
	cvt.u64.u32 	%rd620, %r395;
	bra.uni 	$L__BB2_62;
$L__BB2_61:
	div.u64 	%rd620, %rd131, %rd129;
$L__BB2_62:
	add.s64 	%rd135, %rd620, %rd130;
	and.b64  	%rd420, %rd135, 3;
	setp.eq.s64 	%p47, %rd420, 3;
	mov.u64 	%rd624, %rd123;
	@%p47 bra 	$L__BB2_65;
	cvt.u32.u64 	%r396, %rd123;
	cvt.u32.u64 	%r397, %rd122;
	shl.b64 	%rd421, %rd123, 4;
	add.s64 	%rd422, %rd6, %rd421;
	add.s64 	%rd423, %rd422, %rd9;
	add.s64 	%rd424, %rd423, %rd122;
	add.s64 	%rd622, %rd314, %rd424;
	shl.b64 	%rd137, %rd129, 4;
	mov.u32 	%r398, _ZN3cub18CUB_300001_SM_10006detail9transform4smemE;
	add.s32 	%r399, %r1, %r398;
	shl.b32 	%r400, %r396, 4;
	add.s32 	%r401, %r399, %r400;
	add.s32 	%r709, %r401, %r397;
	mul.lo.s32 	%r402, %r88, %r86;
	mul.lo.s32 	%r403, %r402, %r85;
	shl.b32 	%r94, %r403, 4;
	add.s64 	%rd425, %rd135, 1;
	and.b64  	%rd426, %rd425, 3;
	neg.s64 	%rd621, %rd426;
	mov.u64 	%rd624, %rd123;
$L__BB2_64:
	.pragma "nounroll";
	// begin inline asm
	cp.async.cg.shared.global [%r709], [%rd622], 16, 16;
	// end inline asm
	cvt.u64.u32 	%rd428, %r89;
	add.s64 	%rd624, %rd624, %rd428;
	add.s64 	%rd622, %rd622, %rd137;
	add.s32 	%r709, %r709, %r94;
	add.s64 	%rd621, %rd621, 1;
	setp.ne.s64 	%p48, %rd621, 0;
	@%p48 bra 	$L__BB2_64;
$L__BB2_65:
	setp.lt.u64 	%p49, %rd135, 3;
	@%p49 bra 	$L__BB2_68;
	cvt.u32.u64 	%r405, %rd122;
	mul.wide.u32 	%rd146, %r89, 4;
	mul.wide.u32 	%rd147, %r89, 16;
	shl.b64 	%rd429, %rd624, 4;
	add.s64 	%rd430, %rd6, %rd429;
	add.s64 	%rd431, %rd430, %rd9;
	add.s64 	%rd432, %rd431, %rd122;
	add.s64 	%rd625, %rd314, %rd432;
	mul.wide.u32 	%rd149, %r89, 64;
	mul.wide.u32 	%rd150, %r89, 32;
	mul.wide.u32 	%rd151, %r89, 48;
	mov.u32 	%r406, _ZN3cub18CUB_300001_SM_10006detail9transform4smemE;
	add.s32 	%r407, %r1, %r406;
	mul.lo.s32 	%r408, %r88, %r86;
	mul.lo.s32 	%r409, %r408, %r85;
	shl.b32 	%r410, %r409, 4;
	cvt.u32.u64 	%r411, %rd624;
	shl.b32 	%r412, %r411, 4;
	add.s32 	%r413, %r407, %r412;
	add.s32 	%r710, %r413, %r405;
	add.s32 	%r713, %r710, %r410;
	shl.b32 	%r98, %r409, 6;
	shl.b32 	%r414, %r409, 5;
	add.s32 	%r712, %r710, %r414;
	mad.lo.s32 	%r711, %r409, 48, %r710;
$L__BB2_67:
	// begin inline asm
	cp.async.cg.shared.global [%r710], [%rd625], 16, 16;
	// end inline asm
	add.s64 	%rd434, %rd625, %rd147;
	// begin inline asm
	cp.async.cg.shared.global [%r713], [%rd434], 16, 16;
	// end inline asm
	add.s64 	%rd435, %rd625, %rd150;
	// begin inline asm
	cp.async.cg.shared.global [%r712], [%rd435], 16, 16;
	// end inline asm
	add.s64 	%rd436, %rd625, %rd151;
	// begin inline asm
	cp.async.cg.shared.global [%r711], [%rd436], 16, 16;
	// end inline asm
	add.s64 	%rd624, %rd624, %rd146;
	add.s64 	%rd625, %rd625, %rd149;
	add.s32 	%r713, %r713, %r98;
	add.s32 	%r712, %r712, %r98;
	add.s32 	%r711, %r711, %r98;
	add.s32 	%r710, %r710, %r98;
	setp.lt.u64 	%p50, %rd624, %rd128;
	@%p50 bra 	$L__BB2_67;
$L__BB2_68:
	and.b64  	%rd156, %rd127, 15;
	setp.le.u64 	%p51, %rd156, %rd123;
	@%p51 bra 	$L__BB2_71;
	and.b64  	%rd438, %rd127, -16;
	cvt.u32.u64 	%r419, %rd122;
	cvt.u64.u32 	%rd157, %r89;
	mul.wide.u32 	%rd439, %r84, %r86;
	cvt.u64.u32 	%rd440, %r83;
	add.s64 	%rd441, %rd439, %rd440;
	cvt.u64.u32 	%rd442, %r85;
	mad.lo.s64 	%rd443, %rd441, %rd442, %rd6;
	add.s64 	%rd444, %rd443, %rd438;
	add.s64 	%rd445, %rd444, %rd9;
	cvt.u64.u32 	%rd446, %r82;
	add.s64 	%rd447, %rd445, %rd446;
	add.s64 	%rd448, %rd447, %rd122;
	add.s64 	%rd158, %rd8, %rd448;
	add.s32 	%r420, %r1, %r82;
	add.s32 	%r421, %r420, %r87;
	cvt.u32.u64 	%r422, %rd438;
	add.s32 	%r423, %r421, %r422;
	add.s32 	%r424, %r423, %r419;
	mov.u32 	%r425, _ZN3cub18CUB_300001_SM_10006detail9transform4smemE;
	add.s32 	%r714, %r425, %r424;
	mov.b64 	%rd627, 0;
$L__BB2_70:
	add.s64 	%rd449, %rd158, %rd627;
	ld.global.u8 	%rs11, [%rd449];
	st.shared.u8 	[%r714], %rs11;
	add.s64 	%rd627, %rd627, %rd157;
	add.s64 	%rd450, %rd123, %rd627;
	add.s32 	%r714, %r714, %r89;
	setp.lt.u64 	%p52, %rd450, %rd156;
	@%p52 bra 	$L__BB2_70;
$L__BB2_71:
	cvt.u32.u64 	%r439, %rd5;
	// begin inline asm
	cp.async.commit_group;
	// end inline asm
	cvt.s64.s32 	%rd161, %r2;
	add.s64 	%rd452, %rd6, %rd161;
	add.s64 	%rd162, %rd4, %rd452;
	add.s64 	%rd163, %rd3, %rd452;
	add.s64 	%rd453, %rd161, %rd5;
	add.s32 	%r113, %r2, %r439;
	mov.u32 	%r440, _ZN3cub18CUB_300001_SM_10006detail9transform4smemE;
	cvt.u64.u32 	%rd454, %r440;
	cvta.shared.u64 	%rd455, %rd454;
	add.s64 	%rd456, %rd455, %rd453;
	add.s64 	%rd457, %rd456, 128;
	xor.b64  	%rd458, %rd163, %rd457;
	cvt.u32.u64 	%r441, %rd163;
	cvt.u32.u64 	%r442, %rd457;
	xor.b32  	%r443, %r441, %r442;
	and.b32  	%r444, %r443, 8;
	sub.s32 	%r445, 16, %r444;
	and.b32  	%r446, %r443, 4;
	setp.eq.s32 	%p55, %r446, 0;
	selp.b32 	%r447, %r445, 4, %p55;
	and.b32  	%r448, %r443, 2;
	setp.eq.s32 	%p56, %r448, 0;
	selp.b32 	%r449, %r447, 2, %p56;
	and.b64  	%rd459, %rd458, 1;
	setp.eq.b64 	%p57, %rd459, 1;
	selp.b32 	%r450, 1, %r449, %p57;
	cvt.u64.u32 	%rd460, %r450;
	setp.lt.u64 	%p58, %rd12, %rd460;
	add.s32 	%r451, %r450, -2;
	selp.b32 	%r452, -1, %r451, %p58;
	shf.l.wrap.b32 	%r438, %r452, %r452, 31;
	setp.gt.s32 	%p59, %r438, 2;
	@%p59 bra 	$L__BB2_80;
	setp.eq.s32 	%p62, %r438, 0;
	@%p62 bra 	$L__BB2_85;
	setp.eq.s32 	%p63, %r438, 1;
	@%p63 bra 	$L__BB2_74;
	bra.uni 	$L__BB2_82;
$L__BB2_74:
	neg.s32 	%r508, %r441;
	and.b32  	%r509, %r508, 3;
	cvt.u64.u32 	%rd196, %r509;
	mov.u32 	%r130, %tid.x;
	mov.u32 	%r131, %tid.y;
	mov.u32 	%r132, %tid.z;
	mov.u32 	%r133, %ntid.x;
	mov.u32 	%r134, %ntid.y;
	mad.lo.s32 	%r510, %r132, %r134, %r131;
	mul.lo.s32 	%r135, %r510, %r133;
	add.s32 	%r511, %r135, %r130;
	mul.lo.s32 	%r512, %r133, %r134;
	mov.u32 	%r136, %ntid.z;
	mul.lo.s32 	%r137, %r512, %r136;
	cvt.u64.u32 	%rd197, %r511;
	setp.ge.u32 	%p75, %r511, %r509;
	@%p75 bra 	$L__BB2_77;
	cvt.u64.u32 	%rd198, %r137;
	add.s32 	%r514, %r2, %r130;
	add.s32 	%r515, %r514, %r135;
	add.s32 	%r516, %r515, %r439;
	add.s32 	%r518, %r516, %r440;
	add.s32 	%r717, %r518, 128;
	mov.u64 	%rd636, %rd197;
$L__BB2_76:
	add.s64 	%rd496, %rd162, %rd636;
	ld.global.u8 	%rs15, [%rd496];
	st.shared.u8 	[%r717], %rs15;
	add.s64 	%rd636, %rd636, %rd198;
	add.s32 	%r717, %r717, %r137;
	setp.lt.u64 	%p76, %rd636, %rd196;
	@%p76 bra 	$L__BB2_76;
$L__BB2_77:
	sub.s64 	%rd201, %rd12, %rd196;
	shr.u64 	%rd202, %rd201, 2;
	setp.le.u64 	%p77, %rd202, %rd197;
	@%p77 bra 	$L__BB2_102;
	cvt.u32.u64 	%r519, %rd197;
	cvt.u64.u32 	%rd203, %r137;
	add.s32 	%r520, %r519, %r137;
	cvt.u64.u32 	%rd497, %r520;
	max.u64 	%rd498, %rd202, %rd497;
	setp.gt.u64 	%p78, %rd202, %rd497;
	selp.u64 	%rd204, 1, 0, %p78;
	add.s64 	%rd499, %rd204, %rd497;
	sub.s64 	%rd205, %rd498, %rd499;
	and.b64  	%rd500, %rd205, -4294967296;
	setp.ne.s64 	%p79, %rd500, 0;
	@%p79 bra 	$L__BB2_95;
	cvt.u32.u64 	%r521, %rd203;
	cvt.u32.u64 	%r522, %rd205;
	div.u32 	%r523, %r522, %r521;
	cvt.u64.u32 	%rd637, %r523;
	bra.uni 	$L__BB2_96;
$L__BB2_80:
	setp.eq.s32 	%p60, %r438, 3;
	@%p60 bra 	$L__BB2_105;
	setp.eq.s32 	%p61, %r438, 7;
	@%p61 bra 	$L__BB2_121;
$L__BB2_82:
	mov.u32 	%r644, %tid.x;
	mov.u32 	%r645, %tid.y;
	mov.u32 	%r646, %tid.z;
	mov.u32 	%r647, %ntid.x;
	mov.u32 	%r648, %ntid.y;
	mad.lo.s32 	%r649, %r646, %r648, %r645;
	mad.lo.s32 	%r650, %r649, %r647, %r644;
	mul.lo.s32 	%r114, %r647, %r648;
	cvt.u64.u32 	%rd628, %r650;
	setp.le.u64 	%p104, %rd12, %rd628;
	@%p104 bra 	$L__BB2_137;
	mov.u32 	%r651, %ntid.z;
	mul.lo.s32 	%r652, %r114, %r651;
	cvt.u64.u32 	%rd165, %r652;
	add.s32 	%r115, %r440, %r113;
$L__BB2_84:
	add.s64 	%rd582, %rd162, %rd628;
	ld.global.u8 	%rs24, [%rd582];
	cvt.u32.u64 	%r654, %rd628;
	add.s32 	%r655, %r115, %r654;
	st.shared.u8 	[%r655+128], %rs24;
	add.s64 	%rd628, %rd628, %rd165;
	setp.lt.u64 	%p105, %rd628, %rd12;
	@%p105 bra 	$L__BB2_84;
	bra.uni 	$L__BB2_137;
$L__BB2_85:
	shr.u64 	%rd168, %rd12, 1;
	mov.u32 	%r561, %tid.x;
	mov.u32 	%r562, %tid.y;
	mov.u32 	%r563, %tid.z;
	mov.u32 	%r116, %ntid.x;
	mov.u32 	%r117, %ntid.y;
	mad.lo.s32 	%r564, %r563, %r117, %r562;
	mad.lo.s32 	%r565, %r564, %r116, %r561;
	mov.u32 	%r118, %ntid.z;
	cvt.u64.u32 	%rd633, %r565;
	setp.le.u64 	%p86, %rd168, %rd633;
	@%p86 bra 	$L__BB2_137;
	mul.lo.s32 	%r566, %r116, %r117;
	mul.lo.s32 	%r567, %r566, %r118;
	cvt.u32.u64 	%r568, %rd633;
	cvt.u64.u32 	%rd170, %r567;
	add.s32 	%r569, %r568, %r567;
	cvt.u64.u32 	%rd531, %r569;
	max.u64 	%rd532, %rd168, %rd531;
	setp.gt.u64 	%p87, %rd168, %rd531;
	selp.u64 	%rd171, 1, 0, %p87;
	add.s64 	%rd533, %rd171, %rd531;
	sub.s64 	%rd172, %rd532, %rd533;
	and.b64  	%rd534, %rd172, -4294967296;
	setp.ne.s64 	%p88, %rd534, 0;
	@%p88 bra 	$L__BB2_88;
	cvt.u32.u64 	%r570, %rd170;
	cvt.u32.u64 	%r571, %rd172;
	div.u32 	%r572, %r571, %r570;
	cvt.u64.u32 	%rd629, %r572;
	bra.uni 	$L__BB2_89;
$L__BB2_88:
	div.u64 	%rd629, %rd172, %rd170;
$L__BB2_89:
	add.s64 	%rd176, %rd629, %rd171;
	and.b64  	%rd535, %rd176, 3;
	setp.eq.s64 	%p89, %rd535, 3;
	@%p89 bra 	$L__BB2_92;
	shl.b32 	%r574, %r568, 1;
	add.s32 	%r575, %r113, %r574;
	add.s32 	%r577, %r575, %r440;
	add.s32 	%r715, %r577, 128;
	mul.lo.s32 	%r578, %r118, %r117;
	mul.lo.s32 	%r579, %r578, %r116;
	shl.b32 	%r120, %r579, 1;
	shl.b64 	%rd536, %rd633, 1;
	add.s64 	%rd537, %rd6, %rd536;
	add.s64 	%rd538, %rd537, %rd161;
	add.s64 	%rd631, %rd4, %rd538;
	shl.b64 	%rd178, %rd170, 1;
	add.s64 	%rd539, %rd176, 1;
	and.b64  	%rd540, %rd539, 3;
	neg.s64 	%rd630, %rd540;
$L__BB2_91:
	.pragma "nounroll";
	ld.global.u16 	%rs17, [%rd631];
	st.shared.u16 	[%r715], %rs17;
	add.s64 	%rd633, %rd633, %rd170;
	add.s32 	%r715, %r715, %r120;
	add.s64 	%rd631, %rd631, %rd178;
	add.s64 	%rd630, %rd630, 1;
	setp.ne.s64 	%p90, %rd630, 0;
	@%p90 bra 	$L__BB2_91;
$L__BB2_92:
	setp.lt.u64 	%p91, %rd176, 3;
	@%p91 bra 	$L__BB2_137;
	shl.b64 	%rd187, %rd170, 2;
	mul.lo.s32 	%r580, %r118, %r117;
	mul.lo.s32 	%r581, %r580, %r116;
	shl.b32 	%r123, %r581, 1;
	cvt.u32.u64 	%r582, %rd633;
	shl.b32 	%r583, %r582, 1;
	add.s32 	%r584, %r113, %r583;
	add.s32 	%r586, %r584, %r440;
	add.s32 	%r716, %r586, 128;
	shl.b32 	%r125, %r581, 3;
	shl.b32 	%r126, %r581, 2;
	mul.lo.s32 	%r127, %r581, 6;
	shl.b64 	%rd188, %rd170, 1;
	shl.b64 	%rd541, %rd633, 1;
	add.s64 	%rd542, %rd6, %rd541;
	add.s64 	%rd543, %rd542, %rd161;
	add.s64 	%rd634, %rd4, %rd543;
	shl.b64 	%rd190, %rd170, 3;
	mul.lo.s64 	%rd191, %rd170, 6;
$L__BB2_94:
	ld.global.u16 	%rs18, [%rd634];
	st.shared.u16 	[%r716], %rs18;
	add.s64 	%rd544, %rd634, %rd188;
	ld.global.u16 	%rs19, [%rd544];
	add.s32 	%r587, %r716, %r123;
	st.shared.u16 	[%r587], %rs19;
	add.s64 	%rd545, %rd634, %rd187;
	ld.global.u16 	%rs20, [%rd545];
	add.s32 	%r588, %r716, %r126;
	st.shared.u16 	[%r588], %rs20;
	add.s64 	%rd546, %rd634, %rd191;
	ld.global.u16 	%rs21, [%rd546];
	add.s32 	%r589, %r716, %r127;
	st.shared.u16 	[%r589], %rs21;
	add.s64 	%rd633, %rd633, %rd187;
	add.s32 	%r716, %r716, %r125;
	add.s64 	%rd634, %rd634, %rd190;
	setp.lt.u64 	%p92, %rd633, %rd168;
	@%p92 bra 	$L__BB2_94;
	bra.uni 	$L__BB2_137;
$L__BB2_95:
	div.u64 	%rd637, %rd205, %rd203;
$L__BB2_96:
	add.s64 	%rd209, %rd637, %rd204;
	and.b64  	%rd501, %rd209, 3;
	setp.eq.s64 	%p80, %rd501, 3;
	mov.u64 	%rd641, %rd197;
	@%p80 bra 	$L__BB2_99;
	cvt.u32.u64 	%r526, %rd196;
	shl.b64 	%rd502, %rd197, 2;
	add.s64 	%rd503, %rd6, %rd502;
	add.s64 	%rd504, %rd503, %rd161;
	add.s64 	%rd505, %rd504, %rd196;
	add.s64 	%rd639, %rd3, %rd505;
	shl.b64 	%rd211, %rd203, 2;
	mov.u32 	%r527, _ZN3cub18CUB_300001_SM_10006detail9transform4smemE;
	add.s32 	%r528, %r2, %r527;
	add.s32 	%r529, %r528, %r439;
	shl.b32 	%r530, %r519, 2;
	add.s32 	%r531, %r529, %r530;
	add.s32 	%r718, %r531, %r526;
	mul.lo.s32 	%r532, %r136, %r134;
	mul.lo.s32 	%r533, %r532, %r133;
	shl.b32 	%r142, %r533, 2;
	add.s64 	%rd506, %rd209, 1;
	and.b64  	%rd507, %rd506, 3;
	neg.s64 	%rd638, %rd507;
	mov.u64 	%rd641, %rd197;
$L__BB2_98:
	.pragma "nounroll";
	add.s32 	%r534, %r718, 128;
	// begin inline asm
	cp.async.ca.shared.global [%r534], [%rd639], 4, 4;
	// end inline asm
	add.s64 	%rd641, %rd641, %rd203;
	add.s64 	%rd639, %rd639, %rd211;
	add.s32 	%r718, %r718, %r142;
	add.s64 	%rd638, %rd638, 1;
	setp.ne.s64 	%p81, %rd638, 0;
	@%p81 bra 	$L__BB2_98;
$L__BB2_99:
	setp.lt.u64 	%p82, %rd209, 3;
	@%p82 bra 	$L__BB2_102;
	cvt.u32.u64 	%r535, %rd5;
	cvt.u32.u64 	%r536, %rd196;
	shl.b64 	%rd220, %rd203, 2;
	shl.b64 	%rd509, %rd641, 2;
	add.s64 	%rd510, %rd6, %rd509;
	add.s64 	%rd511, %rd510, %rd161;
	add.s64 	%rd512, %rd511, %rd196;
	add.s64 	%rd642, %rd3, %rd512;
	shl.b64 	%rd222, %rd203, 4;
	shl.b64 	%rd223, %rd203, 3;
	mul.lo.s64 	%rd224, %rd203, 12;
	mov.u32 	%r537, _ZN3cub18CUB_300001_SM_10006detail9transform4smemE;
	add.s32 	%r538, %r2, %r537;
	mul.lo.s32 	%r539, %r136, %r134;
	mul.lo.s32 	%r540, %r539, %r133;
	shl.b32 	%r541, %r540, 2;
	cvt.u32.u64 	%r542, %rd641;
	shl.b32 	%r543, %r542, 2;
	add.s32 	%r544, %r538, %r535;
	add.s32 	%r545, %r544, %r543;
	add.s32 	%r719, %r545, %r536;
	add.s32 	%r722, %r719, %r541;
	shl.b32 	%r146, %r540, 4;
	shl.b32 	%r546, %r540, 3;
	add.s32 	%r721, %r719, %r546;
	mad.lo.s32 	%r720, %r540, 12, %r719;
$L__BB2_101:
	add.s32 	%r547, %r719, 128;
	// begin inline asm
	cp.async.ca.shared.global [%r547], [%rd642], 4, 4;
	// end inline asm
	add.s64 	%rd514, %rd642, %rd220;
	add.s32 	%r548, %r722, 128;
	// begin inline asm
	cp.async.ca.shared.global [%r548], [%rd514], 4, 4;
	// end inline asm
	add.s64 	%rd515, %rd642, %rd223;
	add.s32 	%r549, %r721, 128;
	// begin inline asm
	cp.async.ca.shared.global [%r549], [%rd515], 4, 4;
	// end inline asm
	add.s64 	%rd516, %rd642, %rd224;
	add.s32 	%r550, %r720, 128;
	// begin inline asm
	cp.async.ca.shared.global [%r550], [%rd516], 4, 4;
	// end inline asm
	add.s64 	%rd641, %rd641, %rd220;
	add.s64 	%rd642, %rd642, %rd222;
	add.s32 	%r722, %r722, %r146;
	add.s32 	%r721, %r721, %r146;
	add.s32 	%r720, %r720, %r146;
	add.s32 	%r719, %r719, %r146;
	setp.lt.u64 	%p83, %rd641, %rd202;
	@%p83 bra 	$L__BB2_101;
$L__BB2_102:
	and.b64  	%rd229, %rd201, 3;
	setp.le.u64 	%p84, %rd229, %rd197;
	@%p84 bra 	$L__BB2_137;
	and.b64  	%rd518, %rd201, -4;
	cvt.u32.u64 	%r551, %rd5;
	cvt.u32.u64 	%r552, %rd196;
	cvt.u64.u32 	%rd230, %r137;
	mul.wide.u32 	%rd519, %r132, %r134;
	cvt.u64.u32 	%rd520, %r131;
	add.s64 	%rd521, %rd519, %rd520;
	cvt.u64.u32 	%rd522, %r133;
	mad.lo.s64 	%rd523, %rd521, %rd522, %rd6;
	add.s64 	%rd524, %rd523, %rd518;
	add.s64 	%rd525, %rd524, %rd161;
	cvt.u64.u32 	%rd526, %r130;
	add.s64 	%rd527, %rd525, %rd526;
	add.s64 	%rd528, %rd527, %rd196;
	add.s64 	%rd231, %rd4, %rd528;
	add.s32 	%r553, %r2, %r130;
	add.s32 	%r554, %r553, %r135;
	add.s32 	%r555, %r554, %r551;
	cvt.u32.u64 	%r556, %rd518;
	add.s32 	%r557, %r555, %r556;
	add.s32 	%r558, %r557, %r552;
	mov.u32 	%r559, _ZN3cub18CUB_300001_SM_10006detail9transform4smemE;
	add.s32 	%r560, %r558, %r559;
	add.s32 	%r723, %r560, 128;
	mov.b64 	%rd644, 0;
$L__BB2_104:
	add.s64 	%rd529, %rd231, %rd644;
	ld.global.u8 	%rs16, [%rd529];
	st.shared.u8 	[%r723], %rs16;
	add.s64 	%rd644, %rd644, %rd230;
	add.s64 	%rd530, %rd197, %rd644;
	add.s32 	%r723, %r723, %r137;
	setp.lt.u64 	%p85, %rd530, %rd229;
	@%p85 bra 	$L__BB2_104;
	bra.uni 	$L__BB2_137;
$L__BB2_105:
	neg.s32 	%r454, %r441;
	and.b32  	%r455, %r454, 7;
	cvt.u64.u32 	%rd234, %r455;
	mov.u32 	%r161, %tid.x;
	mov.u32 	%r162, %tid.y;
	mov.u32 	%r163, %tid.z;
	mov.u32 	%r164, %ntid.x;
	mov.u32 	%r165, %ntid.y;
	mad.lo.s32 	%r456, %r163, %r165, %r162;
	mul.lo.s32 	%r166, %r456, %r164;
	add.s32 	%r457, %r166, %r161;
	mul.lo.s32 	%r458, %r164, %r165;
	mov.u32 	%r167, %ntid.z;
	mul.lo.s32 	%r168, %r458, %r167;
	cvt.u64.u32 	%rd235, %r457;
	setp.ge.u32 	%p64, %r457, %r455;
	@%p64 bra 	$L__BB2_108;
	cvt.u64.u32 	%rd236, %r168;
	add.s32 	%r460, %r2, %r161;
	add.s32 	%r461, %r460, %r166;
	add.s32 	%r462, %r461, %r439;
	add.s32 	%r464, %r462, %r440;
	add.s32 	%r724, %r464, 128;
	mov.u64 	%rd645, %rd235;
$L__BB2_107:
	add.s64 	%rd461, %rd162, %rd645;
	ld.global.u8 	%rs13, [%rd461];
	st.shared.u8 	[%r724], %rs13;
	add.s64 	%rd645, %rd645, %rd236;
	add.s32 	%r724, %r724, %r168;
	setp.lt.u64 	%p65, %rd645, %rd234;
	@%p65 bra 	$L__BB2_107;
$L__BB2_108:
	sub.s64 	%rd239, %rd12, %rd234;
	shr.u64 	%rd240, %rd239, 3;
	setp.le.u64 	%p66, %rd240, %rd235;
	@%p66 bra 	$L__BB2_118;
	cvt.u32.u64 	%r465, %rd235;
	cvt.u64.u32 	%rd241, %r168;
	add.s32 	%r466, %r465, %r168;
	cvt.u64.u32 	%rd462, %r466;
	max.u64 	%rd463, %rd240, %rd462;
	setp.gt.u64 	%p67, %rd240, %rd462;
	selp.u64 	%rd242, 1, 0, %p67;
	add.s64 	%rd464, %rd242, %rd462;
	sub.s64 	%rd243, %rd463, %rd464;
	and.b64  	%rd465, %rd243, -4294967296;
	setp.ne.s64 	%p68, %rd465, 0;
	@%p68 bra 	$L__BB2_111;
	cvt.u32.u64 	%r467, %rd241;
	cvt.u32.u64 	%r468, %rd243;
	div.u32 	%r469, %r468, %r467;
	cvt.u64.u32 	%rd646, %r469;
	bra.uni 	$L__BB2_112;
$L__BB2_111:
	div.u64 	%rd646, %rd243, %rd241;
$L__BB2_112:
	add.s64 	%rd247, %rd646, %rd242;
	and.b64  	%rd466, %rd247, 3;
	setp.eq.s64 	%p69, %rd466, 3;
	mov.u64 	%rd650, %rd235;
	@%p69 bra 	$L__BB2_115;
	cvt.u32.u64 	%r471, %rd234;
	shl.b64 	%rd467, %rd235, 3;
	add.s64 	%rd468, %rd6, %rd467;
	add.s64 	%rd469, %rd468, %rd161;
	add.s64 	%rd470, %rd469, %rd234;
	add.s64 	%rd648, %rd3, %rd470;
	shl.b64 	%rd249, %rd241, 3;
	mov.u32 	%r473, _ZN3cub18CUB_300001_SM_10006detail9transform4smemE;
	add.s32 	%r474, %r2, %r473;
	add.s32 	%r475, %r474, %r439;
	shl.b32 	%r476, %r465, 3;
	add.s32 	%r477, %r475, %r476;
	add.s32 	%r725, %r477, %r471;
	mul.lo.s32 	%r478, %r167, %r165;
	mul.lo.s32 	%r479, %r478, %r164;
	shl.b32 	%r173, %r479, 3;
	add.s64 	%rd471, %rd247, 1;
	and.b64  	%rd472, %rd471, 3;
	neg.s64 	%rd647, %rd472;
	mov.u64 	%rd650, %rd235;
$L__BB2_114:
	.pragma "nounroll";
	add.s32 	%r480, %r725, 128;
	// begin inline asm
	cp.async.ca.shared.global [%r480], [%rd648], 8, 8;
	// end inline asm
	add.s64 	%rd650, %rd650, %rd241;
	add.s64 	%rd648, %rd648, %rd249;
	add.s32 	%r725, %r725, %r173;
	add.s64 	%rd647, %rd647, 1;
	setp.ne.s64 	%p70, %rd647, 0;
	@%p70 bra 	$L__BB2_114;
$L__BB2_115:
	setp.lt.u64 	%p71, %rd247, 3;
	@%p71 bra 	$L__BB2_118;
	cvt.u32.u64 	%r481, %rd234;
	cvt.u32.u64 	%r482, %rd5;
	shl.b64 	%rd258, %rd241, 2;
	shl.b64 	%rd259, %rd241, 3;
	shl.b64 	%rd474, %rd650, 3;
	add.s64 	%rd475, %rd6, %rd474;
	add.s64 	%rd476, %rd475, %rd161;
	add.s64 	%rd477, %rd476, %rd234;
	add.s64 	%rd651, %rd3, %rd477;
	shl.b64 	%rd261, %rd241, 5;
	shl.b64 	%rd262, %rd241, 4;
	mul.lo.s64 	%rd263, %rd241, 24;
	mov.u32 	%r483, _ZN3cub18CUB_300001_SM_10006detail9transform4smemE;
	add.s32 	%r484, %r2, %r483;
	mul.lo.s32 	%r485, %r167, %r165;
	mul.lo.s32 	%r486, %r485, %r164;
	shl.b32 	%r487, %r486, 3;
	cvt.u32.u64 	%r488, %rd650;
	shl.b32 	%r489, %r488, 3;
	add.s32 	%r490, %r484, %r482;
	add.s32 	%r491, %r490, %r489;
	add.s32 	%r726, %r491, %r481;
	add.s32 	%r729, %r726, %r487;
	shl.b32 	%r177, %r486, 5;
	shl.b32 	%r492, %r486, 4;
	add.s32 	%r728, %r726, %r492;
	mad.lo.s32 	%r727, %r486, 24, %r726;
$L__BB2_117:
	add.s32 	%r493, %r726, 128;
	// begin inline asm
	cp.async.ca.shared.global [%r493], [%rd651], 8, 8;
	// end inline asm
	add.s64 	%rd479, %rd651, %rd259;
	add.s32 	%r494, %r729, 128;
	// begin inline asm
	cp.async.ca.shared.global [%r494], [%rd479], 8, 8;
	// end inline asm
	add.s64 	%rd480, %rd651, %rd262;
	add.s32 	%r495, %r728, 128;
	// begin inline asm
	cp.async.ca.shared.global [%r495], [%rd480], 8, 8;
	// end inline asm
	add.s64 	%rd481, %rd651, %rd263;
	add.s32 	%r496, %r727, 128;
	// begin inline asm
	cp.async.ca.shared.global [%r496], [%rd481], 8, 8;
	// end inline asm
	add.s64 	%rd650, %rd650, %rd258;
	add.s64 	%rd651, %rd651, %rd261;
	add.s32 	%r729, %r729, %r177;
	add.s32 	%r728, %r728, %r177;
	add.s32 	%r727, %r727, %r177;
	add.s32 	%r726, %r726, %r177;
	setp.lt.u64 	%p72, %rd650, %rd240;
	@%p72 bra 	$L__BB2_117;
$L__BB2_118:
	and.b64  	%rd268, %rd239, 7;
	setp.le.u64 	%p73, %rd268, %rd235;
	@%p73 bra 	$L__BB2_137;
	and.b64  	%rd483, %rd239, -8;
	cvt.u32.u64 	%r497, %rd234;
	cvt.u32.u64 	%r498, %rd5;
	cvt.u64.u32 	%rd269, %r168;
	mul.wide.u32 	%rd484, %r163, %r165;
	cvt.u64.u32 	%rd485, %r162;
	add.s64 	%rd486, %rd484, %rd485;
	cvt.u64.u32 	%rd487, %r164;
	mad.lo.s64 	%rd488, %rd486, %rd487, %rd6;
	add.s64 	%rd489, %rd488, %rd483;
	add.s64 	%rd490, %rd489, %rd161;
	cvt.u64.u32 	%rd491, %r161;
	add.s64 	%rd492, %rd490, %rd491;
	add.s64 	%rd493, %rd492, %rd234;
	add.s64 	%rd270, %rd4, %rd493;
	add.s32 	%r499, %r2, %r161;
	add.s32 	%r500, %r499, %r166;
	add.s32 	%r501, %r500, %r498;
	cvt.u32.u64 	%r502, %rd483;
	add.s32 	%r503, %r501, %r502;
	add.s32 	%r504, %r503, %r497;
	mov.u32 	%r505, _ZN3cub18CUB_300001_SM_10006detail9transform4smemE;
	add.s32 	%r506, %r504, %r505;
	add.s32 	%r730, %r506, 128;
	mov.b64 	%rd653, 0;
$L__BB2_120:
	add.s64 	%rd494, %rd270, %rd653;
	ld.global.u8 	%rs14, [%rd494];
	st.shared.u8 	[%r730], %rs14;
	add.s64 	%rd653, %rd653, %rd269;
	add.s64 	%rd495, %rd235, %rd653;
	add.s32 	%r730, %r730, %r168;
	setp.lt.u64 	%p74, %rd495, %rd268;
	@%p74 bra 	$L__BB2_120;
	bra.uni 	$L__BB2_137;
$L__BB2_121:
	neg.s32 	%r591, %r441;
	and.b32  	%r592, %r591, 15;
	cvt.u64.u32 	%rd273, %r592;
	mov.u32 	%r192, %tid.x;
	mov.u32 	%r193, %tid.y;
	mov.u32 	%r194, %tid.z;
	mov.u32 	%r195, %ntid.x;
	mov.u32 	%r196, %ntid.y;
	mad.lo.s32 	%r593, %r194, %r196, %r193;
	mul.lo.s32 	%r197, %r593, %r195;
	add.s32 	%r594, %r197, %r192;
	mul.lo.s32 	%r595, %r195, %r196;
	mov.u32 	%r198, %ntid.z;
	mul.lo.s32 	%r199, %r595, %r198;
	cvt.u64.u32 	%rd274, %r594;
	setp.ge.u32 	%p93, %r594, %r592;
	@%p93 bra 	$L__BB2_124;
	cvt.u64.u32 	%rd275, %r199;
	add.s32 	%r597, %r2, %r192;
	add.s32 	%r598, %r597, %r197;
	add.s32 	%r599, %r598, %r439;
	add.s32 	%r601, %r599, %r440;
	add.s32 	%r731, %r601, 128;
	mov.u64 	%rd654, %rd274;
$L__BB2_123:
	add.s64 	%rd547, %rd162, %rd654;
	ld.global.u8 	%rs22, [%rd547];
	st.shared.u8 	[%r731], %rs22;
	add.s64 	%rd654, %rd654, %rd275;
	add.s32 	%r731, %r731, %r199;
	setp.lt.u64 	%p94, %rd654, %rd273;
	@%p94 bra 	$L__BB2_123;
$L__BB2_124:
	sub.s64 	%rd278, %rd12, %rd273;
	shr.u64 	%rd279, %rd278, 4;
	setp.le.u64 	%p95, %rd279, %rd274;
	@%p95 bra 	$L__BB2_134;
	cvt.u32.u64 	%r602, %rd274;
	cvt.u64.u32 	%rd280, %r199;
	add.s32 	%r603, %r602, %r199;
	cvt.u64.u32 	%rd548, %r603;
	max.u64 	%rd549, %rd279, %rd548;
	setp.gt.u64 	%p96, %rd279, %rd548;
	selp.u64 	%rd281, 1, 0, %p96;
	add.s64 	%rd550, %rd281, %rd548;
	sub.s64 	%rd282, %rd549, %rd550;
	and.b64  	%rd551, %rd282, -4294967296;
	setp.ne.s64 	%p97, %rd551, 0;
	@%p97 bra 	$L__BB2_127;
	cvt.u32.u64 	%r604, %rd280;
	cvt.u32.u64 	%r605, %rd282;
	div.u32 	%r606, %r605, %r604;
	cvt.u64.u32 	%rd655, %r606;
	bra.uni 	$L__BB2_128;
$L__BB2_127:
	div.u64 	%rd655, %rd282, %rd280;
$L__BB2_128:
	add.s64 	%rd286, %rd655, %rd281;
	and.b64  	%rd552, %rd286, 3;
	setp.eq.s64 	%p98, %rd552, 3;
	mov.u64 	%rd659, %rd274;
	@%p98 bra 	$L__BB2_131;
	cvt.u32.u64 	%r609, %rd273;
	shl.b64 	%rd553, %rd274, 4;
	add.s64 	%rd554, %rd6, %rd553;
	add.s64 	%rd555, %rd554, %rd161;
	add.s64 	%rd556, %rd555, %rd273;
	add.s64 	%rd657, %rd3, %rd556;
	shl.b64 	%rd288, %rd280, 4;
	mov.u32 	%r610, _ZN3cub18CUB_300001_SM_10006detail9transform4smemE;
	add.s32 	%r611, %r2, %r610;
	add.s32 	%r612, %r611, %r439;
	shl.b32 	%r613, %r602, 4;
	add.s32 	%r614, %r612, %r613;
	add.s32 	%r732, %r614, %r609;
	mul.lo.s32 	%r615, %r198, %r196;
	mul.lo.s32 	%r616, %r615, %r195;
	shl.b32 	%r204, %r616, 4;
	add.s64 	%rd557, %rd286, 1;
	and.b64  	%rd558, %rd557, 3;
	neg.s64 	%rd656, %rd558;
	mov.u64 	%rd659, %rd274;
$L__BB2_130:
	.pragma "nounroll";
	add.s32 	%r617, %r732, 128;
	// begin inline asm
	cp.async.cg.shared.global [%r617], [%rd657], 16, 16;
	// end inline asm
	add.s64 	%rd659, %rd659, %rd280;
	add.s64 	%rd657, %rd657, %rd288;
	add.s32 	%r732, %r732, %r204;
	add.s64 	%rd656, %rd656, 1;
	setp.ne.s64 	%p99, %rd656, 0;
	@%p99 bra 	$L__BB2_130;
$L__BB2_131:
	setp.lt.u64 	%p100, %rd286, 3;
	@%p100 bra 	$L__BB2_134;
	cvt.u32.u64 	%r618, %rd5;
	cvt.u32.u64 	%r619, %rd273;
	shl.b64 	%rd297, %rd280, 2;
	shl.b64 	%rd298, %rd280, 4;
	shl.b64 	%rd560, %rd659, 4;
	add.s64 	%rd561, %rd6, %rd560;
	add.s64 	%rd562, %rd561, %rd161;
	add.s64 	%rd563, %rd562, %rd273;
	add.s64 	%rd660, %rd3, %rd563;
	shl.b64 	%rd300, %rd280, 6;
	shl.b64 	%rd301, %rd280, 5;
	mul.lo.s64 	%rd302, %rd280, 48;
	mov.u32 	%r620, _ZN3cub18CUB_300001_SM_10006detail9transform4smemE;
	add.s32 	%r621, %r2, %r620;
	mul.lo.s32 	%r622, %r198, %r196;
	mul.lo.s32 	%r623, %r622, %r195;
	shl.b32 	%r624, %r623, 4;
	cvt.u32.u64 	%r625, %rd659;
	shl.b32 	%r626, %r625, 4;
	add.s32 	%r627, %r621, %r618;
	add.s32 	%r628, %r627, %r626;
	add.s32 	%r733, %r628, %r619;
	add.s32 	%r736, %r733, %r624;
	shl.b32 	%r208, %r623, 6;
	shl.b32 	%r629, %r623, 5;
	add.s32 	%r735, %r733, %r629;
	mad.lo.s32 	%r734, %r623, 48, %r733;
$L__BB2_133:
	add.s32 	%r630, %r733, 128;
	// begin inline asm
	cp.async.cg.shared.global [%r630], [%rd660], 16, 16;
	// end inline asm
	add.s64 	%rd565, %rd660, %rd298;
	add.s32 	%r631, %r736, 128;
	// begin inline asm
	cp.async.cg.shared.global [%r631], [%rd565], 16, 16;
	// end inline asm
	add.s64 	%rd566, %rd660, %rd301;
	add.s32 	%r632, %r735, 128;
	// begin inline asm
	cp.async.cg.shared.global [%r632], [%rd566], 16, 16;
	// end inline asm
	add.s64 	%rd567, %rd660, %rd302;
	add.s32 	%r633, %r734, 128;
	// begin inline asm
	cp.async.cg.shared.global [%r633], [%rd567], 16, 16;
	// end inline asm
	add.s64 	%rd659, %rd659, %rd297;
	add.s64 	%rd660, %rd660, %rd300;
	add.s32 	%r736, %r736, %r208;
	add.s32 	%r735, %r735, %r208;
	add.s32 	%r734, %r734, %r208;
	add.s32 	%r733, %r733, %r208;
	setp.lt.u64 	%p101, %rd659, %rd279;
	@%p101 bra 	$L__BB2_133;
$L__BB2_134:
	and.b64  	%rd307, %rd278, 15;
	setp.le.u64 	%p102, %rd307, %rd274;
	@%p102 bra 	$L__BB2_137;
	and.b64  	%rd569, %rd278, -16;
	cvt.u32.u64 	%r634, %rd5;
	cvt.u32.u64 	%r635, %rd273;
	cvt.u64.u32 	%rd308, %r199;
	mul.wide.u32 	%rd570, %r194, %r196;
	cvt.u64.u32 	%rd571, %r193;
	add.s64 	%rd572, %rd570, %rd571;
	cvt.u64.u32 	%rd573, %r195;
	mad.lo.s64 	%rd574, %rd572, %rd573, %rd6;
	add.s64 	%rd575, %rd574, %rd569;
	add.s64 	%rd576, %rd575, %rd161;
	cvt.u64.u32 	%rd577, %r192;
	add.s64 	%rd578, %rd576, %rd577;
	add.s64 	%rd579, %rd578, %rd273;
	add.s64 	%rd309, %rd4, %rd579;
	add.s32 	%r636, %r2, %r192;
	add.s32 	%r637, %r636, %r197;
	add.s32 	%r638, %r637, %r634;
	cvt.u32.u64 	%r639, %rd569;
	add.s32 	%r640, %r638, %r639;
	add.s32 	%r641, %r640, %r635;
	mov.u32 	%r642, _ZN3cub18CUB_300001_SM_10006detail9transform4smemE;
	add.s32 	%r643, %r641, %r642;
	add.s32 	%r737, %r643, 128;
	mov.b64 	%rd662, 0;
$L__BB2_136:
	add.s64 	%rd580, %rd309, %rd662;
	ld.global.u8 	%rs23, [%rd580];
	st.shared.u8 	[%r737], %rs23;
	add.s64 	%rd662, %rd662, %rd308;
	add.s64 	%rd581, %rd274, %rd662;
	add.s32 	%r737, %r737, %r199;
	setp.lt.u64 	%p103, %rd581, %rd307;
	@%p103 bra 	$L__BB2_136;
$L__BB2_137:
	// begin inline asm
	cp.async.commit_group;
	// end inline asm
	// begin inline asm
	cp.async.wait_group 0;
	// end inline asm
	barrier.sync 	0;
$L__BB2_138:
	cvt.u32.u64 	%r677, %rd5;
	setp.eq.s32 	%p110, %r677, %r3;
	@%p110 bra 	$L__BB2_144;
	setp.lt.s32 	%p111, %r246, 1;
	@%p111 bra 	$L__BB2_147;
	mov.u32 	%r742, %tid.x;
	neg.s32 	%r744, %r246;
	add.s32 	%r679, %r2, %r677;
	mov.u32 	%r680, _ZN3cub18CUB_300001_SM_10006detail9transform4smemE;
	add.s32 	%r225, %r680, %r679;
	add.s32 	%r743, %r742, 128;
	add.s32 	%r227, %r680, %r1;
	shl.b64 	%rd587, %rd6, 2;
	add.s64 	%rd312, %rd1, %rd587;
$L__BB2_141:
	.pragma "nounroll";
	add.s32 	%r681, %r743, -128;
	setp.ge.s32 	%p112, %r681, %r3;
	@%p112 bra 	$L__BB2_143;
	add.s32 	%r682, %r227, %r743;
	ld.shared.u8 	%rs25, [%r682+-128];
	add.s32 	%r683, %r225, %r743;
	ld.shared.u8 	%rs26, [%r683];
	setp.ne.s16 	%p113, %rs25, %rs26;
	selp.u32 	%r684, 1, 0, %p113;
	mul.wide.s32 	%rd588, %r742, 4;
	add.s64 	%rd589, %rd312, %rd588;
	st.global.u32 	[%rd589], %r684;
$L__BB2_143:
	add.s32 	%r744, %r744, 1;
	setp.ne.s32 	%p114, %r744, 0;
	add.s32 	%r743, %r743, 128;
	add.s32 	%r742, %r742, 128;
	@%p114 bra 	$L__BB2_141;
	bra.uni 	$L__BB2_147;
$L__BB2_144:
	setp.lt.s32 	%p115, %r246, 1;
	@%p115 bra 	$L__BB2_147;
	mov.u32 	%r738, %tid.x;
	neg.s32 	%r741, %r246;
	add.s32 	%r686, %r2, %r738;
	add.s32 	%r687, %r686, %r677;
	mov.u32 	%r688, _ZN3cub18CUB_300001_SM_10006detail9transform4smemE;
	add.s32 	%r689, %r687, %r688;
	add.s32 	%r740, %r689, 128;
	add.s32 	%r690, %r1, %r738;
	add.s32 	%r739, %r688, %r690;
	shl.b64 	%rd590, %rd6, 2;
	add.s64 	%rd313, %rd1, %rd590;
$L__BB2_146:
	.pragma "nounroll";
	mul.wide.s32 	%rd591, %r738, 4;
	add.s64 	%rd592, %rd313, %rd591;
	ld.shared.u8 	%rs27, [%r739];
	ld.shared.u8 	%rs28, [%r740];
	setp.ne.s16 	%p116, %rs27, %rs28;
	selp.u32 	%r691, 1, 0, %p116;
	st.global.u32 	[%rd592], %r691;
	add.s32 	%r741, %r741, 1;
	setp.eq.s32 	%p117, %r741, 0;
	add.s32 	%r740, %r740, 128;
	add.s32 	%r739, %r739, 128;
	add.s32 	%r738, %r738, 128;
	@%p117 bra 	$L__BB2_147;
	bra.uni 	$L__BB2_146;
$L__BB2_147:
	ret;

}
	// .globl	_ZN3cub18CUB_300001_SM_10006detail6reduce28DeviceReduceSingleTileKernelINS2_10policy_hubIijN4cuda3std3__44plusIiEEE10Policy1000EN6thrust24THRUST_300001_SM_1000_NS12zip_iteratorINS7_5tupleIJNSD_6detail15normal_iteratorINSD_10device_ptrIcEEEESK_EEEEEPijS9_ii9diff_charEEvT0_T1_T2_T3_T4_T6_
.visible .entry _ZN3cub18CUB_300001_SM_10006detail6reduce28DeviceReduceSingleTileKernelINS2_10policy_hubIijN4cuda3std3__44plusIiEEE10Policy1000EN6thrust24THRUST_300001_SM_1000_NS12zip_iteratorINS7_5tupleIJNSD_6detail15normal_iteratorINSD_10device_ptrIcEEEESK_EEEEEPijS9_ii9diff_charEEvT0_T1_T2_T3_T4_T6_(
	.param .align 8 .b8 _ZN3cub18CUB_300001_SM_10006detail6reduce28DeviceReduceSingleTileKernelINS2_10policy_hubIijN4cuda3std3__44plusIiEEE10Policy1000EN6thrust24THRUST_300001_SM_1000_NS12zip_iteratorINS7_5tupleIJNSD_6detail15normal_iteratorINSD_10device_ptrIcEEEESK_EEEEEPijS9_ii9diff_charEEvT0_T1_T2_T3_T4_T6__param_0[16],
	.param .u64 .ptr .align 1 _ZN3cub18CUB_300001_SM_10006detail6reduce28DeviceReduceSingleTileKernelINS2_10policy_hubIijN4cuda3std3__44plusIiEEE10Policy1000EN6thrust24THRUST_300001_SM_1000_NS12zip_iteratorINS7_5tupleIJNSD_6detail15normal_iteratorINSD_10device_ptrIcEEEESK_EEEEEPijS9_ii9diff_charEEvT0_T1_T2_T3_T4_T6__param_1,
	.param .u32 _ZN3cub18CUB_300001_SM_10006detail6reduce28DeviceReduceSingleTileKernelINS2_10policy_hubIijN4cuda3std3__44plusIiEEE10Policy1000EN6thrust24THRUST_300001_SM_1000_NS12zip_iteratorINS7_5tupleIJNSD_6detail15normal_iteratorINSD_10device_ptrIcEEEESK_EEEEEPijS9_ii9diff_charEEvT0_T1_T2_T3_T4_T6__param_2,
	.param .align 1 .b8 _ZN3cub18CUB_300001_SM_10006detail6reduce28DeviceReduceSingleTileKernelINS2_10policy_hubIijN4cuda3std3__44plusIiEEE10Policy1000EN6thrust24THRUST_300001_SM_1000_NS12zip_iteratorINS7_5tupleIJNSD_6detail15normal_iteratorINSD_10device_ptrIcEEEESK_EEEEEPijS9_ii9diff_charEEvT0_T1_T2_T3_T4_T6__param_3[1],
	.param .u32 _ZN3cub18CUB_300001_SM_10006detail6reduce28DeviceReduceSingleTileKernelINS2_10policy_hubIijN4cuda3std3__44plusIiEEE10Policy1000EN6thrust24THRUST_300001_SM_1000_NS12zip_iteratorINS7_5tupleIJNSD_6detail15normal_iteratorINSD_10device_ptrIcEEEESK_EEEEEPijS9_ii9diff_charEEvT0_T1_T2_T3_T4_T6__param_4,
	.param .align 1 .b8 _ZN3cub18CUB_300001_SM_10006detail6reduce28DeviceReduceSingleTileKernelINS2_10policy_hubIijN4cuda3std3__44plusIiEEE10Policy1000EN6thrust24THRUST_300001_SM_1000_NS12zip_iteratorINS7_5tupleIJNSD_6detail15normal_iteratorINSD_10device_ptrIcEEEESK_EEEEEPijS9_ii9diff_charEEvT0_T1_T2_T3_T4_T6__param_5[1]
)
.maxntid 256
.minnctapersm 1
{
	.reg .pred 	%p<150>;
	.reg .b16 	%rs<183>;
	.reg .b32 	%r<510>;
	.reg .b64 	%rd<128>;
	// demoted variable
	.shared .align 4 .b8 _ZZN3cub18CUB_300001_SM_10006detail6reduce28DeviceReduceSingleTileKernelINS2_10policy_hubIijN4cuda3std3__44plusIiEEE10Policy1000EN6thrust24THRUST_300001_SM_1000_NS12zip_iteratorINS7_5tupleIJNSD_6detail15normal_iteratorINSD_10device_ptrIcEEEESK_EEEEEPijS9_ii9diff_charEEvT0_T1_T2_T3_T4_T6_E12temp_storage[44];
	ld.param.u64 	%rd19, [_ZN3cub18CUB_300001_SM_10006detail6reduce28DeviceReduceSingleTileKernelINS2_10policy_hubIijN4cuda3std3__44plusIiEEE10Policy1000EN6thrust24THRUST_300001_SM_1000_NS12zip_iteratorINS7_5tupleIJNSD_6detail15normal_iteratorINSD_10device_ptrIcEEEESK_EEEEEPijS9_ii9diff_charEEvT0_T1_T2_T3_T4_T6__param_0+8];
	ld.param.u64 	%rd18, [_ZN3cub18CUB_300001_SM_10006detail6reduce28DeviceReduceSingleTileKernelINS2_10policy_hubIijN4cuda3std3__44plusIiEEE10Policy1000EN6thrust24THRUST_300001_SM_1000_NS12zip_iteratorINS7_5tupleIJNSD_6detail15normal_iteratorINSD_10device_ptrIcEEEESK_EEEEEPijS9_ii9diff_charEEvT0_T1_T2_T3_T4_T6__param_0];
	ld.param.u64 	%rd20, [_ZN3cub18CUB_300001_SM_10006detail6reduce28DeviceReduceSingleTileKernelINS2_10policy_hubIijN4cuda3std3__44plusIiEEE10Policy1000EN6thrust24THRUST_300001_SM_1000_NS12zip_iteratorINS7_5tupleIJNSD_6detail15normal_iteratorINSD_10device_ptrIcEEEESK_EEEEEPijS9_ii9diff_charEEvT0_T1_T2_T3_T4_T6__param_1];
	ld.param.u32 	%r90, [_ZN3cub18CUB_300001_SM_10006detail6reduce28DeviceReduceSingleTileKernelINS2_10policy_hubIijN4cuda3std3__44plusIiEEE10Policy1000EN6thrust24THRUST_300001_SM_1000_NS12zip_iteratorINS7_5tupleIJNSD_6detail15normal_iteratorINSD_10device_ptrIcEEEESK_EEEEEPijS9_ii9diff_charEEvT0_T1_T2_T3_T4_T6__param_2];
	ld.param.u32 	%r91, [_ZN3cub18CUB_300001_SM_10006detail6reduce28DeviceReduceSingleTileKernelINS2_10policy_hubIijN4cuda3std3__44plusIiEEE10Policy1000EN6thrust24THRUST_300001_SM_1000_NS12zip_iteratorINS7_5tupleIJNSD_6detail15normal_iteratorINSD_10device_ptrIcEEEESK_EEEEEPijS9_ii9diff_charEEvT0_T1_T2_T3_T4_T6__param_4];
	cvta.to.global.u64 	%rd1, %rd20;
	setp.ne.s32 	%p1, %r90, 0;
	@%p1 bra 	$L__BB3_3;
	mov.u32 	%r470, %tid.x;
	setp.ne.s32 	%p149, %r470, 0;
	@%p149 bra 	$L__BB3_52;
	st.global.u32 	[%rd1], %r91;
	bra.uni 	$L__BB3_52;
$L__BB3_3:
	cvta.to.global.u64 	%rd2, %rd18;
	cvta.to.global.u64 	%rd3, %rd19;
	setp.gt.u32 	%p2, %r90, 4095;
	@%p2 bra 	$L__BB3_28;
	mov.u32 	%r1, %tid.x;
	setp.ge.u32 	%p85, %r1, %r90;
	mov.b32 	%r487, 0;
	mov.u32 	%r477, %r1;
	@%p85 bra 	$L__BB3_6;
	cvt.u64.u32 	%rd112, %r1;
	add.s64 	%rd113, %rd2, %rd112;
	add.s64 	%rd114, %rd3, %rd112;
	ld.global.u8 	%rs123, [%rd113];
	ld.global.u8 	%rs124, [%rd114];
	setp.ne.s16 	%p86, %rs123, %rs124;
	selp.u32 	%r487, 1, 0, %p86;
	add.s32 	%r477, %r1, 256;
$L__BB3_6:
	setp.ge.u32 	%p87, %r477, %r90;
	@%p87 bra 	$L__BB3_19;
	not.b32 	%r297, %r477;
	add.s32 	%r298, %r90, %r297;
	shr.u32 	%r299, %r298, 8;
	add.s32 	%r6, %r299, 1;
	and.b32  	%r7, %r6, 15;
	setp.lt.u32 	%p88, %r298, 3840;
	@%p88 bra 	$L__BB3_10;
	and.b32  	%r300, %r6, 33554416;
	neg.s32 	%r473, %r300;
	cvt.u64.u32 	%rd115, %r477;
	or.b64  	%rd116, %rd115, 2048;
	add.s64 	%rd125, %rd2, %rd116;
	add.s64 	%rd124, %rd3, %rd116;
$L__BB3_9:
	.pragma "nounroll";
	ld.global.u8 	%rs125, [%rd125+-2048];
	ld.global.u8 	%rs126, [%rd124+-2048];
	setp.ne.s16 	%p89, %rs125, %rs126;
	selp.u32 	%r301, 1, 0, %p89;
	add.s32 	%r302, %r487, %r301;
	ld.global.u8 	%rs127, [%rd125+-1792];
	ld.global.u8 	%rs128, [%rd124+-1792];
	setp.ne.s16 	%p90, %rs127, %rs128;
	selp.u32 	%r303, 1, 0, %p90;
	add.s32 	%r304, %r302, %r303;
	ld.global.u8 	%rs129, [%rd125+-1536];
	ld.global.u8 	%rs130, [%rd124+-1536];
	setp.ne.s16 	%p91, %rs129, %rs130;
	selp.u32 	%r305, 1, 0, %p91;
	add.s32 	%r306, %r304, %r305;
	ld.global.u8 	%rs131, [%rd125+-1280];
	ld.global.u8 	%rs132, [%rd124+-1280];
	setp.ne.s16 	%p92, %rs131, %rs132;
	selp.u32 	%r307, 1, 0, %p92;
	add.s32 	%r308, %r306, %r307;
	ld.global.u8 	%rs133, [%rd125+-1024];
	ld.global.u8 	%rs134, [%rd124+-1024];
	setp.ne.s16 	%p93, %rs133, %rs134;
	selp.u32 	%r309, 1, 0, %p93;
	add.s32 	%r310, %r308, %r309;
	ld.global.u8 	%rs135, [%rd125+-768];
	ld.global.u8 	%rs136, [%rd124+-768];
	setp.ne.s16 	%p94, %rs135, %rs136;
	selp.u32 	%r311, 1, 0, %p94;
	add.s32 	%r312, %r310, %r311;
	ld.global.u8 	%rs137, [%rd125+-512];
	ld.global.u8 	%rs138, [%rd124+-512];
	setp.ne.s16 	%p95, %rs137, %rs138;
	selp.u32 	%r313, 1, 0, %p95;
	add.s32 	%r314, %r312, %r313;
	ld.global.u8 	%rs139, [%rd125+-256];
	ld.global.u8 	%rs140, [%rd124+-256];
	setp.ne.s16 	%p96, %rs139, %rs140;
	selp.u32 	%r315, 1, 0, %p96;
	add.s32 	%r316, %r314, %r315;
	ld.global.u8 	%rs141, [%rd125];
	ld.global.u8 	%rs142, [%rd124];
	setp.ne.s16 	%p97, %rs141, %rs142;
	selp.u32 	%r317, 1, 0, %p97;
	add.s32 	%r318, %r316, %r317;
	ld.global.u8 	%rs143, [%rd125+256];
	ld.global.u8 	%rs144, [%rd124+256];
	setp.ne.s16 	%p98, %rs143, %rs144;
	selp.u32 	%r319, 1, 0, %p98;
	add.s32 	%r320, %r318, %r319;
	ld.global.u8 	%rs145, [%rd125+512];
	ld.global.u8 	%rs146, [%rd124+512];
	setp.ne.s16 	%p99, %rs145, %rs146;
	selp.u32 	%r321, 1, 0, %p99;
	add.s32 	%r322, %r320, %r321;
	ld.global.u8 	%rs147, [%rd125+768];
	ld.global.u8 	%rs148, [%rd124+768];
	setp.ne.s16 	%p100, %rs147, %rs148;
	selp.u32 	%r323, 1, 0, %p100;
	add.s32 	%r324, %r322, %r323;
	ld.global.u8 	%rs149, [%rd125+1024];
	ld.global.u8 	%rs150, [%rd124+1024];
	setp.ne.s16 	%p101, %rs149, %rs150;
	selp.u32 	%r325, 1, 0, %p101;
	add.s32 	%r326, %r324, %r325;
	ld.global.u8 	%rs151, [%rd125+1280];
	ld.global.u8 	%rs152, [%rd124+1280];
	setp.ne.s16 	%p102, %rs151, %rs152;
	selp.u32 	%r327, 1, 0, %p102;
	add.s32 	%r328, %r326, %r327;
	ld.global.u8 	%rs153, [%rd125+1536];
	ld.global.u8 	%rs154, [%rd124+1536];
	setp.ne.s16 	%p103, %rs153, %rs154;
	selp.u32 	%r329, 1, 0, %p103;
	add.s32 	%r330, %r328, %r329;
	ld.global.u8 	%rs155, [%rd125+1792];
	ld.global.u8 	%rs156, [%rd124+1792];
	setp.ne.s16 	%p104, %rs155, %rs156;
	selp.u32 	%r331, 1, 0, %p104;
	add.s32 	%r487, %r330, %r331;
	add.s32 	%r477, %r477, 4096;
	add.s32 	%r473, %r473, 16;
	add.s64 	%rd125, %rd125, 4096;
	add.s64 	%rd124, %rd124, 4096;
	setp.ne.s32 	%p105, %r473, 0;
	@%p105 bra 	$L__BB3_9;
$L__BB3_10:
	setp.eq.s32 	%p106, %r7, 0;
	@%p106 bra 	$L__BB3_19;
	and.b32  	%r18, %r6, 7;
	setp.lt.u32 	%p107, %r7, 8;
	@%p107 bra 	$L__BB3_13;
	cvt.u64.u32 	%rd117, %r477;
	add.s64 	%rd118, %rd2, %rd117;
	add.s64 	%rd119, %rd3, %rd117;
	ld.global.u8 	%rs157, [%rd118];
	ld.global.u8 	%rs158, [%rd119];
	setp.ne.s16 	%p108, %rs157, %rs158;
	selp.u32 	%r333, 1, 0, %p108;
	add.s32 	%r334, %r487, %r333;
	ld.global.u8 	%rs159, [%rd118+256];
	ld.global.u8 	%rs160, [%rd119+256];
	setp.ne.s16 	%p109, %rs159, %rs160;
	selp.u32 	%r335, 1, 0, %p109;
	add.s32 	%r336, %r334, %r335;
	ld.global.u8 	%rs161, [%rd118+512];
	ld.global.u8 	%rs162, [%rd119+512];
	setp.ne.s16 	%p110, %rs161, %rs162;
	selp.u32 	%r337, 1, 0, %p110;
	add.s32 	%r338, %r336, %r337;
	ld.global.u8 	%rs163, [%rd118+768];
	ld.global.u8 	%rs164, [%rd119+768];
	setp.ne.s16 	%p111, %rs163, %rs164;
	selp.u32 	%r339, 1, 0, %p111;
	add.s32 	%r340, %r338, %r339;
	ld.global.u8 	%rs165, [%rd118+1024];
	ld.global.u8 	%rs166, [%rd119+1024];
	setp.ne.s16 	%p112, %rs165, %rs166;
	selp.u32 	%r341, 1, 0, %p112;
	add.s32 	%r342, %r340, %r341;
	ld.global.u8 	%rs167, [%rd118+1280];
	ld.global.u8 	%rs168, [%rd119+1280];
	setp.ne.s16 	%p113, %rs167, %rs168;
	selp.u32 	%r343, 1, 0, %p113;
	add.s32 	%r344, %r342, %r343;
	ld.global.u8 	%rs169, [%rd118+1536];
	ld.global.u8 	%rs170, [%rd119+1536];
	setp.ne.s16 	%p114, %rs169, %rs170;
	selp.u32 	%r345, 1, 0, %p114;
	add.s32 	%r346, %r344, %r345;
	ld.global.u8 	%rs171, [%rd118+1792];
	ld.global.u8 	%rs172, [%rd119+1792];
	setp.ne.s16 	%p115, %rs171, %rs172;
	selp.u32 	%r347, 1, 0, %p115;
	add.s32 	%r487, %r346, %r347;
	add.s32 	%r477, %r477, 2048;
$L__BB3_13:
	setp.eq.s32 	%p116, %r18, 0;
	@%p116 bra 	$L__BB3_19;
	and.b32  	%r24, %r6, 3;
	setp.lt.u32 	%p117, %r18, 4;
	@%p117 bra 	$L__BB3_16;
	cvt.u64.u32 	%rd120, %r477;
	add.s64 	%rd121, %rd2, %rd120;
	add.s64 	%rd122, %rd3, %rd120;
	ld.global.u8 	%rs173, [%rd121];
	ld.global.u8 	%rs174, [%rd122];
	setp.ne.s16 	%p118, %rs173, %rs174;
	selp.u32 	%r349, 1, 0, %p118;
	add.s32 	%r350, %r487, %r349;
	ld.global.u8 	%rs175, [%rd121+256];
	ld.global.u8 	%rs176, [%rd122+256];
	setp.ne.s16 	%p119, %rs175, %rs176;
	selp.u32 	%r351, 1, 0, %p119;
	add.s32 	%r352, %r350, %r351;
	ld.global.u8 	%rs177, [%rd121+512];
	ld.global.u8 	%rs178, [%rd122+512];
	setp.ne.s16 	%p120, %rs177, %rs178;
	selp.u32 	%r353, 1, 0, %p120;
	add.s32 	%r354, %r352, %r353;
	ld.global.u8 	%rs179, [%rd121+768];
	ld.global.u8 	%rs180, [%rd122+768];
	setp.ne.s16 	%p121, %rs179, %rs180;
	selp.u32 	%r355, 1, 0, %p121;
	add.s32 	%r487, %r354, %r355;
	add.s32 	%r477, %r477, 1024;
$L__BB3_16:
	setp.eq.s32 	%p122, %r24, 0;
	@%p122 bra 	$L__BB3_19;
	cvt.u64.u32 	%rd123, %r477;
	add.s64 	%rd127, %rd3, %rd123;
	add.s64 	%rd126, %rd2, %rd123;
	neg.s32 	%r485, %r24;
$L__BB3_18:
	.pragma "nounroll";
	ld.global.u8 	%rs181, [%rd126];
	ld.global.u8 	%rs182, [%rd127];
	setp.ne.s16 	%p123, %rs181, %rs182;
	selp.u32 	%r356, 1, 0, %p123;
	add.s32 	%r487, %r487, %r356;
	add.s64 	%rd127, %rd127, 256;
	add.s64 	%rd126, %rd126, 256;
	add.s32 	%r485, %r485, 1;
	setp.ne.s32 	%p124, %r485, 0;
	@%p124 bra 	$L__BB3_18;
$L__BB3_19:
	setp.lt.u32 	%p125, %r90, 256;
	@%p125 bra 	$L__BB3_24;
	// begin inline asm
	mov.u32 %r420, %laneid;
	// end inline asm
	mov.b32 	%r423, 1;
	mov.b32 	%r444, 31;
	mov.b32 	%r445, -1;
	// begin inline asm
	shfl.sync.down.b32 %r421, %r487, %r423, %r444, %r445;
	// end inline asm
	setp.gt.s32 	%p141, %r420, 30;
	selp.b32 	%r446, 0, %r421, %p141;
	add.s32 	%r427, %r446, %r487;
	mov.b32 	%r428, 2;
	// begin inline asm
	shfl.sync.down.b32 %r426, %r427, %r428, %r444, %r445;
	// end inline asm
	setp.gt.s32 	%p142, %r420, 29;
	selp.b32 	%r447, 0, %r426, %p142;
	add.s32 	%r432, %r427, %r447;
	mov.b32 	%r433, 4;
	// begin inline asm
	shfl.sync.down.b32 %r431, %r432, %r433, %r444, %r445;
	// end inline asm
	setp.gt.s32 	%p143, %r420, 27;
	selp.b32 	%r448, 0, %r431, %p143;
	add.s32 	%r437, %r432, %r448;
	mov.b32 	%r438, 8;
	// begin inline asm
	shfl.sync.down.b32 %r436, %r437, %r438, %r444, %r445;
	// end inline asm
	setp.gt.s32 	%p144, %r420, 23;
	selp.b32 	%r449, 0, %r436, %p144;
	add.s32 	%r442, %r437, %r449;
	mov.b32 	%r443, 16;
	// begin inline asm
	shfl.sync.down.b32 %r441, %r442, %r443, %r444, %r445;
	// end inline asm
	setp.gt.s32 	%p145, %r420, 15;
	selp.b32 	%r450, 0, %r441, %p145;
	add.s32 	%r509, %r442, %r450;
	setp.ne.s32 	%p146, %r420, 0;
	@%p146 bra 	$L__BB3_22;
	shr.u32 	%r451, %r1, 3;
	and.b32  	%r452, %r451, 124;
	mov.u32 	%r453, _ZZN3cub18CUB_300001_SM_10006detail6reduce28DeviceReduceSingleTileKernelINS2_10policy_hubIijN4cuda3std3__44plusIiEEE10Policy1000EN6thrust24THRUST_300001_SM_1000_NS12zip_iteratorINS7_5tupleIJNSD_6detail15normal_iteratorINSD_10device_ptrIcEEEESK_EEEEEPijS9_ii9diff_charEEvT0_T1_T2_T3_T4_T6_E12temp_storage;
	add.s32 	%r454, %r453, %r452;
	st.shared.u32 	[%r454+8], %r509;
$L__BB3_22:
	bar.sync 	0;
	setp.ne.s32 	%p147, %r1, 0;
	@%p147 bra 	$L__BB3_50;
	ld.shared.u32 	%r455, [_ZZN3cub18CUB_300001_SM_10006detail6reduce28DeviceReduceSingleTileKernelINS2_10policy_hubIijN4cuda3std3__44plusIiEEE10Policy1000EN6thrust24THRUST_300001_SM_1000_NS12zip_iteratorINS7_5tupleIJNSD_6detail15normal_iteratorINSD_10device_ptrIcEEEESK_EEEEEPijS9_ii9diff_charEEvT0_T1_T2_T3_T4_T6_E12temp_storage+12];
	add.s32 	%r456, %r455, %r509;
	ld.shared.u32 	%r457, [_ZZN3cub18CUB_300001_SM_10006detail6reduce28DeviceReduceSingleTileKernelINS2_10policy_hubIijN4cuda3std3__44plusIiEEE10Policy1000EN6thrust24THRUST_300001_SM_1000_NS12zip_iteratorINS7_5tupleIJNSD_6detail15normal_iteratorINSD_10device_ptrIcEEEESK_EEEEEPijS9_ii9diff_charEEvT0_T1_T2_T3_T4_T6_E12temp_storage+16];
	add.s32 	%r458, %r456, %r457;
	ld.shared.u32 	%r459, [_ZZN3cub18CUB_300001_SM_10006detail6reduce28DeviceReduceSingleTileKernelINS2_10policy_hubIijN4cuda3std3__44plusIiEEE10Policy1000EN6thrust24THRUST_300001_SM_1000_NS12zip_iteratorINS7_5tupleIJNSD_6detail15normal_iteratorINSD_10device_ptrIcEEEESK_EEEEEPijS9_ii9diff_charEEvT0_T1_T2_T3_T4_T6_E12temp_storage+20];
	add.s32 	%r460, %r458, %r459;
	ld.shared.u32 	%r461, [_ZZN3cub18CUB_300001_SM_10006detail6reduce28DeviceReduceSingleTileKernelINS2_10policy_hubIijN4cuda3std3__44plusIiEEE10Policy1000EN6thrust24THRUST_300001_SM_1000_NS12zip_iteratorINS7_5tupleIJNSD_6detail15normal_iteratorINSD_10device_ptrIcEEEESK_EEEEEPijS9_ii9diff_charEEvT0_T1_T2_T3_T4_T6_E12temp_storage+24];
	add.s32 	%r462, %r460, %r461;
	ld.shared.u32 	%r463, [_ZZN3cub18CUB_300001_SM_10006detail6reduce28DeviceReduceSingleTileKernelINS2_10policy_hubIijN4cuda3std3__44plusIiEEE10Policy1000EN6thrust24THRUST_300001_SM_1000_NS12zip_iteratorINS7_5tupleIJNSD_6detail15normal_iteratorINSD_10device_ptrIcEEEESK_EEEEEPijS9_ii9diff_charEEvT0_T1_T2_T3_T4_T6_E12temp_storage+28];
	add.s32 	%r464, %r462, %r463;
	ld.shared.u32 	%r465, [_ZZN3cub18CUB_300001_SM_10006detail6reduce28DeviceReduceSingleTileKernelINS2_10policy_hubIijN4cuda3std3__44plusIiEEE10Policy1000EN6thrust24THRUST_300001_SM_1000_NS12zip_iteratorINS7_5tupleIJNSD_6detail15normal_iteratorINSD_10device_ptrIcEEEESK_EEEEEPijS9_ii9diff_charEEvT0_T1_T2_T3_T4_T6_E12temp_storage+32];
	add.s32 	%r466, %r464, %r465;
	ld.shared.u32 	%r467, [_ZZN3cub18CUB_300001_SM_10006detail6reduce28DeviceReduceSingleTileKernelINS2_10policy_hubIijN4cuda3std3__44plusIiEEE10Policy1000EN6thrust24THRUST_300001_SM_1000_NS12zip_iteratorINS7_5tupleIJNSD_6detail15normal_iteratorINSD_10device_ptrIcEEEESK_EEEEEPijS9_ii9diff_charEEvT0_T1_T2_T3_T4_T6_E12temp_storage+36];
	add.s32 	%r509, %r466, %r467;
	bra.uni 	$L__BB3_50;
$L__BB3_24:
	// begin inline asm
	mov.u32 %r357, %laneid;
	// end inline asm
	and.b32  	%r383, %r1, 992;
	add.s32 	%r384, %r383, 32;
	setp.gt.u32 	%p126, %r384, %r90;
	not.b32 	%r385, %r383;
	add.s32 	%r386, %r90, %r385;
	selp.b32 	%r381, %r386, 31, %p126;
	mov.b32 	%r360, 1;
	mov.b32 	%r382, -1;
	// begin inline asm
	shfl.sync.down.b32 %r358, %r487, %r360, %r381, %r382;
	// end inline asm
	setp.lt.s32 	%p127, %r357, %r381;
	selp.b32 	%r387, %r358, 0, %p127;
	add.s32 	%r364, %r387, %r487;
	mov.b32 	%r365, 2;
	// begin inline asm
	shfl.sync.down.b32 %r363, %r364, %r365, %r381, %r382;
	// end inline asm
	add.s32 	%r388, %r357, 2;
	setp.gt.s32 	%p128, %r388, %r381;
	selp.b32 	%r389, 0, %r363, %p128;
	add.s32 	%r369, %r364, %r389;
	mov.b32 	%r370, 4;
	// begin inline asm
	shfl.sync.down.b32 %r368, %r369, %r370, %r381, %r382;
	// end inline asm
	add.s32 	%r390, %r357, 4;
	setp.gt.s32 	%p129, %r390, %r381;
	selp.b32 	%r391, 0, %r368, %p129;
	add.s32 	%r374, %r369, %r391;
	mov.b32 	%r375, 8;
	// begin inline asm
	shfl.sync.down.b32 %r373, %r374, %r375, %r381, %r382;
	// end inline asm
	add.s32 	%r392, %r357, 8;
	setp.gt.s32 	%p130, %r392, %r381;
	selp.b32 	%r393, 0, %r373, %p130;
	add.s32 	%r379, %r374, %r393;
	mov.b32 	%r380, 16;
	// begin inline asm
	shfl.sync.down.b32 %r378, %r379, %r380, %r381, %r382;
	// end inline asm
	add.s32 	%r394, %r357, 16;
	setp.gt.s32 	%p131, %r394, %r381;
	selp.b32 	%r395, 0, %r378, %p131;
	add.s32 	%r509, %r379, %r395;
	setp.ne.s32 	%p132, %r357, 0;
	@%p132 bra 	$L__BB3_26;
	shr.u32 	%r396, %r1, 3;
	and.b32  	%r397, %r396, 124;
	mov.u32 	%r398, _ZZN3cub18CUB_300001_SM_10006detail6reduce28DeviceReduceSingleTileKernelINS2_10policy_hubIijN4cuda3std3__44plusIiEEE10Policy1000EN6thrust24THRUST_300001_SM_1000_NS12zip_iteratorINS7_5tupleIJNSD_6detail15normal_iteratorINSD_10device_ptrIcEEEESK_EEEEEPijS9_ii9diff_charEEvT0_T1_T2_T3_T4_T6_E12temp_storage;
	add.s32 	%r399, %r398, %r397;
	st.shared.u32 	[%r399+8], %r509;
$L__BB3_26:
	bar.sync 	0;
	setp.ne.s32 	%p133, %r1, 0;
	@%p133 bra 	$L__BB3_50;
	setp.gt.u32 	%p134, %r90, 32;
	ld.shared.u32 	%r400, [_ZZN3cub18CUB_300001_SM_10006detail6reduce28DeviceReduceSingleTileKernelINS2_10policy_hubIijN4cuda3std3__44plusIiEEE10Policy1000EN6thrust24THRUST_300001_SM_1000_NS12zip_iteratorINS7_5tupleIJNSD_6detail15normal_iteratorINSD_10device_ptrIcEEEESK_EEEEEPijS9_ii9diff_charEEvT0_T1_T2_T3_T4_T6_E12temp_storage+12];
	selp.b32 	%r401, %r400, 0, %p134;
	add.s32 	%r402, %r401, %r509;
	setp.gt.u32 	%p135, %r90, 64;
	ld.shared.u32 	%r403, [_ZZN3cub18CUB_300001_SM_10006detail6reduce28DeviceReduceSingleTileKernelINS2_10policy_hubIijN4cuda3std3__44plusIiEEE10Policy1000EN6thrust24THRUST_300001_SM_1000_NS12zip_iteratorINS7_5tupleIJNSD_6detail15normal_iteratorINSD_10device_ptrIcEEEESK_EEEEEPijS9_ii9diff_charEEvT0_T1_T2_T3_T4_T6_E12temp_storage+16];
	selp.b32 	%r404, %r403, 0, %p135;
	add.s32 	%r405, %r402, %r404;
	setp.gt.u32 	%p136, %r90, 96;
	ld.shared.u32 	%r406, [_ZZN3cub18CUB_300001_SM_10006detail6reduce28DeviceReduceSingleTileKernelINS2_10policy_hubIijN4cuda3std3__44plusIiEEE10Policy1000EN6thrust24THRUST_300001_SM_1000_NS12zip_iteratorINS7_5tupleIJNSD_6detail15normal_iteratorINSD_10device_ptrIcEEEESK_EEEEEPijS9_ii9diff_charEEvT0_T1_T2_T3_T4_T6_E12temp_storage+20];
	selp.b32 	%r407, %r406, 0, %p136;
	add.s32 	%r408, %r405, %r407;
	setp.gt.u32 	%p137, %r90, 128;
	ld.shared.u32 	%r409, [_ZZN3cub18CUB_300001_SM_10006detail6reduce28DeviceReduceSingleTileKernelINS2_10policy_hubIijN4cuda3std3__44plusIiEEE10Policy1000EN6thrust24THRUST_300001_SM_1000_NS12zip_iteratorINS7_5tupleIJNSD_6detail15normal_iteratorINSD_10device_ptrIcEEEESK_EEEEEPijS9_ii9diff_charEEvT0_T1_T2_T3_T4_T6_E12temp_storage+24];
	selp.b32 	%r410, %r409, 0, %p137;
	add.s32 	%r411, %r408, %r410;
	setp.gt.u32 	%p138, %r90, 160;
	ld.shared.u32 	%r412, [_ZZN3cub18CUB_300001_SM_10006detail6reduce28DeviceReduceSingleTileKernelINS2_10policy_hubIijN4cuda3std3__44plusIiEEE10Policy1000EN6thrust24THRUST_300001_SM_1000_NS12zip_iteratorINS7_5tupleIJNSD_6detail15normal_iteratorINSD_10device_ptrIcEEEESK_EEEEEPijS9_ii9diff_charEEvT0_T1_T2_T3_T4_T6_E12temp_storage+28];
	selp.b32 	%r413, %r412, 0, %p138;
	add.s32 	%r414, %r411, %r413;
	setp.gt.u32 	%p139, %r90, 192;
	ld.shared.u32 	%r415, [_ZZN3cub18CUB_300001_SM_10006detail6reduce28DeviceReduceSingleTileKernelINS2_10policy_hubIijN4cuda3std3__44plusIiEEE10Policy1000EN6thrust24THRUST_300001_SM_1000_NS12zip_iteratorINS7_5tupleIJNSD_6detail15normal_iteratorINSD_10device_ptrIcEEEESK_EEEEEPijS9_ii9diff_charEEvT0_T1_T2_T3_T4_T6_E12temp_storage+32];
	selp.b32 	%r416, %r415, 0, %p139;
	add.s32 	%r417, %r414, %r416;
	setp.gt.u32 	%p140, %r90, 224;
	ld.shared.u32 	%r418, [_ZZN3cub18CUB_300001_SM_10006detail6reduce28DeviceReduceSingleTileKernelINS2_10policy_hubIijN4cuda3std3__44plusIiEEE10Policy1000EN6thrust24THRUST_300001_SM_1000_NS12zip_iteratorINS7_5tupleIJNSD_6detail15normal_iteratorINSD_10device_ptrIcEEEESK_EEEEEPijS9_ii9diff_charEEvT0_T1_T2_T3_T4_T6_E12temp_storage+36];
	selp.b32 	%r419, %r418, 0, %p140;
	add.s32 	%r509, %r417, %r419;
	bra.uni 	$L__BB3_50;
$L__BB3_28:
	mov.u32 	%r40, %tid.x;
	cvt.u64.u32 	%rd21, %r40;
	add.s64 	%rd16, %rd2, %rd21;
	add.s64 	%rd17, %rd3, %rd21;
	ld.global.u8 	%rs1, [%rd16];
	ld.global.u8 	%rs2, [%rd17];
	setp.ne.s16 	%p3, %rs1, %rs2;
	selp.u32 	%r93, 1, 0, %p3;
	ld.global.u8 	%rs3, [%rd16+256];
	ld.global.u8 	%rs4, [%rd17+256];
	setp.ne.s16 	%p4, %rs3, %rs4;
	selp.u32 	%r94, 1, 0, %p4;
	ld.global.u8 	%rs5, [%rd16+512];
	ld.global.u8 	%rs6, [%rd17+512];
	setp.ne.s16 	%p5, %rs5, %rs6;
	selp.u32 	%r95, 1, 0, %p5;
	ld.global.u8 	%rs7, [%rd16+768];
	ld.global.u8 	%rs8, [%rd17+768];
	setp.ne.s16 	%p6, %rs7, %rs8;
	selp.u32 	%r96, 1, 0, %p6;
	ld.global.u8 	%rs9, [%rd16+1024];
	ld.global.u8 	%rs10, [%rd17+1024];
	setp.ne.s16 	%p7, %rs9, %rs10;
	selp.u32 	%r97, 1, 0, %p7;
	ld.global.u8 	%rs11, [%rd16+1280];
	ld.global.u8 	%rs12, [%rd17+1280];
	setp.ne.s16 	%p8, %rs11, %rs12;
	selp.u32 	%r98, 1, 0, %p8;
	ld.global.u8 	%rs13, [%rd16+1536];
	ld.global.u8 	%rs14, [%rd17+1536];
	setp.ne.s16 	%p9, %rs13, %rs14;
	selp.u32 	%r99, 1, 0, %p9;
	ld.global.u8 	%rs15, [%rd16+1792];
	ld.global.u8 	%rs16, [%rd17+1792];
	setp.ne.s16 	%p10, %rs15, %rs16;
	selp.u32 	%r100, 1, 0, %p10;
	ld.global.u8 	%rs17, [%rd16+2048];
	ld.global.u8 	%rs18, [%rd17+2048];
	setp.ne.s16 	%p11, %rs17, %rs18;
	selp.u32 	%r101, 1, 0, %p11;
	ld.global.u8 	%rs19, [%rd16+2304];
	ld.global.u8 	%rs20, [%rd17+2304];
	setp.ne.s16 	%p12, %rs19, %rs20;
	selp.u32 	%r102, 1, 0, %p12;
	ld.global.u8 	%rs21, [%rd16+2560];
	ld.global.u8 	%rs22, [%rd17+2560];
	setp.ne.s16 	%p13, %rs21, %rs22;
	selp.u32 	%r103, 1, 0, %p13;
	ld.global.u8 	%rs23, [%rd16+2816];
	ld.global.u8 	%rs24, [%rd17+2816];
	setp.ne.s16 	%p14, %rs23, %rs24;
	selp.u32 	%r104, 1, 0, %p14;
	ld.global.u8 	%rs25, [%rd16+3072];
	ld.global.u8 	%rs26, [%rd17+3072];
	setp.ne.s16 	%p15, %rs25, %rs26;
	selp.u32 	%r105, 1, 0, %p15;
	ld.global.u8 	%rs27, [%rd16+3328];
	ld.global.u8 	%rs28, [%rd17+3328];
	setp.ne.s16 	%p16, %rs27, %rs28;
	selp.u32 	%r106, 1, 0, %p16;
	ld.global.u8 	%rs29, [%rd16+3584];
	ld.global.u8 	%rs30, [%rd17+3584];
	setp.ne.s16 	%p17, %rs29, %rs30;
	selp.u32 	%r107, 1, 0, %p17;
	ld.global.u8 	%rs31, [%rd16+3840];
	ld.global.u8 	%rs32, [%rd17+3840];
	setp.ne.s16 	%p18, %rs31, %rs32;
	selp.u32 	%r108, 1, 0, %p18;
	add.s32 	%r109, %r94, %r93;
	add.s32 	%r110, %r109, %r95;
	add.s32 	%r111, %r110, %r96;
	add.s32 	%r112, %r111, %r97;
	add.s32 	%r113, %r112, %r98;
	add.s32 	%r114, %r113, %r99;
	add.s32 	%r115, %r114, %r100;
	add.s32 	%r116, %r115, %r101;
	add.s32 	%r117, %r116, %r102;
	add.s32 	%r118, %r117, %r103;
	add.s32 	%r119, %r118, %r104;
	add.s32 	%r120, %r119, %r105;
	add.s32 	%r121, %r120, %r106;
	add.s32 	%r122, %r121, %r107;
	add.s32 	%r508, %r122, %r108;
	add.s32 	%r42, %r90, -4096;
	setp.lt.u32 	%p19, %r42, 4096;
	mov.b32 	%r491, 4096;
	@%p19 bra 	$L__BB3_32;
	mov.b32 	%r491, 4096;
$L__BB3_30:
	cvt.u64.u32 	%rd22, %r491;
	add.s64 	%rd23, %rd16, %rd22;
	add.s64 	%rd24, %rd17, %rd22;
	ld.global.u8 	%rs33, [%rd23];
	ld.global.u8 	%rs34, [%rd24];
	setp.ne.s16 	%p20, %rs33, %rs34;
	selp.u32 	%r124, 1, 0, %p20;
	ld.global.u8 	%rs35, [%rd23+256];
	ld.global.u8 	%rs36, [%rd24+256];
	setp.ne.s16 	%p21, %rs35, %rs36;
	selp.u32 	%r125, 1, 0, %p21;
	ld.global.u8 	%rs37, [%rd23+512];
	ld.global.u8 	%rs38, [%rd24+512];
	setp.ne.s16 	%p22, %rs37, %rs38;
	selp.u32 	%r126, 1, 0, %p22;
	ld.global.u8 	%rs39, [%rd23+768];
	ld.global.u8 	%rs40, [%rd24+768];
	setp.ne.s16 	%p23, %rs39, %rs40;
	selp.u32 	%r127, 1, 0, %p23;
	ld.global.u8 	%rs41, [%rd23+1024];
	ld.global.u8 	%rs42, [%rd24+1024];
	setp.ne.s16 	%p24, %rs41, %rs42;
	selp.u32 	%r128, 1, 0, %p24;
	ld.global.u8 	%rs43, [%rd23+1280];
	ld.global.u8 	%rs44, [%rd24+1280];
	setp.ne.s16 	%p25, %rs43, %rs44;
	selp.u32 	%r129, 1, 0, %p25;
	ld.global.u8 	%rs45, [%rd23+1536];
	ld.global.u8 	%rs46, [%rd24+1536];
	setp.ne.s16 	%p26, %rs45, %rs46;
	selp.u32 	%r130, 1, 0, %p26;
	ld.global.u8 	%rs47, [%rd23+1792];
	ld.global.u8 	%rs48, [%rd24+1792];
	setp.ne.s16 	%p27, %rs47, %rs48;
	selp.u32 	%r131, 1, 0, %p27;
	ld.global.u8 	%rs49, [%rd23+2048];
	ld.global.u8 	%rs50, [%rd24+2048];
	setp.ne.s16 	%p28, %rs49, %rs50;
	selp.u32 	%r132, 1, 0, %p28;
	ld.global.u8 	%rs51, [%rd23+2304];
	ld.global.u8 	%rs52, [%rd24+2304];
	setp.ne.s16 	%p29, %rs51, %rs52;
	selp.u32 	%r133, 1, 0, %p29;
	ld.global.u8 	%rs53, [%rd23+2560];
	ld.global.u8 	%rs54, [%rd24+2560];
	setp.ne.s16 	%p30, %rs53, %rs54;
	selp.u32 	%r134, 1, 0, %p30;
	ld.global.u8 	%rs55, [%rd23+2816];
	ld.global.u8 	%rs56, [%rd24+2816];
	setp.ne.s16 	%p31, %rs55, %rs56;
	selp.u32 	%r135, 1, 0, %p31;
	ld.global.u8 	%rs57, [%rd23+3072];
	ld.global.u8 	%rs58, [%rd24+3072];
	setp.ne.s16 	%p32, %rs57, %rs58;
	selp.u32 	%r136, 1, 0, %p32;
	ld.global.u8 	%rs59, [%rd23+3328];
	ld.global.u8 	%rs60, [%rd24+3328];
	setp.ne.s16 	%p33, %rs59, %rs60;
	selp.u32 	%r137, 1, 0, %p33;
	ld.global.u8 	%rs61, [%rd23+3584];
	ld.global.u8 	%rs62, [%rd24+3584];
	setp.ne.s16 	%p34, %rs61, %rs62;
	selp.u32 	%r138, 1, 0, %p34;
	ld.global.u8 	%rs63, [%rd23+3840];
	ld.global.u8 	%rs64, [%rd24+3840];
	setp.ne.s16 	%p35, %rs63, %rs64;
	selp.u32 	%r139, 1, 0, %p35;
	add.s32 	%r140, %r508, %r124;
	add.s32 	%r141, %r140, %r125;
	add.s32 	%r142, %r141, %r126;
	add.s32 	%r143, %r142, %r127;
	add.s32 	%r144, %r143, %r128;
	add.s32 	%r145, %r144, %r129;
	add.s32 	%r146, %r145, %r130;
	add.s32 	%r147, %r146, %r131;
	add.s32 	%r148, %r147, %r132;
	add.s32 	%r149, %r148, %r133;
	add.s32 	%r150, %r149, %r134;
	add.s32 	%r151, %r150, %r135;
	add.s32 	%r152, %r151, %r136;
	add.s32 	%r153, %r152, %r137;
	add.s32 	%r154, %r153, %r138;
	add.s32 	%r508, %r154, %r139;
	sub.s32 	%r155, %r90, %r491;
	setp.lt.u32 	%p36, %r155, 4096;
	@%p36 bra 	$L__BB3_46;
	add.s32 	%r491, %r491, 4096;
	setp.le.u32 	%p37, %r491, %r42;
	@%p37 bra 	$L__BB3_30;
$L__BB3_32:
	setp.le.u32 	%p38, %r90, %r491;
	sub.s32 	%r156, %r90, %r491;
	setp.ge.s32 	%p39, %r40, %r156;
	or.pred  	%p40, %p38, %p39;
	@%p40 bra 	$L__BB3_46;
	not.b32 	%r159, %r40;
	add.s32 	%r160, %r90, %r159;
	sub.s32 	%r161, %r160, %r491;
	shr.u32 	%r162, %r161, 8;
	add.s32 	%r49, %r162, 1;
	and.b32  	%r50, %r49, 15;
	setp.lt.u32 	%p41, %r161, 3840;
	mov.u32 	%r500, %r40;
	@%p41 bra 	$L__BB3_37;
	or.b32  	%r494, %r40, 2048;
	add.s32 	%r493, %r40, %r491;
	and.b32  	%r163, %r49, 33554416;
	neg.s32 	%r492, %r163;
$L__BB3_35:
	.pragma "nounroll";
	cvt.u64.u32 	%rd25, %r493;
	add.s64 	%rd26, %rd2, %rd25;
	add.s64 	%rd27, %rd3, %rd25;
	ld.global.u8 	%rs65, [%rd26];
	ld.global.u8 	%rs66, [%rd27];
	setp.ne.s16 	%p42, %rs65, %rs66;
	selp.u32 	%r164, 1, 0, %p42;
	add.s32 	%r165, %r508, %r164;
	add.s32 	%r166, %r493, 256;
	cvt.u64.u32 	%rd28, %r166;
	add.s64 	%rd29, %rd2, %rd28;
	add.s64 	%rd30, %rd3, %rd28;
	ld.global.u8 	%rs67, [%rd29];
	ld.global.u8 	%rs68, [%rd30];
	setp.ne.s16 	%p43, %rs67, %rs68;
	selp.u32 	%r167, 1, 0, %p43;
	add.s32 	%r168, %r165, %r167;
	add.s32 	%r169, %r493, 512;
	cvt.u64.u32 	%rd31, %r169;
	add.s64 	%rd32, %rd2, %rd31;
	add.s64 	%rd33, %rd3, %rd31;
	ld.global.u8 	%rs69, [%rd32];
	ld.global.u8 	%rs70, [%rd33];
	setp.ne.s16 	%p44, %rs69, %rs70;
	selp.u32 	%r170, 1, 0, %p44;
	add.s32 	%r171, %r168, %r170;
	add.s32 	%r172, %r493, 768;
	cvt.u64.u32 	%rd34, %r172;
	add.s64 	%rd35, %rd2, %rd34;
	add.s64 	%rd36, %rd3, %rd34;
	ld.global.u8 	%rs71, [%rd35];
	ld.global.u8 	%rs72, [%rd36];
	setp.ne.s16 	%p45, %rs71, %rs72;
	selp.u32 	%r173, 1, 0, %p45;
	add.s32 	%r174, %r171, %r173;
	add.s32 	%r175, %r493, 1024;
	cvt.u64.u32 	%rd37, %r175;
	add.s64 	%rd38, %rd2, %rd37;
	add.s64 	%rd39, %rd3, %rd37;
	ld.global.u8 	%rs73, [%rd38];
	ld.global.u8 	%rs74, [%rd39];
	setp.ne.s16 	%p46, %rs73, %rs74;
	selp.u32 	%r176, 1, 0, %p46;
	add.s32 	%r177, %r174, %r176;
	add.s32 	%r178, %r493, 1280;
	cvt.u64.u32 	%rd40, %r178;
	add.s64 	%rd41, %rd2, %rd40;
	add.s64 	%rd42, %rd3, %rd40;
	ld.global.u8 	%rs75, [%rd41];
	ld.global.u8 	%rs76, [%rd42];
	setp.ne.s16 	%p47, %rs75, %rs76;
	selp.u32 	%r179, 1, 0, %p47;
	add.s32 	%r180, %r177, %r179;
	add.s32 	%r181, %r493, 1536;
	cvt.u64.u32 	%rd43, %r181;
	add.s64 	%rd44, %rd2, %rd43;
	add.s64 	%rd45, %rd3, %rd43;
	ld.global.u8 	%rs77, [%rd44];
	ld.global.u8 	%rs78, [%rd45];
	setp.ne.s16 	%p48, %rs77, %rs78;
	selp.u32 	%r182, 1, 0, %p48;
	add.s32 	%r183, %r180, %r182;
	add.s32 	%r184, %r493, 1792;
	cvt.u64.u32 	%rd46, %r184;
	add.s64 	%rd47, %rd2, %rd46;
	add.s64 	%rd48, %rd3, %rd46;
	ld.global.u8 	%rs79, [%rd47];
	ld.global.u8 	%rs80, [%rd48];
	setp.ne.s16 	%p49, %rs79, %rs80;
	selp.u32 	%r185, 1, 0, %p49;
	add.s32 	%r186, %r183, %r185;
	add.s32 	%r187, %r493, 2048;
	cvt.u64.u32 	%rd49, %r187;
	add.s64 	%rd50, %rd2, %rd49;
	add.s64 	%rd51, %rd3, %rd49;
	ld.global.u8 	%rs81, [%rd50];
	ld.global.u8 	%rs82, [%rd51];
	setp.ne.s16 	%p50, %rs81, %rs82;
	selp.u32 	%r188, 1, 0, %p50;
	add.s32 	%r189, %r186, %r188;
	add.s32 	%r190, %r493, 2304;
	cvt.u64.u32 	%rd52, %r190;
	add.s64 	%rd53, %rd2, %rd52;
	add.s64 	%rd54, %rd3, %rd52;
	ld.global.u8 	%rs83, [%rd53];
	ld.global.u8 	%rs84, [%rd54];
	setp.ne.s16 	%p51, %rs83, %rs84;
	selp.u32 	%r191, 1, 0, %p51;
	add.s32 	%r192, %r189, %r191;
	add.s32 	%r193, %r493, 2560;
	cvt.u64.u32 	%rd55, %r193;
	add.s64 	%rd56, %rd2, %rd55;
	add.s64 	%rd57, %rd3, %rd55;
	ld.global.u8 	%rs85, [%rd56];
	ld.global.u8 	%rs86, [%rd57];
	setp.ne.s16 	%p52, %rs85, %rs86;
	selp.u32 	%r194, 1, 0, %p52;
	add.s32 	%r195, %r192, %r194;
	add.s32 	%r196, %r493, 2816;
	cvt.u64.u32 	%rd58, %r196;
	add.s64 	%rd59, %rd2, %rd58;
	add.s64 	%rd60, %rd3, %rd58;
	ld.global.u8 	%rs87, [%rd59];
	ld.global.u8 	%rs88, [%rd60];
	setp.ne.s16 	%p53, %rs87, %rs88;
	selp.u32 	%r197, 1, 0, %p53;
	add.s32 	%r198, %r195, %r197;
	add.s32 	%r199, %r493, 3072;
	cvt.u64.u32 	%rd61, %r199;
	add.s64 	%rd62, %rd2, %rd61;
	add.s64 	%rd63, %rd3, %rd61;
	ld.global.u8 	%rs89, [%rd62];
	ld.global.u8 	%rs90, [%rd63];
	setp.ne.s16 	%p54, %rs89, %rs90;
	selp.u32 	%r200, 1, 0, %p54;
	add.s32 	%r201, %r198, %r200;
	add.s32 	%r202, %r493, 3328;
	cvt.u64.u32 	%rd64, %r202;
	add.s64 	%rd65, %rd2, %rd64;
	add.s64 	%rd66, %rd3, %rd64;
	ld.global.u8 	%rs91, [%rd65];
	ld.global.u8 	%rs92, [%rd66];
	setp.ne.s16 	%p55, %rs91, %rs92;
	selp.u32 	%r203, 1, 0, %p55;
	add.s32 	%r204, %r201, %r203;
	add.s32 	%r205, %r493, 3584;
	cvt.u64.u32 	%rd67, %r205;
	add.s64 	%rd68, %rd2, %rd67;
	add.s64 	%rd69, %rd3, %rd67;
	ld.global.u8 	%rs93, [%rd68];
	ld.global.u8 	%rs94, [%rd69];
	setp.ne.s16 	%p56, %rs93, %rs94;
	selp.u32 	%r206, 1, 0, %p56;
	add.s32 	%r207, %r204, %r206;
	add.s32 	%r208, %r493, 3840;
	cvt.u64.u32 	%rd70, %r208;
	add.s64 	%rd71, %rd2, %rd70;
	add.s64 	%rd72, %rd3, %rd70;
	ld.global.u8 	%rs95, [%rd71];
	ld.global.u8 	%rs96, [%rd72];
	setp.ne.s16 	%p57, %rs95, %rs96;
	selp.u32 	%r209, 1, 0, %p57;
	add.s32 	%r508, %r207, %r209;
	add.s32 	%r494, %r494, 4096;
	add.s32 	%r493, %r493, 4096;
	add.s32 	%r492, %r492, 16;
	setp.ne.s32 	%p58, %r492, 0;
	@%p58 bra 	$L__BB3_35;
	add.s32 	%r500, %r494, -2048;
$L__BB3_37:
	setp.eq.s32 	%p59, %r50, 0;
	@%p59 bra 	$L__BB3_46;
	and.b32  	%r66, %r49, 7;
	setp.lt.u32 	%p60, %r50, 8;
	@%p60 bra 	$L__BB3_40;
	add.s32 	%r211, %r500, %r491;
	cvt.u64.u32 	%rd73, %r211;
	add.s64 	%rd74, %rd2, %rd73;
	add.s64 	%rd75, %rd3, %rd73;
	ld.global.u8 	%rs97, [%rd74];
	ld.global.u8 	%rs98, [%rd75];
	setp.ne.s16 	%p61, %rs97, %rs98;
	selp.u32 	%r212, 1, 0, %p61;
	add.s32 	%r213, %r508, %r212;
	add.s32 	%r214, %r211, 256;
	cvt.u64.u32 	%rd76, %r214;
	add.s64 	%rd77, %rd2, %rd76;
	add.s64 	%rd78, %rd3, %rd76;
	ld.global.u8 	%rs99, [%rd77];
	ld.global.u8 	%rs100, [%rd78];
	setp.ne.s16 	%p62, %rs99, %rs100;
	selp.u32 	%r215, 1, 0, %p62;
	add.s32 	%r216, %r213, %r215;
	add.s32 	%r217, %r211, 512;
	cvt.u64.u32 	%rd79, %r217;
	add.s64 	%rd80, %rd2, %rd79;
	add.s64 	%rd81, %rd3, %rd79;
	ld.global.u8 	%rs101, [%rd80];
	ld.global.u8 	%rs102, [%rd81];
	setp.ne.s16 	%p63, %rs101, %rs102;
	selp.u32 	%r218, 1, 0, %p63;
	add.s32 	%r219, %r216, %r218;
	add.s32 	%r220, %r211, 768;
	cvt.u64.u32 	%rd82, %r220;
	add.s64 	%rd83, %rd2, %rd82;
	add.s64 	%rd84, %rd3, %rd82;
	ld.global.u8 	%rs103, [%rd83];
	ld.global.u8 	%rs104, [%rd84];
	setp.ne.s16 	%p64, %rs103, %rs104;
	selp.u32 	%r221, 1, 0, %p64;
	add.s32 	%r222, %r219, %r221;
	add.s32 	%r223, %r211, 1024;
	cvt.u64.u32 	%rd85, %r223;
	add.s64 	%rd86, %rd2, %rd85;
	add.s64 	%rd87, %rd3, %rd85;
	ld.global.u8 	%rs105, [%rd86];
	ld.global.u8 	%rs106, [%rd87];
	setp.ne.s16 	%p65, %rs105, %rs106;
	selp.u32 	%r224, 1, 0, %p65;
	add.s32 	%r225, %r222, %r224;
	add.s32 	%r226, %r211, 1280;
	cvt.u64.u32 	%rd88, %r226;
	add.s64 	%rd89, %rd2, %rd88;
	add.s64 	%rd90, %rd3, %rd88;
	ld.global.u8 	%rs107, [%rd89];
	ld.global.u8 	%rs108, [%rd90];
	setp.ne.s16 	%p66, %rs107, %rs108;
	selp.u32 	%r227, 1, 0, %p66;
	add.s32 	%r228, %r225, %r227;
	add.s32 	%r229, %r211, 1536;
	cvt.u64.u32 	%rd91, %r229;
	add.s64 	%rd92, %rd2, %rd91;
	add.s64 	%rd93, %rd3, %rd91;
	ld.global.u8 	%rs109, [%rd92];
	ld.global.u8 	%rs110, [%rd93];
	setp.ne.s16 	%p67, %rs109, %rs110;
	selp.u32 	%r230, 1, 0, %p67;
	add.s32 	%r231, %r228, %r230;
	add.s32 	%r232, %r211, 1792;
	cvt.u64.u32 	%rd94, %r232;
	add.s64 	%rd95, %rd2, %rd94;
	add.s64 	%rd96, %rd3, %rd94;
	ld.global.u8 	%rs111, [%rd95];
	ld.global.u8 	%rs112, [%rd96];
	setp.ne.s16 	%p68, %rs111, %rs112;
	selp.u32 	%r233, 1, 0, %p68;
	add.s32 	%r508, %r231, %r233;
	add.s32 	%r500, %r500, 2048;
$L__BB3_40:
	setp.eq.s32 	%p69, %r66, 0;
	@%p69 bra 	$L__BB3_46;
	and.b32  	%r72, %r49, 3;
	setp.lt.u32 	%p70, %r66, 4;
	@%p70 bra 	$L__BB3_43;
	add.s32 	%r235, %r500, %r491;
	cvt.u64.u32 	%rd97, %r235;
	add.s64 	%rd98, %rd2, %rd97;
	add.s64 	%rd99, %rd3, %rd97;
	ld.global.u8 	%rs113, [%rd98];
	ld.global.u8 	%rs114, [%rd99];
	setp.ne.s16 	%p71, %rs113, %rs114;
	selp.u32 	%r236, 1, 0, %p71;
	add.s32 	%r237, %r508, %r236;
	add.s32 	%r238, %r235, 256;
	cvt.u64.u32 	%rd100, %r238;
	add.s64 	%rd101, %rd2, %rd100;
	add.s64 	%rd102, %rd3, %rd100;
	ld.global.u8 	%rs115, [%rd101];
	ld.global.u8 	%rs116, [%rd102];
	setp.ne.s16 	%p72, %rs115, %rs116;
	selp.u32 	%r239, 1, 0, %p72;
	add.s32 	%r240, %r237, %r239;
	add.s32 	%r241, %r235, 512;
	cvt.u64.u32 	%rd103, %r241;
	add.s64 	%rd104, %rd2, %rd103;
	add.s64 	%rd105, %rd3, %rd103;
	ld.global.u8 	%rs117, [%rd104];
	ld.global.u8 	%rs118, [%rd105];
	setp.ne.s16 	%p73, %rs117, %rs118;
	selp.u32 	%r242, 1, 0, %p73;
	add.s32 	%r243, %r240, %r242;
	add.s32 	%r244, %r235, 768;
	cvt.u64.u32 	%rd106, %r244;
	add.s64 	%rd107, %rd2, %rd106;
	add.s64 	%rd108, %rd3, %rd106;
	ld.global.u8 	%rs119, [%rd107];
	ld.global.u8 	%rs120, [%rd108];
	setp.ne.s16 	%p74, %rs119, %rs120;
	selp.u32 	%r245, 1, 0, %p74;
	add.s32 	%r508, %r243, %r245;
	add.s32 	%r500, %r500, 1024;
$L__BB3_43:
	setp.eq.s32 	%p75, %r72, 0;
	@%p75 bra 	$L__BB3_46;
	add.s32 	%r506, %r500, %r491;
	neg.s32 	%r505, %r72;
$L__BB3_45:
	.pragma "nounroll";
	cvt.u64.u32 	%rd109, %r506;
	add.s64 	%rd110, %rd2, %rd109;
	add.s64 	%rd111, %rd3, %rd109;
	ld.global.u8 	%rs121, [%rd110];
	ld.global.u8 	%rs122, [%rd111];
	setp.ne.s16 	%p76, %rs121, %rs122;
	selp.u32 	%r246, 1, 0, %p76;
	add.s32 	%r508, %r508, %r246;
	add.s32 	%r506, %r506, 256;
	add.s32 	%r505, %r505, 1;
	setp.ne.s32 	%p77, %r505, 0;
	@%p77 bra 	$L__BB3_45;
$L__BB3_46:
	// begin inline asm
	mov.u32 %r247, %laneid;
	// end inline asm
	mov.b32 	%r250, 1;
	mov.b32 	%r271, 31;
	mov.b32 	%r272, -1;
	// begin inline asm
	shfl.sync.down.b32 %r248, %r508, %r250, %r271, %r272;
	// end inline asm
	setp.gt.s32 	%p78, %r247, 30;
	selp.b32 	%r273, 0, %r248, %p78;
	add.s32 	%r254, %r273, %r508;
	mov.b32 	%r255, 2;
	// begin inline asm
	shfl.sync.down.b32 %r253, %r254, %r255, %r271, %r272;
	// end inline asm
	setp.gt.s32 	%p79, %r247, 29;
	selp.b32 	%r274, 0, %r253, %p79;
	add.s32 	%r259, %r254, %r274;
	mov.b32 	%r260, 4;
	// begin inline asm
	shfl.sync.down.b32 %r258, %r259, %r260, %r271, %r272;
	// end inline asm
	setp.gt.s32 	%p80, %r247, 27;
	selp.b32 	%r275, 0, %r258, %p80;
	add.s32 	%r264, %r259, %r275;
	mov.b32 	%r265, 8;
	// begin inline asm
	shfl.sync.down.b32 %r263, %r264, %r265, %r271, %r272;
	// end inline asm
	setp.gt.s32 	%p81, %r247, 23;
	selp.b32 	%r276, 0, %r263, %p81;
	add.s32 	%r269, %r264, %r276;
	mov.b32 	%r270, 16;
	// begin inline asm
	shfl.sync.down.b32 %r268, %r269, %r270, %r271, %r272;
	// end inline asm
	setp.gt.s32 	%p82, %r247, 15;
	selp.b32 	%r277, 0, %r268, %p82;
	add.s32 	%r509, %r269, %r277;
	setp.ne.s32 	%p83, %r247, 0;
	@%p83 bra 	$L__BB3_48;
	shr.u32 	%r278, %r40, 3;
	and.b32  	%r279, %r278, 124;
	mov.u32 	%r280, _ZZN3cub18CUB_300001_SM_10006detail6reduce28DeviceReduceSingleTileKernelINS2_10policy_hubIijN4cuda3std3__44plusIiEEE10Policy1000EN6thrust24THRUST_300001_SM_1000_NS12zip_iteratorINS7_5tupleIJNSD_6detail15normal_iteratorINSD_10device_ptrIcEEEESK_EEEEEPijS9_ii9diff_charEEvT0_T1_T2_T3_T4_T6_E12temp_storage;
	add.s32 	%r281, %r280, %r279;
	st.shared.u32 	[%r281+8], %r509;
$L__BB3_48:
	bar.sync 	0;
	setp.ne.s32 	%p84, %r40, 0;
	@%p84 bra 	$L__BB3_50;
	ld.shared.u32 	%r282, [_ZZN3cub18CUB_300001_SM_10006detail6reduce28DeviceReduceSingleTileKernelINS2_10policy_hubIijN4cuda3std3__44plusIiEEE10Policy1000EN6thrust24THRUST_300001_SM_1000_NS12zip_iteratorINS7_5tupleIJNSD_6detail15normal_iteratorINSD_10device_ptrIcEEEESK_EEEEEPijS9_ii9diff_charEEvT0_T1_T2_T3_T4_T6_E12temp_storage+12];
	add.s32 	%r283, %r282, %r509;
	ld.shared.u32 	%r284, [_ZZN3cub18CUB_300001_SM_10006detail6reduce28DeviceReduceSingleTileKernelINS2_10policy_hubIijN4cuda3std3__44plusIiEEE10Policy1000EN6thrust24THRUST_300001_SM_1000_NS12zip_iteratorINS7_5tupleIJNSD_6detail15normal_iteratorINSD_10device_ptrIcEEEESK_EEEEEPijS9_ii9diff_charEEvT0_T1_T2_T3_T4_T6_E12temp_storage+16];
	add.s32 	%r285, %r283, %r284;
	ld.shared.u32 	%r286, [_ZZN3cub18CUB_300001_SM_10006detail6reduce28DeviceReduceSingleTileKernelINS2_10policy_hubIijN4cuda3std3__44plusIiEEE10Policy1000EN6thrust24THRUST_300001_SM_1000_NS12zip_iteratorINS7_5tupleIJNSD_6detail15normal_iteratorINSD_10device_ptrIcEEEESK_EEEEEPijS9_ii9diff_charEEvT0_T1_T2_T3_T4_T6_E12temp_storage+20];
	add.s32 	%r287, %r285, %r286;
	ld.shared.u32 	%r288, [_ZZN3cub18CUB_300001_SM_10006detail6reduce28DeviceReduceSingleTileKernelINS2_10policy_hubIijN4cuda3std3__44plusIiEEE10Policy1000EN6thrust24THRUST_300001_SM_1000_NS12zip_iteratorINS7_5tupleIJNSD_6detail15normal_iteratorINSD_10device_ptrIcEEEESK_EEEEEPijS9_ii9diff_charEEvT0_T1_T2_T3_T4_T6_E12temp_storage+24];
	add.s32 	%r289, %r287, %r288;
	ld.shared.u32 	%r290, [_ZZN3cub18CUB_300001_SM_10006detail6reduce28DeviceReduceSingleTileKernelINS2_10policy_hubIijN4cuda3std3__44plusIiEEE10Policy1000EN6thrust24THRUST_300001_SM_1000_NS12zip_iteratorINS7_5tupleIJNSD_6detail15normal_iteratorINSD_10device_ptrIcEEEESK_EEEEEPijS9_ii9diff_charEEvT0_T1_T2_T3_T4_T6_E12temp_storage+28];
	add.s32 	%r291, %r289, %r290;
	ld.shared.u32 	%r292, [_ZZN3cub18CUB_300001_SM_10006detail6reduce28DeviceReduceSingleTileKernelINS2_10policy_hubIijN4cuda3std3__44plusIiEEE10Policy1000EN6thrust24THRUST_300001_SM_1000_NS12zip_iteratorINS7_5tupleIJNSD_6detail15normal_iteratorINSD_10device_ptrIcEEEESK_EEEEEPijS9_ii9diff_charEEvT0_T1_T2_T3_T4_T6_E12temp_storage+32];
	add.s32 	%r293, %r291, %r292;
	ld.shared.u32 	%r294, [_ZZN3cub18CUB_300001_SM_10006detail6reduce28DeviceReduceSingleTileKernelINS2_10policy_hubIijN4cuda3std3__44plusIiEEE10Policy1000EN6thrust24THRUST_300001_SM_1000_NS12zip_iteratorINS7_5tupleIJNSD_6detail15normal_iteratorINSD_10device_ptrIcEEEESK_EEEEEPijS9_ii9diff_charEEvT0_T1_T2_T3_T4_T6_E12temp_storage+36];
	add.s32 	%r509, %r293, %r294;
$L__BB3_50:
	mov.u32 	%r468, %tid.x;
	setp.ne.s32 	%p148, %r468, 0;
	@%p148 bra 	$L__BB3_52;
	add.s32 	%r469, %r509, %r91;
	st.global.u32 	[%rd1], %r469;
$L__BB3_52:
	ret;

}
	// .globl	_ZN3cub18CUB_300001_SM_10006detail6reduce18DeviceReduceKernelINS2_10policy_hubIijN4cuda3std3__44plusIiEEE10Policy1000EN6thrust24THRUST_300001_SM_1000_NS12zip_iteratorINS7_5tupleIJNSD_6detail15normal_iteratorINSD_10device_ptrIcEEEESK_EEEEEjS9_i9diff_charEEvT0_PT3_T1_NS0_13GridEvenShareISR_EET2_T4_
.visible .entry _ZN3cub18CUB_300001_SM_10006detail6reduce18DeviceReduceKernelINS2_10policy_hubIijN4cuda3std3__44plusIiEEE10Policy1000EN6thrust24THRUST_300001_SM_1000_NS12zip_iteratorINS7_5tupleIJNSD_6detail15normal_iteratorINSD_10device_ptrIcEEEESK_EEEEEjS9_i9diff_charEEvT0_PT3_T1_NS0_13GridEvenShareISR_EET2_T4_(
	.param .align 8 .b8 _ZN3cub18CUB_300001_SM_10006detail6reduce18DeviceReduceKernelINS2_10policy_hubIijN4cuda3std3__44plusIiEEE10Policy1000EN6thrust24THRUST_300001_SM_1000_NS12zip_iteratorINS7_5tupleIJNSD_6detail15normal_iteratorINSD_10device_ptrIcEEEESK_EEEEEjS9_i9diff_charEEvT0_PT3_T1_NS0_13GridEvenShareISR_EET2_T4__param_0[16],
	.param .u64 .ptr .align 1 _ZN3cub18CUB_300001_SM_10006detail6reduce18DeviceReduceKernelINS2_10policy_hubIijN4cuda3std3__44plusIiEEE10Policy1000EN6thrust24THRUST_300001_SM_1000_NS12zip_iteratorINS7_5tupleIJNSD_6detail15normal_iteratorINSD_10device_ptrIcEEEESK_EEEEEjS9_i9diff_charEEvT0_PT3_T1_NS0_13GridEvenShareISR_EET2_T4__param_1,
	.param .u32 _ZN3cub18CUB_300001_SM_10006detail6reduce18DeviceReduceKernelINS2_10policy_hubIijN4cuda3std3__44plusIiEEE10Policy1000EN6thrust24THRUST_300001_SM_1000_NS12zip_iteratorINS7_5tupleIJNSD_6detail15normal_iteratorINSD_10device_ptrIcEEEESK_EEEEEjS9_i9diff_charEEvT0_PT3_T1_NS0_13GridEvenShareISR_EET2_T4__param_2,
	.param .align 4 .b8 _ZN3cub18CUB_300001_SM_10006detail6reduce18DeviceReduceKernelINS2_10policy_hubIijN4cuda3std3__44plusIiEEE10Policy1000EN6thrust24THRUST_300001_SM_1000_NS12zip_iteratorINS7_5tupleIJNSD_6detail15normal_iteratorINSD_10device_ptrIcEEEESK_EEEEEjS9_i9diff_charEEvT0_PT3_T1_NS0_13GridEvenShareISR_EET2_T4__param_3[40],
	.param .align 1 .b8 _ZN3cub18CUB_300001_SM_10006detail6reduce18DeviceReduceKernelINS2_10policy_hubIijN4cuda3std3__44plusIiEEE10Policy1000EN6thrust24THRUST_300001_SM_1000_NS12zip_iteratorINS7_5tupleIJNSD_6detail15normal_iteratorINSD_10device_ptrIcEEEESK_EEEEEjS9_i9diff_charEEvT0_PT3_T1_NS0_13GridEvenShareISR_EET2_T4__param_4[1],
	.param .align 1 .b8 _ZN3cub18CUB_300001_SM_10006detail6reduce18DeviceReduceKernelINS2_10policy_hubIijN4cuda3std3__44plusIiEEE10Policy1000EN6thrust24THRUST_300001_SM_1000_NS12zip_iteratorINS7_5tupleIJNSD_6detail15normal_iteratorINSD_10device_ptrIcEEEESK_EEEEEjS9_i9diff_charEEvT0_PT3_T1_NS0_13GridEvenShareISR_EET2_T4__param_5[1]
)
.maxntid 256
{
	.reg .pred 	%p<148>;
	.reg .b16 	%rs<186>;
	.reg .b32 	%r<573>;
	.reg .b64 	%rd<193>;
	// demoted variable
	.shared .align 4 .b8 _ZZN3cub18CUB_300001_SM_10006detail6reduce18DeviceReduceKernelINS2_10policy_hubIijN4cuda3std3__44plusIiEEE10Policy1000EN6thrust24THRUST_300001_SM_1000_NS12zip_iteratorINS7_5tupleIJNSD_6detail15normal_iteratorINSD_10device_ptrIcEEEESK_EEEEEjS9_i9diff_charEEvT0_PT3_T1_NS0_13GridEvenShareISR_EET2_T4_E12temp_storage[44];
	ld.param.u32 	%r1, [_ZN3cub18CUB_300001_SM_10006detail6reduce18DeviceReduceKernelINS2_10policy_hubIijN4cuda3std3__44plusIiEEE10Policy1000EN6thrust24THRUST_300001_SM_1000_NS12zip_iteratorINS7_5tupleIJNSD_6detail15normal_iteratorINSD_10device_ptrIcEEEESK_EEEEEjS9_i9diff_charEEvT0_PT3_T1_NS0_13GridEvenShareISR_EET2_T4__param_3+20];
	ld.param.u32 	%r2, [_ZN3cub18CUB_300001_SM_10006detail6reduce18DeviceReduceKernelINS2_10policy_hubIijN4cuda3std3__44plusIiEEE10Policy1000EN6thrust24THRUST_300001_SM_1000_NS12zip_iteratorINS7_5tupleIJNSD_6detail15normal_iteratorINSD_10device_ptrIcEEEESK_EEEEEjS9_i9diff_charEEvT0_PT3_T1_NS0_13GridEvenShareISR_EET2_T4__param_3+24];
	ld.param.u64 	%rd4, [_ZN3cub18CUB_300001_SM_10006detail6reduce18DeviceReduceKernelINS2_10policy_hubIijN4cuda3std3__44plusIiEEE10Policy1000EN6thrust24THRUST_300001_SM_1000_NS12zip_iteratorINS7_5tupleIJNSD_6detail15normal_iteratorINSD_10device_ptrIcEEEESK_EEEEEjS9_i9diff_charEEvT0_PT3_T1_NS0_13GridEvenShareISR_EET2_T4__param_0+8];
	ld.param.u64 	%rd5, [_ZN3cub18CUB_300001_SM_10006detail6reduce18DeviceReduceKernelINS2_10policy_hubIijN4cuda3std3__44plusIiEEE10Policy1000EN6thrust24THRUST_300001_SM_1000_NS12zip_iteratorINS7_5tupleIJNSD_6detail15normal_iteratorINSD_10device_ptrIcEEEESK_EEEEEjS9_i9diff_charEEvT0_PT3_T1_NS0_13GridEvenShareISR_EET2_T4__param_0];
	cvta.to.global.u64 	%rd1, %rd5;
	cvta.to.global.u64 	%rd2, %rd4;
	mov.u32 	%r3, %ctaid.x;
	shl.b32 	%r4, %r2, 12;
	shl.b32 	%r554, %r3, 12;
	sub.s32 	%r6, %r1, %r554;
	setp.gt.u32 	%p1, %r6, 4095;
	@%p1 bra 	$L__BB4_26;
	mov.u32 	%r7, %tid.x;
	setp.ge.u32 	%p84, %r7, %r6;
	mov.b32 	%r548, 0;
	mov.u32 	%r537, %r7;
	@%p84 bra 	$L__BB4_3;
	add.s32 	%r328, %r554, %r7;
	cvt.u64.u32 	%rd99, %r328;
	add.s64 	%rd100, %rd1, %rd99;
	add.s64 	%rd101, %rd2, %rd99;
	ld.global.u8 	%rs126, [%rd100];
	ld.global.u8 	%rs127, [%rd101];
	setp.ne.s16 	%p85, %rs126, %rs127;
	selp.u32 	%r548, 1, 0, %p85;
	add.s32 	%r537, %r7, 256;
$L__BB4_3:
	setp.ge.u32 	%p86, %r537, %r6;
	@%p86 bra 	$L__BB4_17;
	not.b32 	%r330, %r537;
	add.s32 	%r331, %r1, %r330;
	sub.s32 	%r332, %r331, %r554;
	shr.u32 	%r333, %r332, 8;
	add.s32 	%r12, %r333, 1;
	and.b32  	%r13, %r12, 15;
	setp.lt.u32 	%p87, %r332, 3840;
	@%p87 bra 	$L__BB4_8;
	or.b32  	%r534, %r537, 2048;
	add.s32 	%r533, %r537, %r554;
	and.b32  	%r334, %r12, 33554416;
	neg.s32 	%r532, %r334;
$L__BB4_6:
	.pragma "nounroll";
	cvt.u64.u32 	%rd102, %r533;
	add.s64 	%rd103, %rd1, %rd102;
	add.s64 	%rd104, %rd2, %rd102;
	ld.global.u8 	%rs128, [%rd103];
	ld.global.u8 	%rs129, [%rd104];
	setp.ne.s16 	%p88, %rs128, %rs129;
	selp.u32 	%r335, 1, 0, %p88;
	add.s32 	%r336, %r548, %r335;
	add.s32 	%r337, %r533, 256;
	cvt.u64.u32 	%rd105, %r337;
	add.s64 	%rd106, %rd1, %rd105;
	add.s64 	%rd107, %rd2, %rd105;
	ld.global.u8 	%rs130, [%rd106];
	ld.global.u8 	%rs131, [%rd107];
	setp.ne.s16 	%p89, %rs130, %rs131;
	selp.u32 	%r338, 1, 0, %p89;
	add.s32 	%r339, %r336, %r338;
	add.s32 	%r340, %r533, 512;
	cvt.u64.u32 	%rd108, %r340;
	add.s64 	%rd109, %rd1, %rd108;
	add.s64 	%rd110, %rd2, %rd108;
	ld.global.u8 	%rs132, [%rd109];
	ld.global.u8 	%rs133, [%rd110];
	setp.ne.s16 	%p90, %rs132, %rs133;
	selp.u32 	%r341, 1, 0, %p90;
	add.s32 	%r342, %r339, %r341;
	add.s32 	%r343, %r533, 768;
	cvt.u64.u32 	%rd111, %r343;
	add.s64 	%rd112, %rd1, %rd111;
	add.s64 	%rd113, %rd2, %rd111;
	ld.global.u8 	%rs134, [%rd112];
	ld.global.u8 	%rs135, [%rd113];
	setp.ne.s16 	%p91, %rs134, %rs135;
	selp.u32 	%r344, 1, 0, %p91;
	add.s32 	%r345, %r342, %r344;
	add.s32 	%r346, %r533, 1024;
	cvt.u64.u32 	%rd114, %r346;
	add.s64 	%rd115, %rd1, %rd114;
	add.s64 	%rd116, %rd2, %rd114;
	ld.global.u8 	%rs136, [%rd115];
	ld.global.u8 	%rs137, [%rd116];
	setp.ne.s16 	%p92, %rs136, %rs137;
	selp.u32 	%r347, 1, 0, %p92;
	add.s32 	%r348, %r345, %r347;
	add.s32 	%r349, %r533, 1280;
	cvt.u64.u32 	%rd117, %r349;
	add.s64 	%rd118, %rd1, %rd117;
	add.s64 	%rd119, %rd2, %rd117;
	ld.global.u8 	%rs138, [%rd118];
	ld.global.u8 	%rs139, [%rd119];
	setp.ne.s16 	%p93, %rs138, %rs139;
	selp.u32 	%r350, 1, 0, %p93;
	add.s32 	%r351, %r348, %r350;
	add.s32 	%r352, %r533, 1536;
	cvt.u64.u32 	%rd120, %r352;
	add.s64 	%rd121, %rd1, %rd120;
	add.s64 	%rd122, %rd2, %rd120;
	ld.global.u8 	%rs140, [%rd121];
	ld.global.u8 	%rs141, [%rd122];
	setp.ne.s16 	%p94, %rs140, %rs141;
	selp.u32 	%r353, 1, 0, %p94;
	add.s32 	%r354, %r351, %r353;
	add.s32 	%r355, %r533, 1792;
	cvt.u64.u32 	%rd123, %r355;
	add.s64 	%rd124, %rd1, %rd123;
	add.s64 	%rd125, %rd2, %rd123;
	ld.global.u8 	%rs142, [%rd124];
	ld.global.u8 	%rs143, [%rd125];
	setp.ne.s16 	%p95, %rs142, %rs143;
	selp.u32 	%r356, 1, 0, %p95;
	add.s32 	%r357, %r354, %r356;
	add.s32 	%r358, %r533, 2048;
	cvt.u64.u32 	%rd126, %r358;
	add.s64 	%rd127, %rd1, %rd126;
	add.s64 	%rd128, %rd2, %rd126;
	ld.global.u8 	%rs144, [%rd127];
	ld.global.u8 	%rs145, [%rd128];
	setp.ne.s16 	%p96, %rs144, %rs145;
	selp.u32 	%r359, 1, 0, %p96;
	add.s32 	%r360, %r357, %r359;
	add.s32 	%r361, %r533, 2304;
	cvt.u64.u32 	%rd129, %r361;
	add.s64 	%rd130, %rd1, %rd129;
	add.s64 	%rd131, %rd2, %rd129;
	ld.global.u8 	%rs146, [%rd130];
	ld.global.u8 	%rs147, [%rd131];
	setp.ne.s16 	%p97, %rs146, %rs147;
	selp.u32 	%r362, 1, 0, %p97;
	add.s32 	%r363, %r360, %r362;
	add.s32 	%r364, %r533, 2560;
	cvt.u64.u32 	%rd132, %r364;
	add.s64 	%rd133, %rd1, %rd132;
	add.s64 	%rd134, %rd2, %rd132;
	ld.global.u8 	%rs148, [%rd133];
	ld.global.u8 	%rs149, [%rd134];
	setp.ne.s16 	%p98, %rs148, %rs149;
	selp.u32 	%r365, 1, 0, %p98;
	add.s32 	%r366, %r363, %r365;
	add.s32 	%r367, %r533, 2816;
	cvt.u64.u32 	%rd135, %r367;
	add.s64 	%rd136, %rd1, %rd135;
	add.s64 	%rd137, %rd2, %rd135;
	ld.global.u8 	%rs150, [%rd136];
	ld.global.u8 	%rs151, [%rd137];
	setp.ne.s16 	%p99, %rs150, %rs151;
	selp.u32 	%r368, 1, 0, %p99;
	add.s32 	%r369, %r366, %r368;
	add.s32 	%r370, %r533, 3072;
	cvt.u64.u32 	%rd138, %r370;
	add.s64 	%rd139, %rd1, %rd138;
	add.s64 	%rd140, %rd2, %rd138;
	ld.global.u8 	%rs152, [%rd139];
	ld.global.u8 	%rs153, [%rd140];
	setp.ne.s16 	%p100, %rs152, %rs153;
	selp.u32 	%r371, 1, 0, %p100;
	add.s32 	%r372, %r369, %r371;
	add.s32 	%r373, %r533, 3328;
	cvt.u64.u32 	%rd141, %r373;
	add.s64 	%rd142, %rd1, %rd141;
	add.s64 	%rd143, %rd2, %rd141;
	ld.global.u8 	%rs154, [%rd142];
	ld.global.u8 	%rs155, [%rd143];
	setp.ne.s16 	%p101, %rs154, %rs155;
	selp.u32 	%r374, 1, 0, %p101;
	add.s32 	%r375, %r372, %r374;
	add.s32 	%r376, %r533, 3584;
	cvt.u64.u32 	%rd144, %r376;
	add.s64 	%rd145, %rd1, %rd144;
	add.s64 	%rd146, %rd2, %rd144;
	ld.global.u8 	%rs156, [%rd145];
	ld.global.u8 	%rs157, [%rd146];
	setp.ne.s16 	%p102, %rs156, %rs157;
	selp.u32 	%r377, 1, 0, %p102;
	add.s32 	%r378, %r375, %r377;
	add.s32 	%r379, %r533, 3840;
	cvt.u64.u32 	%rd147, %r379;
	add.s64 	%rd148, %rd1, %rd147;
	add.s64 	%rd149, %rd2, %rd147;
	ld.global.u8 	%rs158, [%rd148];
	ld.global.u8 	%rs159, [%rd149];
	setp.ne.s16 	%p103, %rs158, %rs159;
	selp.u32 	%r380, 1, 0, %p103;
	add.s32 	%r548, %r378, %r380;
	add.s32 	%r534, %r534, 4096;
	add.s32 	%r533, %r533, 4096;
	add.s32 	%r532, %r532, 16;
	setp.ne.s32 	%p104, %r532, 0;
	@%p104 bra 	$L__BB4_6;
	add.s32 	%r537, %r534, -2048;
$L__BB4_8:
	setp.eq.s32 	%p105, %r13, 0;
	@%p105 bra 	$L__BB4_17;
	and.b32  	%r29, %r12, 7;
	setp.lt.u32 	%p106, %r13, 8;
	@%p106 bra 	$L__BB4_11;
	add.s32 	%r382, %r554, %r537;
	cvt.u64.u32 	%rd150, %r382;
	add.s64 	%rd151, %rd1, %rd150;
	add.s64 	%rd152, %rd2, %rd150;
	ld.global.u8 	%rs160, [%rd151];
	ld.global.u8 	%rs161, [%rd152];
	setp.ne.s16 	%p107, %rs160, %rs161;
	selp.u32 	%r383, 1, 0, %p107;
	add.s32 	%r384, %r548, %r383;
	add.s32 	%r385, %r382, 256;
	cvt.u64.u32 	%rd153, %r385;
	add.s64 	%rd154, %rd1, %rd153;
	add.s64 	%rd155, %rd2, %rd153;
	ld.global.u8 	%rs162, [%rd154];
	ld.global.u8 	%rs163, [%rd155];
	setp.ne.s16 	%p108, %rs162, %rs163;
	selp.u32 	%r386, 1, 0, %p108;
	add.s32 	%r387, %r384, %r386;
	add.s32 	%r388, %r382, 512;
	cvt.u64.u32 	%rd156, %r388;
	add.s64 	%rd157, %rd1, %rd156;
	add.s64 	%rd158, %rd2, %rd156;
	ld.global.u8 	%rs164, [%rd157];
	ld.global.u8 	%rs165, [%rd158];
	setp.ne.s16 	%p109, %rs164, %rs165;
	selp.u32 	%r389, 1, 0, %p109;
	add.s32 	%r390, %r387, %r389;
	add.s32 	%r391, %r382, 768;
	cvt.u64.u32 	%rd159, %r391;
	add.s64 	%rd160, %rd1, %rd159;
	add.s64 	%rd161, %rd2, %rd159;
	ld.global.u8 	%rs166, [%rd160];
	ld.global.u8 	%rs167, [%rd161];
	setp.ne.s16 	%p110, %rs166, %rs167;
	selp.u32 	%r392, 1, 0, %p110;
	add.s32 	%r393, %r390, %r392;
	add.s32 	%r394, %r382, 1024;
	cvt.u64.u32 	%rd162, %r394;
	add.s64 	%rd163, %rd1, %rd162;
	add.s64 	%rd164, %rd2, %rd162;
	ld.global.u8 	%rs168, [%rd163];
	ld.global.u8 	%rs169, [%rd164];
	setp.ne.s16 	%p111, %rs168, %rs169;
	selp.u32 	%r395, 1, 0, %p111;
	add.s32 	%r396, %r393, %r395;
	add.s32 	%r397, %r382, 1280;
	cvt.u64.u32 	%rd165, %r397;
	add.s64 	%rd166, %rd1, %rd165;
	add.s64 	%rd167, %rd2, %rd165;
	ld.global.u8 	%rs170, [%rd166];
	ld.global.u8 	%rs171, [%rd167];
	setp.ne.s16 	%p112, %rs170, %rs171;
	selp.u32 	%r398, 1, 0, %p112;
	add.s32 	%r399, %r396, %r398;
	add.s32 	%r400, %r382, 1536;
	cvt.u64.u32 	%rd168, %r400;
	add.s64 	%rd169, %rd1, %rd168;
	add.s64 	%rd170, %rd2, %rd168;
	ld.global.u8 	%rs172, [%rd169];
	ld.global.u8 	%rs173, [%rd170];
	setp.ne.s16 	%p113, %rs172, %rs173;
	selp.u32 	%r401, 1, 0, %p113;
	add.s32 	%r402, %r399, %r401;
	add.s32 	%r403, %r382, 1792;
	cvt.u64.u32 	%rd171, %r403;
	add.s64 	%rd172, %rd1, %rd171;
	add.s64 	%rd173, %rd2, %rd171;
	ld.global.u8 	%rs174, [%rd172];
	ld.global.u8 	%rs175, [%rd173];
	setp.ne.s16 	%p114, %rs174, %rs175;
	selp.u32 	%r404, 1, 0, %p114;
	add.s32 	%r548, %r402, %r404;
	add.s32 	%r537, %r537, 2048;
$L__BB4_11:
	setp.eq.s32 	%p115, %r29, 0;
	@%p115 bra 	$L__BB4_17;
	and.b32  	%r35, %r12, 3;
	setp.lt.u32 	%p116, %r29, 4;
	@%p116 bra 	$L__BB4_14;
	add.s32 	%r406, %r554, %r537;
	cvt.u64.u32 	%rd174, %r406;
	add.s64 	%rd175, %rd1, %rd174;
	add.s64 	%rd176, %rd2, %rd174;
	ld.global.u8 	%rs176, [%rd175];
	ld.global.u8 	%rs177, [%rd176];
	setp.ne.s16 	%p117, %rs176, %rs177;
	selp.u32 	%r407, 1, 0, %p117;
	add.s32 	%r408, %r548, %r407;
	add.s32 	%r409, %r406, 256;
	cvt.u64.u32 	%rd177, %r409;
	add.s64 	%rd178, %rd1, %rd177;
	add.s64 	%rd179, %rd2, %rd177;
	ld.global.u8 	%rs178, [%rd178];
	ld.global.u8 	%rs179, [%rd179];
	setp.ne.s16 	%p118, %rs178, %rs179;
	selp.u32 	%r410, 1, 0, %p118;
	add.s32 	%r411, %r408, %r410;
	add.s32 	%r412, %r406, 512;
	cvt.u64.u32 	%rd180, %r412;
	add.s64 	%rd181, %rd1, %rd180;
	add.s64 	%rd182, %rd2, %rd180;
	ld.global.u8 	%rs180, [%rd181];
	ld.global.u8 	%rs181, [%rd182];
	setp.ne.s16 	%p119, %rs180, %rs181;
	selp.u32 	%r413, 1, 0, %p119;
	add.s32 	%r414, %r411, %r413;
	add.s32 	%r415, %r406, 768;
	cvt.u64.u32 	%rd183, %r415;
	add.s64 	%rd184, %rd1, %rd183;
	add.s64 	%rd185, %rd2, %rd183;
	ld.global.u8 	%rs182, [%rd184];
	ld.global.u8 	%rs183, [%rd185];
	setp.ne.s16 	%p120, %rs182, %rs183;
	selp.u32 	%r416, 1, 0, %p120;
	add.s32 	%r548, %r414, %r416;
	add.s32 	%r537, %r537, 1024;
$L__BB4_14:
	setp.eq.s32 	%p121, %r35, 0;
	@%p121 bra 	$L__BB4_17;
	add.s32 	%r546, %r537, %r554;
	neg.s32 	%r545, %r35;
$L__BB4_16:
	.pragma "nounroll";
	cvt.u64.u32 	%rd186, %r546;
	add.s64 	%rd187, %rd1, %rd186;
	add.s64 	%rd188, %rd2, %rd186;
	ld.global.u8 	%rs184, [%rd187];
	ld.global.u8 	%rs185, [%rd188];
	setp.ne.s16 	%p122, %rs184, %rs185;
	selp.u32 	%r417, 1, 0, %p122;
	add.s32 	%r548, %r548, %r417;
	add.s32 	%r546, %r546, 256;
	add.s32 	%r545, %r545, 1;
	setp.ne.s32 	%p123, %r545, 0;
	@%p123 bra 	$L__BB4_16;
$L__BB4_17:
	setp.lt.u32 	%p124, %r6, 256;
	@%p124 bra 	$L__BB4_22;
	// begin inline asm
	mov.u32 %r481, %laneid;
	// end inline asm
	mov.b32 	%r484, 1;
	mov.b32 	%r505, 31;
	mov.b32 	%r506, -1;
	// begin inline asm
	shfl.sync.down.b32 %r482, %r548, %r484, %r505, %r506;
	// end inline asm
	setp.gt.s32 	%p140, %r481, 30;
	selp.b32 	%r507, 0, %r482, %p140;
	add.s32 	%r488, %r507, %r548;
	mov.b32 	%r489, 2;
	// begin inline asm
	shfl.sync.down.b32 %r487, %r488, %r489, %r505, %r506;
	// end inline asm
	setp.gt.s32 	%p141, %r481, 29;
	selp.b32 	%r508, 0, %r487, %p141;
	add.s32 	%r493, %r488, %r508;
	mov.b32 	%r494, 4;
	// begin inline asm
	shfl.sync.down.b32 %r492, %r493, %r494, %r505, %r506;
	// end inline asm
	setp.gt.s32 	%p142, %r481, 27;
	selp.b32 	%r509, 0, %r492, %p142;
	add.s32 	%r498, %r493, %r509;
	mov.b32 	%r499, 8;
	// begin inline asm
	shfl.sync.down.b32 %r497, %r498, %r499, %r505, %r506;
	// end inline asm
	setp.gt.s32 	%p143, %r481, 23;
	selp.b32 	%r510, 0, %r497, %p143;
	add.s32 	%r503, %r498, %r510;
	mov.b32 	%r504, 16;
	// begin inline asm
	shfl.sync.down.b32 %r502, %r503, %r504, %r505, %r506;
	// end inline asm
	setp.gt.s32 	%p144, %r481, 15;
	selp.b32 	%r511, 0, %r502, %p144;
	add.s32 	%r572, %r503, %r511;
	setp.ne.s32 	%p145, %r481, 0;
	@%p145 bra 	$L__BB4_20;
	shr.u32 	%r512, %r7, 3;
	and.b32  	%r513, %r512, 124;
	mov.u32 	%r514, _ZZN3cub18CUB_300001_SM_10006detail6reduce18DeviceReduceKernelINS2_10policy_hubIijN4cuda3std3__44plusIiEEE10Policy1000EN6thrust24THRUST_300001_SM_1000_NS12zip_iteratorINS7_5tupleIJNSD_6detail15normal_iteratorINSD_10device_ptrIcEEEESK_EEEEEjS9_i9diff_charEEvT0_PT3_T1_NS0_13GridEvenShareISR_EET2_T4_E12temp_storage;
	add.s32 	%r515, %r514, %r513;
	st.shared.u32 	[%r515+8], %r572;
$L__BB4_20:
	bar.sync 	0;
	setp.ne.s32 	%p146, %r7, 0;
	@%p146 bra 	$L__BB4_48;
	ld.shared.u32 	%r516, [_ZZN3cub18CUB_300001_SM_10006detail6reduce18DeviceReduceKernelINS2_10policy_hubIijN4cuda3std3__44plusIiEEE10Policy1000EN6thrust24THRUST_300001_SM_1000_NS12zip_iteratorINS7_5tupleIJNSD_6detail15normal_iteratorINSD_10device_ptrIcEEEESK_EEEEEjS9_i9diff_charEEvT0_PT3_T1_NS0_13GridEvenShareISR_EET2_T4_E12temp_storage+12];
	add.s32 	%r517, %r516, %r572;
	ld.shared.u32 	%r518, [_ZZN3cub18CUB_300001_SM_10006detail6reduce18DeviceReduceKernelINS2_10policy_hubIijN4cuda3std3__44plusIiEEE10Policy1000EN6thrust24THRUST_300001_SM_1000_NS12zip_iteratorINS7_5tupleIJNSD_6detail15normal_iteratorINSD_10device_ptrIcEEEESK_EEEEEjS9_i9diff_charEEvT0_PT3_T1_NS0_13GridEvenShareISR_EET2_T4_E12temp_storage+16];
	add.s32 	%r519, %r517, %r518;
	ld.shared.u32 	%r520, [_ZZN3cub18CUB_300001_SM_10006detail6reduce18DeviceReduceKernelINS2_10policy_hubIijN4cuda3std3__44plusIiEEE10Policy1000EN6thrust24THRUST_300001_SM_1000_NS12zip_iteratorINS7_5tupleIJNSD_6detail15normal_iteratorINSD_10device_ptrIcEEEESK_EEEEEjS9_i9diff_charEEvT0_PT3_T1_NS0_13GridEvenShareISR_EET2_T4_E12temp_storage+20];
	add.s32 	%r521, %r519, %r520;
	ld.shared.u32 	%r522, [_ZZN3cub18CUB_300001_SM_10006detail6reduce18DeviceReduceKernelINS2_10policy_hubIijN4cuda3std3__44plusIiEEE10Policy1000EN6thrust24THRUST_300001_SM_1000_NS12zip_iteratorINS7_5tupleIJNSD_6detail15normal_iteratorINSD_10device_ptrIcEEEESK_EEEEEjS9_i9diff_charEEvT0_PT3_T1_NS0_13GridEvenShareISR_EET2_T4_E12temp_storage+24];
	add.s32 	%r523, %r521, %r522;
	ld.shared.u32 	%r524, [_ZZN3cub18CUB_300001_SM_10006detail6reduce18DeviceReduceKernelINS2_10policy_hubIijN4cuda3std3__44plusIiEEE10Policy1000EN6thrust24THRUST_300001_SM_1000_NS12zip_iteratorINS7_5tupleIJNSD_6detail15normal_iteratorINSD_10device_ptrIcEEEESK_EEEEEjS9_i9diff_charEEvT0_PT3_T1_NS0_13GridEvenShareISR_EET2_T4_E12temp_storage+28];
	add.s32 	%r525, %r523, %r524;
	ld.shared.u32 	%r526, [_ZZN3cub18CUB_300001_SM_10006detail6reduce18DeviceReduceKernelINS2_10policy_hubIijN4cuda3std3__44plusIiEEE10Policy1000EN6thrust24THRUST_300001_SM_1000_NS12zip_iteratorINS7_5tupleIJNSD_6detail15normal_iteratorINSD_10device_ptrIcEEEESK_EEEEEjS9_i9diff_charEEvT0_PT3_T1_NS0_13GridEvenShareISR_EET2_T4_E12temp_storage+32];
	add.s32 	%r527, %r525, %r526;
	ld.shared.u32 	%r528, [_ZZN3cub18CUB_300001_SM_10006detail6reduce18DeviceReduceKernelINS2_10policy_hubIijN4cuda3std3__44plusIiEEE10Policy1000EN6thrust24THRUST_300001_SM_1000_NS12zip_iteratorINS7_5tupleIJNSD_6detail15normal_iteratorINSD_10device_ptrIcEEEESK_EEEEEjS9_i9diff_charEEvT0_PT3_T1_NS0_13GridEvenShareISR_EET2_T4_E12temp_storage+36];
	add.s32 	%r572, %r527, %r528;
	bra.uni 	$L__BB4_48;
$L__BB4_22:
	// begin inline asm
	mov.u32 %r418, %laneid;
	// end inline asm
	and.b32  	%r444, %r7, 992;
	add.s32 	%r445, %r444, 32;
	setp.gt.u32 	%p125, %r445, %r6;
	not.b32 	%r446, %r444;
	add.s32 	%r447, %r6, %r446;
	selp.b32 	%r442, %r447, 31, %p125;
	mov.b32 	%r421, 1;
	mov.b32 	%r443, -1;
	// begin inline asm
	shfl.sync.down.b32 %r419, %r548, %r421, %r442, %r443;
	// end inline asm
	setp.lt.s32 	%p126, %r418, %r442;
	selp.b32 	%r448, %r419, 0, %p126;
	add.s32 	%r425, %r448, %r548;
	mov.b32 	%r426, 2;
	// begin inline asm
	shfl.sync.down.b32 %r424, %r425, %r426, %r442, %r443;
	// end inline asm
	add.s32 	%r449, %r418, 2;
	setp.gt.s32 	%p127, %r449, %r442;
	selp.b32 	%r450, 0, %r424, %p127;
	add.s32 	%r430, %r425, %r450;
	mov.b32 	%r431, 4;
	// begin inline asm
	shfl.sync.down.b32 %r429, %r430, %r431, %r442, %r443;
	// end inline asm
	add.s32 	%r451, %r418, 4;
	setp.gt.s32 	%p128, %r451, %r442;
	selp.b32 	%r452, 0, %r429, %p128;
	add.s32 	%r435, %r430, %r452;
	mov.b32 	%r436, 8;
	// begin inline asm
	shfl.sync.down.b32 %r434, %r435, %r436, %r442, %r443;
	// end inline asm
	add.s32 	%r453, %r418, 8;
	setp.gt.s32 	%p129, %r453, %r442;
	selp.b32 	%r454, 0, %r434, %p129;
	add.s32 	%r440, %r435, %r454;
	mov.b32 	%r441, 16;
	// begin inline asm
	shfl.sync.down.b32 %r439, %r440, %r441, %r442, %r443;
	// end inline asm
	add.s32 	%r455, %r418, 16;
	setp.gt.s32 	%p130, %r455, %r442;
	selp.b32 	%r456, 0, %r439, %p130;
	add.s32 	%r572, %r440, %r456;
	setp.ne.s32 	%p131, %r418, 0;
	@%p131 bra 	$L__BB4_24;
	shr.u32 	%r457, %r7, 3;
	and.b32  	%r458, %r457, 124;
	mov.u32 	%r459, _ZZN3cub18CUB_300001_SM_10006detail6reduce18DeviceReduceKernelINS2_10policy_hubIijN4cuda3std3__44plusIiEEE10Policy1000EN6thrust24THRUST_300001_SM_1000_NS12zip_iteratorINS7_5tupleIJNSD_6detail15normal_iteratorINSD_10device_ptrIcEEEESK_EEEEEjS9_i9diff_charEEvT0_PT3_T1_NS0_13GridEvenShareISR_EET2_T4_E12temp_storage;
	add.s32 	%r460, %r459, %r458;
	st.shared.u32 	[%r460+8], %r572;
$L__BB4_24:
	bar.sync 	0;
	setp.ne.s32 	%p132, %r7, 0;
	@%p132 bra 	$L__BB4_48;
	setp.gt.u32 	%p133, %r6, 32;
	ld.shared.u32 	%r461, [_ZZN3cub18CUB_300001_SM_10006detail6reduce18DeviceReduceKernelINS2_10policy_hubIijN4cuda3std3__44plusIiEEE10Policy1000EN6thrust24THRUST_300001_SM_1000_NS12zip_iteratorINS7_5tupleIJNSD_6detail15normal_iteratorINSD_10device_ptrIcEEEESK_EEEEEjS9_i9diff_charEEvT0_PT3_T1_NS0_13GridEvenShareISR_EET2_T4_E12temp_storage+12];
	selp.b32 	%r462, %r461, 0, %p133;
	add.s32 	%r463, %r462, %r572;
	setp.gt.u32 	%p134, %r6, 64;
	ld.shared.u32 	%r464, [_ZZN3cub18CUB_300001_SM_10006detail6reduce18DeviceReduceKernelINS2_10policy_hubIijN4cuda3std3__44plusIiEEE10Policy1000EN6thrust24THRUST_300001_SM_1000_NS12zip_iteratorINS7_5tupleIJNSD_6detail15normal_iteratorINSD_10device_ptrIcEEEESK_EEEEEjS9_i9diff_charEEvT0_PT3_T1_NS0_13GridEvenShareISR_EET2_T4_E12temp_storage+16];
	selp.b32 	%r465, %r464, 0, %p134;
	add.s32 	%r466, %r463, %r465;
	setp.gt.u32 	%p135, %r6, 96;
	ld.shared.u32 	%r467, [_ZZN3cub18CUB_300001_SM_10006detail6reduce18DeviceReduceKernelINS2_10policy_hubIijN4cuda3std3__44plusIiEEE10Policy1000EN6thrust24THRUST_300001_SM_1000_NS12zip_iteratorINS7_5tupleIJNSD_6detail15normal_iteratorINSD_10device_ptrIcEEEESK_EEEEEjS9_i9diff_charEEvT0_PT3_T1_NS0_13GridEvenShareISR_EET2_T4_E12temp_storage+20];
	selp.b32 	%r468, %r467, 0, %p135;
	add.s32 	%r469, %r466, %r468;
	setp.gt.u32 	%p136, %r6, 128;
	ld.shared.u32 	%r470, [_ZZN3cub18CUB_300001_SM_10006detail6reduce18DeviceReduceKernelINS2_10policy_hubIijN4cuda3std3__44plusIiEEE10Policy1000EN6thrust24THRUST_300001_SM_1000_NS12zip_iteratorINS7_5tupleIJNSD_6detail15normal_iteratorINSD_10device_ptrIcEEEESK_EEEEEjS9_i9diff_charEEvT0_PT3_T1_NS0_13GridEvenShareISR_EET2_T4_E12temp_storage+24];
	selp.b32 	%r471, %r470, 0, %p136;
	add.s32 	%r472, %r469, %r471;
	setp.gt.u32 	%p137, %r6, 160;
	ld.shared.u32 	%r473, [_ZZN3cub18CUB_300001_SM_10006detail6reduce18DeviceReduceKernelINS2_10policy_hubIijN4cuda3std3__44plusIiEEE10Policy1000EN6thrust24THRUST_300001_SM_1000_NS12zip_iteratorINS7_5tupleIJNSD_6detail15normal_iteratorINSD_10device_ptrIcEEEESK_EEEEEjS9_i9diff_charEEvT0_PT3_T1_NS0_13GridEvenShareISR_EET2_T4_E12temp_storage+28];
	selp.b32 	%r474, %r473, 0, %p137;
	add.s32 	%r475, %r472, %r474;
	setp.gt.u32 	%p138, %r6, 192;
	ld.shared.u32 	%r476, [_ZZN3cub18CUB_300001_SM_10006detail6reduce18DeviceReduceKernelINS2_10policy_hubIijN4cuda3std3__44plusIiEEE10Policy1000EN6thrust24THRUST_300001_SM_1000_NS12zip_iteratorINS7_5tupleIJNSD_6detail15normal_iteratorINSD_10device_ptrIcEEEESK_EEEEEjS9_i9diff_charEEvT0_PT3_T1_NS0_13GridEvenShareISR_EET2_T4_E12temp_storage+32];
	selp.b32 	%r477, %r476, 0, %p138;
	add.s32 	%r478, %r475, %r477;
	setp.gt.u32 	%p139, %r6, 224;
	ld.shared.u32 	%r479, [_ZZN3cub18CUB_300001_SM_10006detail6reduce18DeviceReduceKernelINS2_10policy_hubIijN4cuda3std3__44plusIiEEE10Policy1000EN6thrust24THRUST_300001_SM_1000_NS12zip_iteratorINS7_5tupleIJNSD_6detail15normal_iteratorINSD_10device_ptrIcEEEESK_EEEEEjS9_i9diff_charEEvT0_PT3_T1_NS0_13GridEvenShareISR_EET2_T4_E12temp_storage+36];
	selp.b32 	%r480, %r479, 0, %p139;
	add.s32 	%r572, %r478, %r480;
	bra.uni 	$L__BB4_48;
$L__BB4_26:
	mov.u32 	%r54, %tid.x;
	add.s32 	%r110, %r54, %r554;
	cvt.u64.u32 	%rd6, %r110;
	add.s64 	%rd7, %rd1, %rd6;
	add.s64 	%rd8, %rd2, %rd6;
	ld.global.u8 	%rs1, [%rd7];
	ld.global.u8 	%rs2, [%rd8];
	setp.ne.s16 	%p2, %rs1, %rs2;
	selp.u32 	%r111, 1, 0, %p2;
	ld.global.u8 	%rs3, [%rd7+256];
	ld.global.u8 	%rs4, [%rd8+256];
	setp.ne.s16 	%p3, %rs3, %rs4;
	selp.u32 	%r112, 1, 0, %p3;
	ld.global.u8 	%rs5, [%rd7+512];
	ld.global.u8 	%rs6, [%rd8+512];
	setp.ne.s16 	%p4, %rs5, %rs6;
	selp.u32 	%r113, 1, 0, %p4;
	ld.global.u8 	%rs7, [%rd7+768];
	ld.global.u8 	%rs8, [%rd8+768];
	setp.ne.s16 	%p5, %rs7, %rs8;
	selp.u32 	%r114, 1, 0, %p5;
	ld.global.u8 	%rs9, [%rd7+1024];
	ld.global.u8 	%rs10, [%rd8+1024];
	setp.ne.s16 	%p6, %rs9, %rs10;
	selp.u32 	%r115, 1, 0, %p6;
	ld.global.u8 	%rs11, [%rd7+1280];
	ld.global.u8 	%rs12, [%rd8+1280];
	setp.ne.s16 	%p7, %rs11, %rs12;
	selp.u32 	%r116, 1, 0, %p7;
	ld.global.u8 	%rs13, [%rd7+1536];
	ld.global.u8 	%rs14, [%rd8+1536];
	setp.ne.s16 	%p8, %rs13, %rs14;
	selp.u32 	%r117, 1, 0, %p8;
	ld.global.u8 	%rs15, [%rd7+1792];
	ld.global.u8 	%rs16, [%rd8+1792];
	setp.ne.s16 	%p9, %rs15, %rs16;
	selp.u32 	%r118, 1, 0, %p9;
	ld.global.u8 	%rs17, [%rd7+2048];
	ld.global.u8 	%rs18, [%rd8+2048];
	setp.ne.s16 	%p10, %rs17, %rs18;
	selp.u32 	%r119, 1, 0, %p10;
	ld.global.u8 	%rs19, [%rd7+2304];
	ld.global.u8 	%rs20, [%rd8+2304];
	setp.ne.s16 	%p11, %rs19, %rs20;
	selp.u32 	%r120, 1, 0, %p11;
	ld.global.u8 	%rs21, [%rd7+2560];
	ld.global.u8 	%rs22, [%rd8+2560];
	setp.ne.s16 	%p12, %rs21, %rs22;
	selp.u32 	%r121, 1, 0, %p12;
	ld.global.u8 	%rs23, [%rd7+2816];
	ld.global.u8 	%rs24, [%rd8+2816];
	setp.ne.s16 	%p13, %rs23, %rs24;
	selp.u32 	%r122, 1, 0, %p13;
	ld.global.u8 	%rs25, [%rd7+3072];
	ld.global.u8 	%rs26, [%rd8+3072];
	setp.ne.s16 	%p14, %rs25, %rs26;
	selp.u32 	%r123, 1, 0, %p14;
	ld.global.u8 	%rs27, [%rd7+3328];
	ld.global.u8 	%rs28, [%rd8+3328];
	setp.ne.s16 	%p15, %rs27, %rs28;
	selp.u32 	%r124, 1, 0, %p15;
	ld.global.u8 	%rs29, [%rd7+3584];
	ld.global.u8 	%rs30, [%rd8+3584];
	setp.ne.s16 	%p16, %rs29, %rs30;
	selp.u32 	%r125, 1, 0, %p16;
	ld.global.u8 	%rs31, [%rd7+3840];
	ld.global.u8 	%rs32, [%rd8+3840];
	setp.ne.s16 	%p17, %rs31, %rs32;
	selp.u32 	%r126, 1, 0, %p17;
	add.s32 	%r127, %r112, %r111;
	add.s32 	%r128, %r127, %r113;
	add.s32 	%r129, %r128, %r114;
	add.s32 	%r130, %r129, %r115;
	add.s32 	%r131, %r130, %r116;
	add.s32 	%r132, %r131, %r117;
	add.s32 	%r133, %r132, %r118;
	add.s32 	%r134, %r133, %r119;
	add.s32 	%r135, %r134, %r120;
	add.s32 	%r136, %r135, %r121;
	add.s32 	%r137, %r136, %r122;
	add.s32 	%r138, %r137, %r123;
	add.s32 	%r139, %r138, %r124;
	add.s32 	%r140, %r139, %r125;
	add.s32 	%r571, %r140, %r126;
	setp.lt.u32 	%p18, %r6, %r4;
	@%p18 bra 	$L__BB4_44;
	add.s32 	%r56, %r4, %r554;
	not.b32 	%r142, %r54;
	add.s32 	%r143, %r142, %r1;
	sub.s32 	%r144, %r143, %r4;
	sub.s32 	%r550, %r144, %r554;
	add.s32 	%r145, %r56, %r54;
	add.s32 	%r549, %r145, 2048;
	mov.b32 	%r552, 0;
	mov.u32 	%r551, %r56;
$L__BB4_28:
	add.s32 	%r554, %r554, %r4;
	add.s32 	%r146, %r1, -4096;
	setp.gt.u32 	%p19, %r554, %r146;
	@%p19 bra 	$L__BB4_30;
	add.s32 	%r147, %r54, %r554;
	cvt.u64.u32 	%rd9, %r147;
	add.s64 	%rd10, %rd1, %rd9;
	add.s64 	%rd11, %rd2, %rd9;
	ld.global.u8 	%rs33, [%rd10];
	ld.global.u8 	%rs34, [%rd11];
	setp.ne.s16 	%p20, %rs33, %rs34;
	selp.u32 	%r148, 1, 0, %p20;
	ld.global.u8 	%rs35, [%rd10+256];
	ld.global.u8 	%rs36, [%rd11+256];
	setp.ne.s16 	%p21, %rs35, %rs36;
	selp.u32 	%r149, 1, 0, %p21;
	ld.global.u8 	%rs37, [%rd10+512];
	ld.global.u8 	%rs38, [%rd11+512];
	setp.ne.s16 	%p22, %rs37, %rs38;
	selp.u32 	%r150, 1, 0, %p22;
	ld.global.u8 	%rs39, [%rd10+768];
	ld.global.u8 	%rs40, [%rd11+768];
	setp.ne.s16 	%p23, %rs39, %rs40;
	selp.u32 	%r151, 1, 0, %p23;
	ld.global.u8 	%rs41, [%rd10+1024];
	ld.global.u8 	%rs42, [%rd11+1024];
	setp.ne.s16 	%p24, %rs41, %rs42;
	selp.u32 	%r152, 1, 0, %p24;
	ld.global.u8 	%rs43, [%rd10+1280];
	ld.global.u8 	%rs44, [%rd11+1280];
	setp.ne.s16 	%p25, %rs43, %rs44;
	selp.u32 	%r153, 1, 0, %p25;
	ld.global.u8 	%rs45, [%rd10+1536];
	ld.global.u8 	%rs46, [%rd11+1536];
	setp.ne.s16 	%p26, %rs45, %rs46;
	selp.u32 	%r154, 1, 0, %p26;
	ld.global.u8 	%rs47, [%rd10+1792];
	ld.global.u8 	%rs48, [%rd11+1792];
	setp.ne.s16 	%p27, %rs47, %rs48;
	selp.u32 	%r155, 1, 0, %p27;
	ld.global.u8 	%rs49, [%rd10+2048];
	ld.global.u8 	%rs50, [%rd11+2048];
	setp.ne.s16 	%p28, %rs49, %rs50;
	selp.u32 	%r156, 1, 0, %p28;
	ld.global.u8 	%rs51, [%rd10+2304];
	ld.global.u8 	%rs52, [%rd11+2304];
	setp.ne.s16 	%p29, %rs51, %rs52;
	selp.u32 	%r157, 1, 0, %p29;
	ld.global.u8 	%rs53, [%rd10+2560];
	ld.global.u8 	%rs54, [%rd11+2560];
	setp.ne.s16 	%p30, %rs53, %rs54;
	selp.u32 	%r158, 1, 0, %p30;
	ld.global.u8 	%rs55, [%rd10+2816];
	ld.global.u8 	%rs56, [%rd11+2816];
	setp.ne.s16 	%p31, %rs55, %rs56;
	selp.u32 	%r159, 1, 0, %p31;
	ld.global.u8 	%rs57, [%rd10+3072];
	ld.global.u8 	%rs58, [%rd11+3072];
	setp.ne.s16 	%p32, %rs57, %rs58;
	selp.u32 	%r160, 1, 0, %p32;
	ld.global.u8 	%rs59, [%rd10+3328];
	ld.global.u8 	%rs60, [%rd11+3328];
	setp.ne.s16 	%p33, %rs59, %rs60;
	selp.u32 	%r161, 1, 0, %p33;
	ld.global.u8 	%rs61, [%rd10+3584];
	ld.global.u8 	%rs62, [%rd11+3584];
	setp.ne.s16 	%p34, %rs61, %rs62;
	selp.u32 	%r162, 1, 0, %p34;
	ld.global.u8 	%rs63, [%rd10+3840];
	ld.global.u8 	%rs64, [%rd11+3840];
	setp.ne.s16 	%p35, %rs63, %rs64;
	selp.u32 	%r163, 1, 0, %p35;
	add.s32 	%r164, %r571, %r148;
	add.s32 	%r165, %r164, %r149;
	add.s32 	%r166, %r165, %r150;
	add.s32 	%r167, %r166, %r151;
	add.s32 	%r168, %r167, %r152;
	add.s32 	%r169, %r168, %r153;
	add.s32 	%r170, %r169, %r154;
	add.s32 	%r171, %r170, %r155;
	add.s32 	%r172, %r171, %r156;
	add.s32 	%r173, %r172, %r157;
	add.s32 	%r174, %r173, %r158;
	add.s32 	%r175, %r174, %r159;
	add.s32 	%r176, %r175, %r160;
	add.s32 	%r177, %r176, %r161;
	add.s32 	%r178, %r177, %r162;
	add.s32 	%r571, %r178, %r163;
	sub.s32 	%r179, %r1, %r554;
	setp.lt.u32 	%p36, %r179, %r4;
	add.s32 	%r552, %r552, 1;
	add.s32 	%r551, %r551, %r4;
	sub.s32 	%r550, %r550, %r4;
	add.s32 	%r549, %r549, %r4;
	@%p36 bra 	$L__BB4_44;
	bra.uni 	$L__BB4_28;
$L__BB4_30:
	setp.le.u32 	%p37, %r1, %r554;
	sub.s32 	%r180, %r1, %r554;
	setp.ge.s32 	%p38, %r54, %r180;
	or.pred  	%p39, %p37, %p38;
	@%p39 bra 	$L__BB4_44;
	not.b32 	%r183, %r54;
	add.s32 	%r184, %r1, %r183;
	sub.s32 	%r185, %r184, %r56;
	mul.lo.s32 	%r186, %r2, %r552;
	shl.b32 	%r187, %r186, 12;
	sub.s32 	%r188, %r185, %r187;
	shr.u32 	%r189, %r188, 8;
	add.s32 	%r71, %r189, 1;
	and.b32  	%r72, %r71, 15;
	setp.lt.u32 	%p40, %r188, 3840;
	mov.u32 	%r563, %r54;
	@%p40 bra 	$L__BB4_35;
	or.b32  	%r557, %r54, 2048;
	shr.u32 	%r190, %r550, 8;
	add.s32 	%r191, %r190, 1;
	and.b32  	%r192, %r191, 33554416;
	neg.s32 	%r555, %r192;
$L__BB4_33:
	.pragma "nounroll";
	add.s32 	%r193, %r549, -2048;
	cvt.u64.u32 	%rd12, %r193;
	add.s64 	%rd13, %rd1, %rd12;
	add.s64 	%rd14, %rd2, %rd12;
	ld.global.u8 	%rs65, [%rd13];
	ld.global.u8 	%rs66, [%rd14];
	setp.ne.s16 	%p41, %rs65, %rs66;
	selp.u32 	%r194, 1, 0, %p41;
	add.s32 	%r195, %r571, %r194;
	add.s32 	%r196, %r549, -1792;
	cvt.u64.u32 	%rd15, %r196;
	add.s64 	%rd16, %rd1, %rd15;
	add.s64 	%rd17, %rd2, %rd15;
	ld.global.u8 	%rs67, [%rd16];
	ld.global.u8 	%rs68, [%rd17];
	setp.ne.s16 	%p42, %rs67, %rs68;
	selp.u32 	%r197, 1, 0, %p42;
	add.s32 	%r198, %r195, %r197;
	add.s32 	%r199, %r549, -1536;
	cvt.u64.u32 	%rd18, %r199;
	add.s64 	%rd19, %rd1, %rd18;
	add.s64 	%rd20, %rd2, %rd18;
	ld.global.u8 	%rs69, [%rd19];
	ld.global.u8 	%rs70, [%rd20];
	setp.ne.s16 	%p43, %rs69, %rs70;
	selp.u32 	%r200, 1, 0, %p43;
	add.s32 	%r201, %r198, %r200;
	add.s32 	%r202, %r549, -1280;
	cvt.u64.u32 	%rd21, %r202;
	add.s64 	%rd22, %rd1, %rd21;
	add.s64 	%rd23, %rd2, %rd21;
	ld.global.u8 	%rs71, [%rd22];
	ld.global.u8 	%rs72, [%rd23];
	setp.ne.s16 	%p44, %rs71, %rs72;
	selp.u32 	%r203, 1, 0, %p44;
	add.s32 	%r204, %r201, %r203;
	add.s32 	%r205, %r549, -1024;
	cvt.u64.u32 	%rd24, %r205;
	add.s64 	%rd25, %rd1, %rd24;
	add.s64 	%rd26, %rd2, %rd24;
	ld.global.u8 	%rs73, [%rd25];
	ld.global.u8 	%rs74, [%rd26];
	setp.ne.s16 	%p45, %rs73, %rs74;
	selp.u32 	%r206, 1, 0, %p45;
	add.s32 	%r207, %r204, %r206;
	add.s32 	%r208, %r549, -768;
	cvt.u64.u32 	%rd27, %r208;
	add.s64 	%rd28, %rd1, %rd27;
	add.s64 	%rd29, %rd2, %rd27;
	ld.global.u8 	%rs75, [%rd28];
	ld.global.u8 	%rs76, [%rd29];
	setp.ne.s16 	%p46, %rs75, %rs76;
	selp.u32 	%r209, 1, 0, %p46;
	add.s32 	%r210, %r207, %r209;
	add.s32 	%r211, %r549, -512;
	cvt.u64.u32 	%rd30, %r211;
	add.s64 	%rd31, %rd1, %rd30;
	add.s64 	%rd32, %rd2, %rd30;
	ld.global.u8 	%rs77, [%rd31];
	ld.global.u8 	%rs78, [%rd32];
	setp.ne.s16 	%p47, %rs77, %rs78;
	selp.u32 	%r212, 1, 0, %p47;
	add.s32 	%r213, %r210, %r212;
	add.s32 	%r214, %r549, 1792;
	add.s32 	%r215, %r549, -256;
	cvt.u64.u32 	%rd33, %r215;
	add.s64 	%rd34, %rd1, %rd33;
	add.s64 	%rd35, %rd2, %rd33;
	ld.global.u8 	%rs79, [%rd34];
	ld.global.u8 	%rs80, [%rd35];
	setp.ne.s16 	%p48, %rs79, %rs80;
	selp.u32 	%r216, 1, 0, %p48;
	add.s32 	%r217, %r213, %r216;
	cvt.u64.u32 	%rd36, %r549;
	add.s64 	%rd37, %rd1, %rd36;
	add.s64 	%rd38, %rd2, %rd36;
	ld.global.u8 	%rs81, [%rd37];
	ld.global.u8 	%rs82, [%rd38];
	setp.ne.s16 	%p49, %rs81, %rs82;
	selp.u32 	%r218, 1, 0, %p49;
	add.s32 	%r219, %r217, %r218;
	add.s32 	%r220, %r549, 256;
	cvt.u64.u32 	%rd39, %r220;
	add.s64 	%rd40, %rd1, %rd39;
	add.s64 	%rd41, %rd2, %rd39;
	ld.global.u8 	%rs83, [%rd40];
	ld.global.u8 	%rs84, [%rd41];
	setp.ne.s16 	%p50, %rs83, %rs84;
	selp.u32 	%r221, 1, 0, %p50;
	add.s32 	%r222, %r219, %r221;
	add.s32 	%r223, %r549, 512;
	cvt.u64.u32 	%rd42, %r223;
	add.s64 	%rd43, %rd1, %rd42;
	add.s64 	%rd44, %rd2, %rd42;
	ld.global.u8 	%rs85, [%rd43];
	ld.global.u8 	%rs86, [%rd44];
	setp.ne.s16 	%p51, %rs85, %rs86;
	selp.u32 	%r224, 1, 0, %p51;
	add.s32 	%r225, %r222, %r224;
	add.s32 	%r226, %r549, 768;
	cvt.u64.u32 	%rd45, %r226;
	add.s64 	%rd46, %rd1, %rd45;
	add.s64 	%rd47, %rd2, %rd45;
	ld.global.u8 	%rs87, [%rd46];
	ld.global.u8 	%rs88, [%rd47];
	setp.ne.s16 	%p52, %rs87, %rs88;
	selp.u32 	%r227, 1, 0, %p52;
	add.s32 	%r228, %r225, %r227;
	add.s32 	%r229, %r549, 1024;
	cvt.u64.u32 	%rd48, %r229;
	add.s64 	%rd49, %rd1, %rd48;
	add.s64 	%rd50, %rd2, %rd48;
	ld.global.u8 	%rs89, [%rd49];
	ld.global.u8 	%rs90, [%rd50];
	setp.ne.s16 	%p53, %rs89, %rs90;
	selp.u32 	%r230, 1, 0, %p53;
	add.s32 	%r231, %r228, %r230;
	add.s32 	%r232, %r549, 1280;
	cvt.u64.u32 	%rd51, %r232;
	add.s64 	%rd52, %rd1, %rd51;
	add.s64 	%rd53, %rd2, %rd51;
	ld.global.u8 	%rs91, [%rd52];
	ld.global.u8 	%rs92, [%rd53];
	setp.ne.s16 	%p54, %rs91, %rs92;
	selp.u32 	%r233, 1, 0, %p54;
	add.s32 	%r234, %r231, %r233;
	add.s32 	%r235, %r549, 1536;
	cvt.u64.u32 	%rd54, %r235;
	add.s64 	%rd55, %rd1, %rd54;
	add.s64 	%rd56, %rd2, %rd54;
	ld.global.u8 	%rs93, [%rd55];
	ld.global.u8 	%rs94, [%rd56];
	setp.ne.s16 	%p55, %rs93, %rs94;
	selp.u32 	%r236, 1, 0, %p55;
	add.s32 	%r237, %r234, %r236;
	cvt.u64.u32 	%rd57, %r214;
	add.s64 	%rd58, %rd1, %rd57;
	add.s64 	%rd59, %rd2, %rd57;
	ld.global.u8 	%rs95, [%rd58];
	ld.global.u8 	%rs96, [%rd59];
	setp.ne.s16 	%p56, %rs95, %rs96;
	selp.u32 	%r238, 1, 0, %p56;
	add.s32 	%r571, %r237, %r238;
	add.s32 	%r557, %r557, 4096;
	add.s32 	%r549, %r549, 4096;
	add.s32 	%r555, %r555, 16;
	setp.ne.s32 	%p57, %r555, 0;
	@%p57 bra 	$L__BB4_33;
	add.s32 	%r563, %r557, -2048;
$L__BB4_35:
	setp.eq.s32 	%p58, %r72, 0;
	@%p58 bra 	$L__BB4_44;
	and.b32  	%r87, %r71, 7;
	setp.lt.u32 	%p59, %r72, 8;
	@%p59 bra 	$L__BB4_38;
	add.s32 	%r240, %r563, %r554;
	cvt.u64.u32 	%rd60, %r240;
	add.s64 	%rd61, %rd1, %rd60;
	add.s64 	%rd62, %rd2, %rd60;
	ld.global.u8 	%rs97, [%rd61];
	ld.global.u8 	%rs98, [%rd62];
	setp.ne.s16 	%p60, %rs97, %rs98;
	selp.u32 	%r241, 1, 0, %p60;
	add.s32 	%r242, %r571, %r241;
	add.s32 	%r243, %r240, 256;
	cvt.u64.u32 	%rd63, %r243;
	add.s64 	%rd64, %rd1, %rd63;
	add.s64 	%rd65, %rd2, %rd63;
	ld.global.u8 	%rs99, [%rd64];
	ld.global.u8 	%rs100, [%rd65];
	setp.ne.s16 	%p61, %rs99, %rs100;
	selp.u32 	%r244, 1, 0, %p61;
	add.s32 	%r245, %r242, %r244;
	add.s32 	%r246, %r240, 512;
	cvt.u64.u32 	%rd66, %r246;
	add.s64 	%rd67, %rd1, %rd66;
	add.s64 	%rd68, %rd2, %rd66;
	ld.global.u8 	%rs101, [%rd67];
	ld.global.u8 	%rs102, [%rd68];
	setp.ne.s16 	%p62, %rs101, %rs102;
	selp.u32 	%r247, 1, 0, %p62;
	add.s32 	%r248, %r245, %r247;
	add.s32 	%r249, %r240, 768;
	cvt.u64.u32 	%rd69, %r249;
	add.s64 	%rd70, %rd1, %rd69;
	add.s64 	%rd71, %rd2, %rd69;
	ld.global.u8 	%rs103, [%rd70];
	ld.global.u8 	%rs104, [%rd71];
	setp.ne.s16 	%p63, %rs103, %rs104;
	selp.u32 	%r250, 1, 0, %p63;
	add.s32 	%r251, %r248, %r250;
	add.s32 	%r252, %r240, 1024;
	cvt.u64.u32 	%rd72, %r252;
	add.s64 	%rd73, %rd1, %rd72;
	add.s64 	%rd74, %rd2, %rd72;
	ld.global.u8 	%rs105, [%rd73];
	ld.global.u8 	%rs106, [%rd74];
	setp.ne.s16 	%p64, %rs105, %rs106;
	selp.u32 	%r253, 1, 0, %p64;
	add.s32 	%r254, %r251, %r253;
	add.s32 	%r255, %r240, 1280;
	cvt.u64.u32 	%rd75, %r255;
	add.s64 	%rd76, %rd1, %rd75;
	add.s64 	%rd77, %rd2, %rd75;
	ld.global.u8 	%rs107, [%rd76];
	ld.global.u8 	%rs108, [%rd77];
	setp.ne.s16 	%p65, %rs107, %rs108;
	selp.u32 	%r256, 1, 0, %p65;
	add.s32 	%r257, %r254, %r256;
	add.s32 	%r258, %r240, 1536;
	cvt.u64.u32 	%rd78, %r258;
	add.s64 	%rd79, %rd1, %rd78;
	add.s64 	%rd80, %rd2, %rd78;
	ld.global.u8 	%rs109, [%rd79];
	ld.global.u8 	%rs110, [%rd80];
	setp.ne.s16 	%p66, %rs109, %rs110;
	selp.u32 	%r259, 1, 0, %p66;
	add.s32 	%r260, %r257, %r259;
	add.s32 	%r261, %r240, 1792;
	cvt.u64.u32 	%rd81, %r261;
	add.s64 	%rd82, %rd1, %rd81;
	add.s64 	%rd83, %rd2, %rd81;
	ld.global.u8 	%rs111, [%rd82];
	ld.global.u8 	%rs112, [%rd83];
	setp.ne.s16 	%p67, %rs111, %rs112;
	selp.u32 	%r262, 1, 0, %p67;
	add.s32 	%r571, %r260, %r262;
	add.s32 	%r563, %r563, 2048;
$L__BB4_38:
	setp.eq.s32 	%p68, %r87, 0;
	@%p68 bra 	$L__BB4_44;
	setp.lt.u32 	%p69, %r87, 4;
	@%p69 bra 	$L__BB4_41;
	add.s32 	%r264, %r563, %r554;
	cvt.u64.u32 	%rd84, %r264;
	add.s64 	%rd85, %rd1, %rd84;
	add.s64 	%rd86, %rd2, %rd84;
	ld.global.u8 	%rs113, [%rd85];
	ld.global.u8 	%rs114, [%rd86];
	setp.ne.s16 	%p70, %rs113, %rs114;
	selp.u32 	%r265, 1, 0, %p70;
	add.s32 	%r266, %r571, %r265;
	add.s32 	%r267, %r264, 256;
	cvt.u64.u32 	%rd87, %r267;
	add.s64 	%rd88, %rd1, %rd87;
	add.s64 	%rd89, %rd2, %rd87;
	ld.global.u8 	%rs115, [%rd88];
	ld.global.u8 	%rs116, [%rd89];
	setp.ne.s16 	%p71, %rs115, %rs116;
	selp.u32 	%r268, 1, 0, %p71;
	add.s32 	%r269, %r266, %r268;
	add.s32 	%r270, %r264, 512;
	cvt.u64.u32 	%rd90, %r270;
	add.s64 	%rd91, %rd1, %rd90;
	add.s64 	%rd92, %rd2, %rd90;
	ld.global.u8 	%rs117, [%rd91];
	ld.global.u8 	%rs118, [%rd92];
	setp.ne.s16 	%p72, %rs117, %rs118;
	selp.u32 	%r271, 1, 0, %p72;
	add.s32 	%r272, %r269, %r271;
	add.s32 	%r273, %r264, 768;
	cvt.u64.u32 	%rd93, %r273;
	add.s64 	%rd94, %rd1, %rd93;
	add.s64 	%rd95, %rd2, %rd93;
	ld.global.u8 	%rs119, [%rd94];
	ld.global.u8 	%rs120, [%rd95];
	setp.ne.s16 	%p73, %rs119, %rs120;
	selp.u32 	%r274, 1, 0, %p73;
	add.s32 	%r571, %r272, %r274;
	add.s32 	%r563, %r563, 1024;
$L__BB4_41:
	and.b32  	%r275, %r71, 3;
	setp.eq.s32 	%p74, %r275, 0;
	@%p74 bra 	$L__BB4_44;
	add.s32 	%r569, %r563, %r551;
	cvt.u16.u32 	%rs121, %r550;
	shr.u16 	%rs122, %rs121, 8;
	add.s16 	%rs123, %rs122, 1;
	cvt.u32.u16 	%r276, %rs123;
	and.b32  	%r277, %r276, 3;
	neg.s32 	%r568, %r277;
$L__BB4_43:
	.pragma "nounroll";
	cvt.u64.u32 	%rd96, %r569;
	add.s64 	%rd97, %rd1, %rd96;
	add.s64 	%rd98, %rd2, %rd96;
	ld.global.u8 	%rs124, [%rd97];
	ld.global.u8 	%rs125, [%rd98];
	setp.ne.s16 	%p75, %rs124, %rs125;
	selp.u32 	%r278, 1, 0, %p75;
	add.s32 	%r571, %r571, %r278;
	add.s32 	%r569, %r569, 256;
	add.s32 	%r568, %r568, 1;
	setp.ne.s32 	%p76, %r568, 0;
	@%p76 bra 	$L__BB4_43;
$L__BB4_44:
	// begin inline asm
	mov.u32 %r279, %laneid;
	// end inline asm
	mov.b32 	%r282, 1;
	mov.b32 	%r303, 31;
	mov.b32 	%r304, -1;
	// begin inline asm
	shfl.sync.down.b32 %r280, %r571, %r282, %r303, %r304;
	// end inline asm
	setp.gt.s32 	%p77, %r279, 30;
	selp.b32 	%r305, 0, %r280, %p77;
	add.s32 	%r286, %r305, %r571;
	mov.b32 	%r287, 2;
	// begin inline asm
	shfl.sync.down.b32 %r285, %r286, %r287, %r303, %r304;
	// end inline asm
	setp.gt.s32 	%p78, %r279, 29;
	selp.b32 	%r306, 0, %r285, %p78;
	add.s32 	%r291, %r286, %r306;
	mov.b32 	%r292, 4;
	// begin inline asm
	shfl.sync.down.b32 %r290, %r291, %r292, %r303, %r304;
	// end inline asm
	setp.gt.s32 	%p79, %r279, 27;
	selp.b32 	%r307, 0, %r290, %p79;
	add.s32 	%r296, %r291, %r307;
	mov.b32 	%r297, 8;
	// begin inline asm
	shfl.sync.down.b32 %r295, %r296, %r297, %r303, %r304;
	// end inline asm
	setp.gt.s32 	%p80, %r279, 23;
	selp.b32 	%r308, 0, %r295, %p80;
	add.s32 	%r301, %r296, %r308;
	mov.b32 	%r302, 16;
	// begin inline asm
	shfl.sync.down.b32 %r300, %r301, %r302, %r303, %r304;
	// end inline asm
	setp.gt.s32 	%p81, %r279, 15;
	selp.b32 	%r309, 0, %r300, %p81;
	add.s32 	%r572, %r301, %r309;
	setp.ne.s32 	%p82, %r279, 0;
	@%p82 bra 	$L__BB4_46;
	shr.u32 	%r310, %r54, 3;
	and.b32  	%r311, %r310, 124;
	mov.u32 	%r312, _ZZN3cub18CUB_300001_SM_10006detail6reduce18DeviceReduceKernelINS2_10policy_hubIijN4cuda3std3__44plusIiEEE10Policy1000EN6thrust24THRUST_300001_SM_1000_NS12zip_iteratorINS7_5tupleIJNSD_6detail15normal_iteratorINSD_10device_ptrIcEEEESK_EEEEEjS9_i9diff_charEEvT0_PT3_T1_NS0_13GridEvenShareISR_EET2_T4_E12temp_storage;
	add.s32 	%r313, %r312, %r311;
	st.shared.u32 	[%r313+8], %r572;
$L__BB4_46:
	bar.sync 	0;
	setp.ne.s32 	%p83, %r54, 0;
	@%p83 bra 	$L__BB4_48;
	ld.shared.u32 	%r314, [_ZZN3cub18CUB_300001_SM_10006detail6reduce18DeviceReduceKernelINS2_10policy_hubIijN4cuda3std3__44plusIiEEE10Policy1000EN6thrust24THRUST_300001_SM_1000_NS12zip_iteratorINS7_5tupleIJNSD_6detail15normal_iteratorINSD_10device_ptrIcEEEESK_EEEEEjS9_i9diff_charEEvT0_PT3_T1_NS0_13GridEvenShareISR_EET2_T4_E12temp_storage+12];
	add.s32 	%r315, %r314, %r572;
	ld.shared.u32 	%r316, [_ZZN3cub18CUB_300001_SM_10006detail6reduce18DeviceReduceKernelINS2_10policy_hubIijN4cuda3std3__44plusIiEEE10Policy1000EN6thrust24THRUST_300001_SM_1000_NS12zip_iteratorINS7_5tupleIJNSD_6detail15normal_iteratorINSD_10device_ptrIcEEEESK_EEEEEjS9_i9diff_charEEvT0_PT3_T1_NS0_13GridEvenShareISR_EET2_T4_E12temp_storage+16];
	add.s32 	%r317, %r315, %r316;
	ld.shared.u32 	%r318, [_ZZN3cub18CUB_300001_SM_10006detail6reduce18DeviceReduceKernelINS2_10policy_hubIijN4cuda3std3__44plusIiEEE10Policy1000EN6thrust24THRUST_300001_SM_1000_NS12zip_iteratorINS7_5tupleIJNSD_6detail15normal_iteratorINSD_10device_ptrIcEEEESK_EEEEEjS9_i9diff_charEEvT0_PT3_T1_NS0_13GridEvenShareISR_EET2_T4_E12temp_storage+20];
	add.s32 	%r319, %r317, %r318;
	ld.shared.u32 	%r320, [_ZZN3cub18CUB_300001_SM_10006detail6reduce18DeviceReduceKernelINS2_10policy_hubIijN4cuda3std3__44plusIiEEE10Policy1000EN6thrust24THRUST_300001_SM_1000_NS12zip_iteratorINS7_5tupleIJNSD_6detail15normal_iteratorINSD_10device_ptrIcEEEESK_EEEEEjS9_i9diff_charEEvT0_PT3_T1_NS0_13GridEvenShareISR_EET2_T4_E12temp_storage+24];
	add.s32 	%r321, %r319, %r320;
	ld.shared.u32 	%r322, [_ZZN3cub18CUB_300001_SM_10006detail6reduce18DeviceReduceKernelINS2_10policy_hubIijN4cuda3std3__44plusIiEEE10Policy1000EN6thrust24THRUST_300001_SM_1000_NS12zip_iteratorINS7_5tupleIJNSD_6detail15normal_iteratorINSD_10device_ptrIcEEEESK_EEEEEjS9_i9diff_charEEvT0_PT3_T1_NS0_13GridEvenShareISR_EET2_T4_E12temp_storage+28];
	add.s32 	%r323, %r321, %r322;
	ld.shared.u32 	%r324, [_ZZN3cub18CUB_300001_SM_10006detail6reduce18DeviceReduceKernelINS2_10policy_hubIijN4cuda3std3__44plusIiEEE10Policy1000EN6thrust24THRUST_300001_SM_1000_NS12zip_iteratorINS7_5tupleIJNSD_6detail15normal_iteratorINSD_10device_ptrIcEEEESK_EEEEEjS9_i9diff_charEEvT0_PT3_T1_NS0_13GridEvenShareISR_EET2_T4_E12temp_storage+32];
	add.s32 	%r325, %r323, %r324;
	ld.shared.u32 	%r326, [_ZZN3cub18CUB_300001_SM_10006detail6reduce18DeviceReduceKernelINS2_10policy_hubIijN4cuda3std3__44plusIiEEE10Policy1000EN6thrust24THRUST_300001_SM_1000_NS12zip_iteratorINS7_5tupleIJNSD_6detail15normal_iteratorINSD_10device_ptrIcEEEESK_EEEEEjS9_i9diff_charEEvT0_PT3_T1_NS0_13GridEvenShareISR_EET2_T4_E12temp_storage+36];
	add.s32 	%r572, %r325, %r326;
$L__BB4_48:
	mov.u32 	%r529, %tid.x;
	setp.ne.s32 	%p147, %r529, 0;
	@%p147 bra 	$L__BB4_50;
	ld.param.u64 	%rd192, [_ZN3cub18CUB_300001_SM_10006detail6reduce18DeviceReduceKernelINS2_10policy_hubIijN4cuda3std3__44plusIiEEE10Policy1000EN6thrust24THRUST_300001_SM_1000_NS12zip_iteratorINS7_5tupleIJNSD_6detail15normal_iteratorINSD_10device_ptrIcEEEESK_EEEEEjS9_i9diff_charEEvT0_PT3_T1_NS0_13GridEvenShareISR_EET2_T4__param_1];
	cvta.to.global.u64 	%rd189, %rd192;
	mul.wide.u32 	%rd190, %r3, 4;
	add.s64 	%rd191, %rd189, %rd190;
	st.global.u32 	[%rd191], %r572;
$L__BB4_50:
	ret;

}
	// .globl	_ZN3cub18CUB_300001_SM_10006detail6reduce28DeviceReduceSingleTileKernelINS2_10policy_hubIijN4cuda3std3__44plusIiEEE10Policy1000EPiSC_iS9_iiNS7_10__identityEEEvT0_T1_T2_T3_T4_T6_
.visible .entry _ZN3cub18CUB_300001_SM_10006detail6reduce28DeviceReduceSingleTileKernelINS2_10policy_hubIijN4cuda3std3__44plusIiEEE10Policy1000EPiSC_iS9_iiNS7_10__identityEEEvT0_T1_T2_T3_T4_T6_(
	.param .u64 .ptr .align 1 _ZN3cub18CUB_300001_SM_10006detail6reduce28DeviceReduceSingleTileKernelINS2_10policy_hubIijN4cuda3std3__44plusIiEEE10Policy1000EPiSC_iS9_iiNS7_10__identityEEEvT0_T1_T2_T3_T4_T6__param_0,
	.param .u64 .ptr .align 1 _ZN3cub18CUB_300001_SM_10006detail6reduce28DeviceReduceSingleTileKernelINS2_10policy_hubIijN4cuda3std3__44plusIiEEE10Policy1000EPiSC_iS9_iiNS7_10__identityEEEvT0_T1_T2_T3_T4_T6__param_1,
	.param .u32 _ZN3cub18CUB_300001_SM_10006detail6reduce28DeviceReduceSingleTileKernelINS2_10policy_hubIijN4cuda3std3__44plusIiEEE10Policy1000EPiSC_iS9_iiNS7_10__identityEEEvT0_T1_T2_T3_T4_T6__param_2,
	.param .align 1 .b8 _ZN3cub18CUB_300001_SM_10006detail6reduce28DeviceReduceSingleTileKernelINS2_10policy_hubIijN4cuda3std3__44plusIiEEE10Policy1000EPiSC_iS9_iiNS7_10__identityEEEvT0_T1_T2_T3_T4_T6__param_3[1],
	.param .u32 _ZN3cub18CUB_300001_SM_10006detail6reduce28DeviceReduceSingleTileKernelINS2_10policy_hubIijN4cuda3std3__44plusIiEEE10Policy1000EPiSC_iS9_iiNS7_10__identityEEEvT0_T1_T2_T3_T4_T6__param_4,
	.param .align 1 .b8 _ZN3cub18CUB_300001_SM_10006detail6reduce28DeviceReduceSingleTileKernelINS2_10policy_hubIijN4cuda3std3__44plusIiEEE10Policy1000EPiSC_iS9_iiNS7_10__identityEEEvT0_T1_T2_T3_T4_T6__param_5[1]
)
.maxntid 256
.minnctapersm 1
{
	.reg .pred 	%p<97>;
	.reg .b32 	%r<687>;
	.reg .b64 	%rd<125>;
	// demoted variable
	.shared .align 4 .b8 _ZZN3cub18CUB_300001_SM_10006detail6reduce28DeviceReduceSingleTileKernelINS2_10policy_hubIijN4cuda3std3__44plusIiEEE10Policy1000EPiSC_iS9_iiNS7_10__identityEEEvT0_T1_T2_T3_T4_T6_E12temp_storage[44];
	ld.param.u64 	%rd16, [_ZN3cub18CUB_300001_SM_10006detail6reduce28DeviceReduceSingleTileKernelINS2_10policy_hubIijN4cuda3std3__44plusIiEEE10Policy1000EPiSC_iS9_iiNS7_10__identityEEEvT0_T1_T2_T3_T4_T6__param_0];
	ld.param.u64 	%rd17, [_ZN3cub18CUB_300001_SM_10006detail6reduce28DeviceReduceSingleTileKernelINS2_10policy_hubIijN4cuda3std3__44plusIiEEE10Policy1000EPiSC_iS9_iiNS7_10__identityEEEvT0_T1_T2_T3_T4_T6__param_1];
	ld.param.u32 	%r120, [_ZN3cub18CUB_300001_SM_10006detail6reduce28DeviceReduceSingleTileKernelINS2_10policy_hubIijN4cuda3std3__44plusIiEEE10Policy1000EPiSC_iS9_iiNS7_10__identityEEEvT0_T1_T2_T3_T4_T6__param_2];
	ld.param.u32 	%r121, [_ZN3cub18CUB_300001_SM_10006detail6reduce28DeviceReduceSingleTileKernelINS2_10policy_hubIijN4cuda3std3__44plusIiEEE10Policy1000EPiSC_iS9_iiNS7_10__identityEEEvT0_T1_T2_T3_T4_T6__param_4];
	cvta.to.global.u64 	%rd1, %rd17;
	setp.ne.s32 	%p1, %r120, 0;
	@%p1 bra 	$L__BB5_3;
	mov.u32 	%r633, %tid.x;
	setp.ne.s32 	%p96, %r633, 0;
	@%p96 bra 	$L__BB5_74;
	st.global.u32 	[%rd1], %r121;
	bra.uni 	$L__BB5_74;
$L__BB5_3:
	and.b64  	%rd18, %rd16, 15;
	setp.ne.s64 	%p2, %rd18, 0;
	@%p2 bra 	$L__BB5_38;
	setp.gt.s32 	%p49, %r120, 4095;
	@%p49 bra 	$L__BB5_22;
	mov.u32 	%r1, %tid.x;
	setp.ge.s32 	%p66, %r1, %r120;
	mov.b32 	%r644, 0;
	mov.u32 	%r639, %r1;
	@%p66 bra 	$L__BB5_7;
	mul.wide.u32 	%rd113, %r1, 4;
	add.s64 	%rd112, %rd16, %rd113;
	// begin inline asm
	ld.global.nc.u32 %r644, [%rd112];
	// end inline asm
	add.s32 	%r639, %r1, 256;
$L__BB5_7:
	setp.ge.s32 	%p67, %r639, %r120;
	@%p67 bra 	$L__BB5_13;
	not.b32 	%r507, %r639;
	add.s32 	%r6, %r120, %r507;
	and.b32  	%r508, %r6, 768;
	setp.eq.s32 	%p68, %r508, 768;
	@%p68 bra 	$L__BB5_11;
	mul.wide.u32 	%rd114, %r639, 4;
	add.s64 	%rd121, %rd16, %rd114;
	shr.u32 	%r509, %r6, 8;
	add.s32 	%r510, %r509, 1;
	and.b32  	%r511, %r510, 3;
	neg.s32 	%r636, %r511;
$L__BB5_10:
	.pragma "nounroll";
	// begin inline asm
	ld.global.nc.u32 %r512, [%rd121];
	// end inline asm
	add.s32 	%r644, %r512, %r644;
	add.s32 	%r639, %r639, 256;
	add.s64 	%rd121, %rd121, 1024;
	add.s32 	%r636, %r636, 1;
	setp.ne.s32 	%p69, %r636, 0;
	@%p69 bra 	$L__BB5_10;
$L__BB5_11:
	setp.lt.u32 	%p70, %r6, 768;
	@%p70 bra 	$L__BB5_13;
$L__BB5_12:
	mul.wide.s32 	%rd120, %r639, 4;
	add.s64 	%rd116, %rd16, %rd120;
	// begin inline asm
	ld.global.nc.u32 %r513, [%rd116];
	// end inline asm
	add.s32 	%r517, %r513, %r644;
	add.s64 	%rd117, %rd116, 1024;
	// begin inline asm
	ld.global.nc.u32 %r514, [%rd117];
	// end inline asm
	add.s32 	%r518, %r514, %r517;
	add.s64 	%rd118, %rd116, 2048;
	// begin inline asm
	ld.global.nc.u32 %r515, [%rd118];
	// end inline asm
	add.s32 	%r519, %r515, %r518;
	add.s64 	%rd119, %rd116, 3072;
	// begin inline asm
	ld.global.nc.u32 %r516, [%rd119];
	// end inline asm
	add.s32 	%r644, %r516, %r519;
	add.s32 	%r639, %r639, 1024;
	setp.lt.s32 	%p71, %r639, %r120;
	@%p71 bra 	$L__BB5_12;
$L__BB5_13:
	setp.lt.s32 	%p72, %r120, 256;
	@%p72 bra 	$L__BB5_18;
	// begin inline asm
	mov.u32 %r583, %laneid;
	// end inline asm
	mov.b32 	%r586, 1;
	mov.b32 	%r607, 31;
	mov.b32 	%r608, -1;
	// begin inline asm
	shfl.sync.down.b32 %r584, %r644, %r586, %r607, %r608;
	// end inline asm
	setp.gt.s32 	%p88, %r583, 30;
	selp.b32 	%r609, 0, %r584, %p88;
	add.s32 	%r590, %r609, %r644;
	mov.b32 	%r591, 2;
	// begin inline asm
	shfl.sync.down.b32 %r589, %r590, %r591, %r607, %r608;
	// end inline asm
	setp.gt.s32 	%p89, %r583, 29;
	selp.b32 	%r610, 0, %r589, %p89;
	add.s32 	%r595, %r590, %r610;
	mov.b32 	%r596, 4;
	// begin inline asm
	shfl.sync.down.b32 %r594, %r595, %r596, %r607, %r608;
	// end inline asm
	setp.gt.s32 	%p90, %r583, 27;
	selp.b32 	%r611, 0, %r594, %p90;
	add.s32 	%r600, %r595, %r611;
	mov.b32 	%r601, 8;
	// begin inline asm
	shfl.sync.down.b32 %r599, %r600, %r601, %r607, %r608;
	// end inline asm
	setp.gt.s32 	%p91, %r583, 23;
	selp.b32 	%r612, 0, %r599, %p91;
	add.s32 	%r605, %r600, %r612;
	mov.b32 	%r606, 16;
	// begin inline asm
	shfl.sync.down.b32 %r604, %r605, %r606, %r607, %r608;
	// end inline asm
	setp.gt.s32 	%p92, %r583, 15;
	selp.b32 	%r613, 0, %r604, %p92;
	add.s32 	%r686, %r605, %r613;
	setp.ne.s32 	%p93, %r583, 0;
	@%p93 bra 	$L__BB5_16;
	shr.u32 	%r614, %r1, 3;
	and.b32  	%r615, %r614, 124;
	mov.u32 	%r616, _ZZN3cub18CUB_300001_SM_10006detail6reduce28DeviceReduceSingleTileKernelINS2_10policy_hubIijN4cuda3std3__44plusIiEEE10Policy1000EPiSC_iS9_iiNS7_10__identityEEEvT0_T1_T2_T3_T4_T6_E12temp_storage;
	add.s32 	%r617, %r616, %r615;
	st.shared.u32 	[%r617+8], %r686;
$L__BB5_16:
	bar.sync 	0;
	setp.ne.s32 	%p94, %r1, 0;
	@%p94 bra 	$L__BB5_72;
	ld.shared.u32 	%r618, [_ZZN3cub18CUB_300001_SM_10006detail6reduce28DeviceReduceSingleTileKernelINS2_10policy_hubIijN4cuda3std3__44plusIiEEE10Policy1000EPiSC_iS9_iiNS7_10__identityEEEvT0_T1_T2_T3_T4_T6_E12temp_storage+12];
	add.s32 	%r619, %r618, %r686;
	ld.shared.u32 	%r620, [_ZZN3cub18CUB_300001_SM_10006detail6reduce28DeviceReduceSingleTileKernelINS2_10policy_hubIijN4cuda3std3__44plusIiEEE10Policy1000EPiSC_iS9_iiNS7_10__identityEEEvT0_T1_T2_T3_T4_T6_E12temp_storage+16];
	add.s32 	%r621, %r619, %r620;
	ld.shared.u32 	%r622, [_ZZN3cub18CUB_300001_SM_10006detail6reduce28DeviceReduceSingleTileKernelINS2_10policy_hubIijN4cuda3std3__44plusIiEEE10Policy1000EPiSC_iS9_iiNS7_10__identityEEEvT0_T1_T2_T3_T4_T6_E12temp_storage+20];
	add.s32 	%r623, %r621, %r622;
	ld.shared.u32 	%r624, [_ZZN3cub18CUB_300001_SM_10006detail6reduce28DeviceReduceSingleTileKernelINS2_10policy_hubIijN4cuda3std3__44plusIiEEE10Policy1000EPiSC_iS9_iiNS7_10__identityEEEvT0_T1_T2_T3_T4_T6_E12temp_storage+24];
	add.s32 	%r625, %r623, %r624;
	ld.shared.u32 	%r626, [_ZZN3cub18CUB_300001_SM_10006detail6reduce28DeviceReduceSingleTileKernelINS2_10policy_hubIijN4cuda3std3__44plusIiEEE10Policy1000EPiSC_iS9_iiNS7_10__identityEEEvT0_T1_T2_T3_T4_T6_E12temp_storage+28];
	add.s32 	%r627, %r625, %r626;
	ld.shared.u32 	%r628, [_ZZN3cub18CUB_300001_SM_10006detail6reduce28DeviceReduceSingleTileKernelINS2_10policy_hubIijN4cuda3std3__44plusIiEEE10Policy1000EPiSC_iS9_iiNS7_10__identityEEEvT0_T1_T2_T3_T4_T6_E12temp_storage+32];
	add.s32 	%r629, %r627, %r628;
	ld.shared.u32 	%r630, [_ZZN3cub18CUB_300001_SM_10006detail6reduce28DeviceReduceSingleTileKernelINS2_10policy_hubIijN4cuda3std3__44plusIiEEE10Policy1000EPiSC_iS9_iiNS7_10__identityEEEvT0_T1_T2_T3_T4_T6_E12temp_storage+36];
	add.s32 	%r686, %r629, %r630;
	bra.uni 	$L__BB5_72;
$L__BB5_18:
	// begin inline asm
	mov.u32 %r520, %laneid;
	// end inline asm
	and.b32  	%r546, %r1, 992;
	add.s32 	%r547, %r546, 32;
	setp.gt.s32 	%p73, %r547, %r120;
	not.b32 	%r548, %r546;
	add.s32 	%r549, %r120, %r548;
	selp.b32 	%r544, %r549, 31, %p73;
	mov.b32 	%r523, 1;
	mov.b32 	%r545, -1;
	// begin inline asm
	shfl.sync.down.b32 %r521, %r644, %r523, %r544, %r545;
	// end inline asm
	setp.lt.s32 	%p74, %r520, %r544;
	selp.b32 	%r550, %r521, 0, %p74;
	add.s32 	%r527, %r550, %r644;
	mov.b32 	%r528, 2;
	// begin inline asm
	shfl.sync.down.b32 %r526, %r527, %r528, %r544, %r545;
	// end inline asm
	add.s32 	%r551, %r520, 2;
	setp.gt.s32 	%p75, %r551, %r544;
	selp.b32 	%r552, 0, %r526, %p75;
	add.s32 	%r532, %r527, %r552;
	mov.b32 	%r533, 4;
	// begin inline asm
	shfl.sync.down.b32 %r531, %r532, %r533, %r544, %r545;
	// end inline asm
	add.s32 	%r553, %r520, 4;
	setp.gt.s32 	%p76, %r553, %r544;
	selp.b32 	%r554, 0, %r531, %p76;
	add.s32 	%r537, %r532, %r554;
	mov.b32 	%r538, 8;
	// begin inline asm
	shfl.sync.down.b32 %r536, %r537, %r538, %r544, %r545;
	// end inline asm
	add.s32 	%r555, %r520, 8;
	setp.gt.s32 	%p77, %r555, %r544;
	selp.b32 	%r556, 0, %r536, %p77;
	add.s32 	%r542, %r537, %r556;
	mov.b32 	%r543, 16;
	// begin inline asm
	shfl.sync.down.b32 %r541, %r542, %r543, %r544, %r545;
	// end inline asm
	add.s32 	%r557, %r520, 16;
	setp.gt.s32 	%p78, %r557, %r544;
	selp.b32 	%r558, 0, %r541, %p78;
	add.s32 	%r686, %r542, %r558;
	setp.ne.s32 	%p79, %r520, 0;
	@%p79 bra 	$L__BB5_20;
	shr.u32 	%r559, %r1, 3;
	and.b32  	%r560, %r559, 124;
	mov.u32 	%r561, _ZZN3cub18CUB_300001_SM_10006detail6reduce28DeviceReduceSingleTileKernelINS2_10policy_hubIijN4cuda3std3__44plusIiEEE10Policy1000EPiSC_iS9_iiNS7_10__identityEEEvT0_T1_T2_T3_T4_T6_E12temp_storage;
	add.s32 	%r562, %r561, %r560;
	st.shared.u32 	[%r562+8], %r686;
$L__BB5_20:
	bar.sync 	0;
	setp.ne.s32 	%p80, %r1, 0;
	@%p80 bra 	$L__BB5_72;
	setp.gt.s32 	%p81, %r120, 32;
	ld.shared.u32 	%r563, [_ZZN3cub18CUB_300001_SM_10006detail6reduce28DeviceReduceSingleTileKernelINS2_10policy_hubIijN4cuda3std3__44plusIiEEE10Policy1000EPiSC_iS9_iiNS7_10__identityEEEvT0_T1_T2_T3_T4_T6_E12temp_storage+12];
	selp.b32 	%r564, %r563, 0, %p81;
	add.s32 	%r565, %r564, %r686;
	setp.gt.s32 	%p82, %r120, 64;
	ld.shared.u32 	%r566, [_ZZN3cub18CUB_300001_SM_10006detail6reduce28DeviceReduceSingleTileKernelINS2_10policy_hubIijN4cuda3std3__44plusIiEEE10Policy1000EPiSC_iS9_iiNS7_10__identityEEEvT0_T1_T2_T3_T4_T6_E12temp_storage+16];
	selp.b32 	%r567, %r566, 0, %p82;
	add.s32 	%r568, %r565, %r567;
	setp.gt.s32 	%p83, %r120, 96;
	ld.shared.u32 	%r569, [_ZZN3cub18CUB_300001_SM_10006detail6reduce28DeviceReduceSingleTileKernelINS2_10policy_hubIijN4cuda3std3__44plusIiEEE10Policy1000EPiSC_iS9_iiNS7_10__identityEEEvT0_T1_T2_T3_T4_T6_E12temp_storage+20];
	selp.b32 	%r570, %r569, 0, %p83;
	add.s32 	%r571, %r568, %r570;
	setp.gt.s32 	%p84, %r120, 128;
	ld.shared.u32 	%r572, [_ZZN3cub18CUB_300001_SM_10006detail6reduce28DeviceReduceSingleTileKernelINS2_10policy_hubIijN4cuda3std3__44plusIiEEE10Policy1000EPiSC_iS9_iiNS7_10__identityEEEvT0_T1_T2_T3_T4_T6_E12temp_storage+24];
	selp.b32 	%r573, %r572, 0, %p84;
	add.s32 	%r574, %r571, %r573;
	setp.gt.s32 	%p85, %r120, 160;
	ld.shared.u32 	%r575, [_ZZN3cub18CUB_300001_SM_10006detail6reduce28DeviceReduceSingleTileKernelINS2_10policy_hubIijN4cuda3std3__44plusIiEEE10Policy1000EPiSC_iS9_iiNS7_10__identityEEEvT0_T1_T2_T3_T4_T6_E12temp_storage+28];
	selp.b32 	%r576, %r575, 0, %p85;
	add.s32 	%r577, %r574, %r576;
	setp.gt.s32 	%p86, %r120, 192;
	ld.shared.u32 	%r578, [_ZZN3cub18CUB_300001_SM_10006detail6reduce28DeviceReduceSingleTileKernelINS2_10policy_hubIijN4cuda3std3__44plusIiEEE10Policy1000EPiSC_iS9_iiNS7_10__identityEEEvT0_T1_T2_T3_T4_T6_E12temp_storage+32];
	selp.b32 	%r579, %r578, 0, %p86;
	add.s32 	%r580, %r577, %r579;
	setp.gt.s32 	%p87, %r120, 224;
	ld.shared.u32 	%r581, [_ZZN3cub18CUB_300001_SM_10006detail6reduce28DeviceReduceSingleTileKernelINS2_10policy_hubIijN4cuda3std3__44plusIiEEE10Policy1000EPiSC_iS9_iiNS7_10__identityEEEvT0_T1_T2_T3_T4_T6_E12temp_storage+36];
	selp.b32 	%r582, %r581, 0, %p87;
	add.s32 	%r686, %r580, %r582;
	bra.uni 	$L__BB5_72;
$L__BB5_22:
	mov.u32 	%r26, %tid.x;
	shl.b32 	%r377, %r26, 2;
	mul.wide.u32 	%rd86, %r377, 4;
	add.s64 	%rd76, %rd16, %rd86;
	// begin inline asm
	ld.global.nc.v2.u64 {%rd74, %rd75}, [%rd76];
	// end inline asm
	mov.b64 	{%r378, %r379}, %rd75;
	mov.b64 	{%r380, %r381}, %rd74;
	add.s64 	%rd79, %rd76, 4096;
	// begin inline asm
	ld.global.nc.v2.u64 {%rd77, %rd78}, [%rd79];
	// end inline asm
	mov.b64 	{%r382, %r383}, %rd78;
	mov.b64 	{%r384, %r385}, %rd77;
	add.s64 	%rd82, %rd76, 8192;
	// begin inline asm
	ld.global.nc.v2.u64 {%rd80, %rd81}, [%rd82];
	// end inline asm
	mov.b64 	{%r386, %r387}, %rd81;
	mov.b64 	{%r388, %r389}, %rd80;
	add.s64 	%rd85, %rd76, 12288;
	// begin inline asm
	ld.global.nc.v2.u64 {%rd83, %rd84}, [%rd85];
	// end inline asm
	mov.b64 	{%r390, %r391}, %rd84;
	mov.b64 	{%r392, %r393}, %rd83;
	add.s32 	%r394, %r381, %r380;
	add.s32 	%r395, %r378, %r394;
	add.s32 	%r396, %r379, %r395;
	add.s32 	%r397, %r384, %r396;
	add.s32 	%r398, %r385, %r397;
	add.s32 	%r399, %r382, %r398;
	add.s32 	%r400, %r383, %r399;
	add.s32 	%r401, %r388, %r400;
	add.s32 	%r402, %r389, %r401;
	add.s32 	%r403, %r386, %r402;
	add.s32 	%r404, %r387, %r403;
	add.s32 	%r405, %r392, %r404;
	add.s32 	%r406, %r393, %r405;
	add.s32 	%r407, %r390, %r406;
	add.s32 	%r659, %r391, %r407;
	setp.lt.u32 	%p50, %r120, 8192;
	mov.b32 	%r648, 4096;
	@%p50 bra 	$L__BB5_26;
	add.s32 	%r28, %r120, -4096;
	mov.b32 	%r648, 4096;
$L__BB5_24:
	mul.wide.s32 	%rd99, %r648, 4;
	add.s64 	%rd89, %rd76, %rd99;
	// begin inline asm
	ld.global.nc.v2.u64 {%rd87, %rd88}, [%rd89];
	// end inline asm
	mov.b64 	{%r409, %r410}, %rd88;
	mov.b64 	{%r411, %r412}, %rd87;
	add.s64 	%rd92, %rd89, 4096;
	// begin inline asm
	ld.global.nc.v2.u64 {%rd90, %rd91}, [%rd92];
	// end inline asm
	mov.b64 	{%r413, %r414}, %rd91;
	mov.b64 	{%r415, %r416}, %rd90;
	add.s64 	%rd95, %rd89, 8192;
	// begin inline asm
	ld.global.nc.v2.u64 {%rd93, %rd94}, [%rd95];
	// end inline asm
	mov.b64 	{%r417, %r418}, %rd94;
	mov.b64 	{%r419, %r420}, %rd93;
	add.s64 	%rd98, %rd89, 12288;
	// begin inline asm
	ld.global.nc.v2.u64 {%rd96, %rd97}, [%rd98];
	// end inline asm
	mov.b64 	{%r421, %r422}, %rd97;
	mov.b64 	{%r423, %r424}, %rd96;
	add.s32 	%r425, %r411, %r659;
	add.s32 	%r426, %r412, %r425;
	add.s32 	%r427, %r409, %r426;
	add.s32 	%r428, %r410, %r427;
	add.s32 	%r429, %r415, %r428;
	add.s32 	%r430, %r416, %r429;
	add.s32 	%r431, %r413, %r430;
	add.s32 	%r432, %r414, %r431;
	add.s32 	%r433, %r419, %r432;
	add.s32 	%r434, %r420, %r433;
	add.s32 	%r435, %r417, %r434;
	add.s32 	%r436, %r418, %r435;
	add.s32 	%r437, %r423, %r436;
	add.s32 	%r438, %r424, %r437;
	add.s32 	%r439, %r421, %r438;
	add.s32 	%r659, %r422, %r439;
	sub.s32 	%r440, %r120, %r648;
	setp.lt.s32 	%p51, %r440, 4096;
	@%p51 bra 	$L__BB5_34;
	add.s32 	%r648, %r648, 4096;
	setp.le.s32 	%p52, %r648, %r28;
	@%p52 bra 	$L__BB5_24;
$L__BB5_26:
	setp.le.s32 	%p53, %r120, %r648;
	@%p53 bra 	$L__BB5_34;
	sub.s32 	%r35, %r120, %r648;
	setp.ge.s32 	%p54, %r26, %r35;
	@%p54 bra 	$L__BB5_34;
	not.b32 	%r442, %r26;
	add.s32 	%r443, %r120, %r442;
	sub.s32 	%r36, %r443, %r648;
	and.b32  	%r444, %r36, 768;
	setp.eq.s32 	%p55, %r444, 768;
	mov.u32 	%r653, %r26;
	@%p55 bra 	$L__BB5_31;
	add.s32 	%r650, %r26, %r648;
	shr.u32 	%r445, %r36, 8;
	add.s32 	%r446, %r445, 1;
	and.b32  	%r447, %r446, 3;
	neg.s32 	%r649, %r447;
	mov.u32 	%r653, %r26;
$L__BB5_30:
	.pragma "nounroll";
	mul.wide.u32 	%rd101, %r650, 4;
	add.s64 	%rd100, %rd16, %rd101;
	// begin inline asm
	ld.global.nc.u32 %r448, [%rd100];
	// end inline asm
	add.s32 	%r659, %r448, %r659;
	add.s32 	%r653, %r653, 256;
	add.s32 	%r650, %r650, 256;
	add.s32 	%r649, %r649, 1;
	setp.ne.s32 	%p56, %r649, 0;
	@%p56 bra 	$L__BB5_30;
$L__BB5_31:
	setp.lt.u32 	%p57, %r36, 768;
	@%p57 bra 	$L__BB5_34;
	cvt.u64.u32 	%rd102, %r653;
	cvt.u64.u32 	%rd103, %r648;
	add.s64 	%rd104, %rd102, %rd103;
	shl.b64 	%rd105, %rd104, 2;
	add.s64 	%rd106, %rd105, %rd16;
	add.s64 	%rd122, %rd106, 2048;
	add.s32 	%r656, %r653, %r648;
$L__BB5_33:
	mul.wide.u32 	%rd111, %r656, 4;
	add.s64 	%rd107, %rd16, %rd111;
	// begin inline asm
	ld.global.nc.u32 %r449, [%rd107];
	// end inline asm
	add.s32 	%r453, %r449, %r659;
	add.s64 	%rd108, %rd122, -1024;
	// begin inline asm
	ld.global.nc.u32 %r450, [%rd108];
	// end inline asm
	add.s32 	%r454, %r450, %r453;
	// begin inline asm
	ld.global.nc.u32 %r451, [%rd122];
	// end inline asm
	add.s32 	%r455, %r451, %r454;
	add.s64 	%rd110, %rd122, 1024;
	// begin inline asm
	ld.global.nc.u32 %r452, [%rd110];
	// end inline asm
	add.s32 	%r659, %r452, %r455;
	add.s32 	%r653, %r653, 1024;
	add.s64 	%rd122, %rd122, 4096;
	add.s32 	%r656, %r656, 1024;
	setp.lt.s32 	%p58, %r653, %r35;
	@%p58 bra 	$L__BB5_33;
$L__BB5_34:
	// begin inline asm
	mov.u32 %r456, %laneid;
	// end inline asm
	mov.b32 	%r459, 1;
	mov.b32 	%r480, 31;
	mov.b32 	%r481, -1;
	// begin inline asm
	shfl.sync.down.b32 %r457, %r659, %r459, %r480, %r481;
	// end inline asm
	setp.gt.s32 	%p59, %r456, 30;
	selp.b32 	%r482, 0, %r457, %p59;
	add.s32 	%r463, %r482, %r659;
	mov.b32 	%r464, 2;
	// begin inline asm
	shfl.sync.down.b32 %r462, %r463, %r464, %r480, %r481;
	// end inline asm
	setp.gt.s32 	%p60, %r456, 29;
	selp.b32 	%r483, 0, %r462, %p60;
	add.s32 	%r468, %r463, %r483;
	mov.b32 	%r469, 4;
	// begin inline asm
	shfl.sync.down.b32 %r467, %r468, %r469, %r480, %r481;
	// end inline asm
	setp.gt.s32 	%p61, %r456, 27;
	selp.b32 	%r484, 0, %r467, %p61;
	add.s32 	%r473, %r468, %r484;
	mov.b32 	%r474, 8;
	// begin inline asm
	shfl.sync.down.b32 %r472, %r473, %r474, %r480, %r481;
	// end inline asm
	setp.gt.s32 	%p62, %r456, 23;
	selp.b32 	%r485, 0, %r472, %p62;
	add.s32 	%r478, %r473, %r485;
	mov.b32 	%r479, 16;
	// begin inline asm
	shfl.sync.down.b32 %r477, %r478, %r479, %r480, %r481;
	// end inline asm
	setp.gt.s32 	%p63, %r456, 15;
	selp.b32 	%r486, 0, %r477, %p63;
	add.s32 	%r686, %r478, %r486;
	setp.ne.s32 	%p64, %r456, 0;
	@%p64 bra 	$L__BB5_36;
	shr.u32 	%r487, %r26, 3;
	and.b32  	%r488, %r487, 124;
	mov.u32 	%r489, _ZZN3cub18CUB_300001_SM_10006detail6reduce28DeviceReduceSingleTileKernelINS2_10policy_hubIijN4cuda3std3__44plusIiEEE10Policy1000EPiSC_iS9_iiNS7_10__identityEEEvT0_T1_T2_T3_T4_T6_E12temp_storage;
	add.s32 	%r490, %r489, %r488;
	st.shared.u32 	[%r490+8], %r686;
$L__BB5_36:
	bar.sync 	0;
	setp.ne.s32 	%p65, %r26, 0;
	@%p65 bra 	$L__BB5_72;
	ld.shared.u32 	%r491, [_ZZN3cub18CUB_300001_SM_10006detail6reduce28DeviceReduceSingleTileKernelINS2_10policy_hubIijN4cuda3std3__44plusIiEEE10Policy1000EPiSC_iS9_iiNS7_10__identityEEEvT0_T1_T2_T3_T4_T6_E12temp_storage+12];
	add.s32 	%r492, %r491, %r686;
	ld.shared.u32 	%r493, [_ZZN3cub18CUB_300001_SM_10006detail6reduce28DeviceReduceSingleTileKernelINS2_10policy_hubIijN4cuda3std3__44plusIiEEE10Policy1000EPiSC_iS9_iiNS7_10__identityEEEvT0_T1_T2_T3_T4_T6_E12temp_storage+16];
	add.s32 	%r494, %r492, %r493;
	ld.shared.u32 	%r495, [_ZZN3cub18CUB_300001_SM_10006detail6reduce28DeviceReduceSingleTileKernelINS2_10policy_hubIijN4cuda3std3__44plusIiEEE10Policy1000EPiSC_iS9_iiNS7_10__identityEEEvT0_T1_T2_T3_T4_T6_E12temp_storage+20];
	add.s32 	%r496, %r494, %r495;
	ld.shared.u32 	%r497, [_ZZN3cub18CUB_300001_SM_10006detail6reduce28DeviceReduceSingleTileKernelINS2_10policy_hubIijN4cuda3std3__44plusIiEEE10Policy1000EPiSC_iS9_iiNS7_10__identityEEEvT0_T1_T2_T3_T4_T6_E12temp_storage+24];
	add.s32 	%r498, %r496, %r497;
	ld.shared.u32 	%r499, [_ZZN3cub18CUB_300001_SM_10006detail6reduce28DeviceReduceSingleTileKernelINS2_10policy_hubIijN4cuda3std3__44plusIiEEE10Policy1000EPiSC_iS9_iiNS7_10__identityEEEvT0_T1_T2_T3_T4_T6_E12temp_storage+28];
	add.s32 	%r500, %r498, %r499;
	ld.shared.u32 	%r501, [_ZZN3cub18CUB_300001_SM_10006detail6reduce28DeviceReduceSingleTileKernelINS2_10policy_hubIijN4cuda3std3__44plusIiEEE10Policy1000EPiSC_iS9_iiNS7_10__identityEEEvT0_T1_T2_T3_T4_T6_E12temp_storage+32];
	add.s32 	%r502, %r500, %r501;
	ld.shared.u32 	%r503, [_ZZN3cub18CUB_300001_SM_10006detail6reduce28DeviceReduceSingleTileKernelINS2_10policy_hubIijN4cuda3std3__44plusIiEEE10Policy1000EPiSC_iS9_iiNS7_10__identityEEEvT0_T1_T2_T3_T4_T6_E12temp_storage+36];
	add.s32 	%r686, %r502, %r503;
	bra.uni 	$L__BB5_72;
$L__BB5_38:
	setp.gt.s32 	%p3, %r120, 4095;
	@%p3 bra 	$L__BB5_56;
	mov.u32 	%r60, %tid.x;
	setp.ge.s32 	%p20, %r60, %r120;
	mov.b32 	%r670, 0;
	mov.u32 	%r665, %r60;
	@%p20 bra 	$L__BB5_41;
	mul.wide.u32 	%rd66, %r60, 4;
	add.s64 	%rd65, %rd16, %rd66;
	// begin inline asm
	ld.global.nc.u32 %r670, [%rd65];
	// end inline asm
	add.s32 	%r665, %r60, 256;
$L__BB5_41:
	setp.ge.s32 	%p21, %r665, %r120;
	@%p21 bra 	$L__BB5_47;
	not.b32 	%r252, %r665;
	add.s32 	%r65, %r120, %r252;
	and.b32  	%r253, %r65, 768;
	setp.eq.s32 	%p22, %r253, 768;
	@%p22 bra 	$L__BB5_45;
	mul.wide.u32 	%rd67, %r665, 4;
	add.s64 	%rd123, %rd16, %rd67;
	shr.u32 	%r254, %r65, 8;
	add.s32 	%r255, %r254, 1;
	and.b32  	%r256, %r255, 3;
	neg.s32 	%r662, %r256;
$L__BB5_44:
	.pragma "nounroll";
	// begin inline asm
	ld.global.nc.u32 %r257, [%rd123];
	// end inline asm
	add.s32 	%r670, %r257, %r670;
	add.s32 	%r665, %r665, 256;
	add.s64 	%rd123, %rd123, 1024;
	add.s32 	%r662, %r662, 1;
	setp.ne.s32 	%p23, %r662, 0;
	@%p23 bra 	$L__BB5_44;
$L__BB5_45:
	setp.lt.u32 	%p24, %r65, 768;
	@%p24 bra 	$L__BB5_47;
$L__BB5_46:
	mul.wide.s32 	%rd73, %r665, 4;
	add.s64 	%rd69, %rd16, %rd73;
	// begin inline asm
	ld.global.nc.u32 %r258, [%rd69];
	// end inline asm
	add.s32 	%r262, %r258, %r670;
	add.s64 	%rd70, %rd69, 1024;
	// begin inline asm
	ld.global.nc.u32 %r259, [%rd70];
	// end inline asm
	add.s32 	%r263, %r259, %r262;
	add.s64 	%rd71, %rd69, 2048;
	// begin inline asm
	ld.global.nc.u32 %r260, [%rd71];
	// end inline asm
	add.s32 	%r264, %r260, %r263;
	add.s64 	%rd72, %rd69, 3072;
	// begin inline asm
	ld.global.nc.u32 %r261, [%rd72];
	// end inline asm
	add.s32 	%r670, %r261, %r264;
	add.s32 	%r665, %r665, 1024;
	setp.lt.s32 	%p25, %r665, %r120;
	@%p25 bra 	$L__BB5_46;
$L__BB5_47:
	setp.lt.s32 	%p26, %r120, 256;
	@%p26 bra 	$L__BB5_52;
	// begin inline asm
	mov.u32 %r328, %laneid;
	// end inline asm
	mov.b32 	%r331, 1;
	mov.b32 	%r352, 31;
	mov.b32 	%r353, -1;
	// begin inline asm
	shfl.sync.down.b32 %r329, %r670, %r331, %r352, %r353;
	// end inline asm
	setp.gt.s32 	%p42, %r328, 30;
	selp.b32 	%r354, 0, %r329, %p42;
	add.s32 	%r335, %r354, %r670;
	mov.b32 	%r336, 2;
	// begin inline asm
	shfl.sync.down.b32 %r334, %r335, %r336, %r352, %r353;
	// end inline asm
	setp.gt.s32 	%p43, %r328, 29;
	selp.b32 	%r355, 0, %r334, %p43;
	add.s32 	%r340, %r335, %r355;
	mov.b32 	%r341, 4;
	// begin inline asm
	shfl.sync.down.b32 %r339, %r340, %r341, %r352, %r353;
	// end inline asm
	setp.gt.s32 	%p44, %r328, 27;
	selp.b32 	%r356, 0, %r339, %p44;
	add.s32 	%r345, %r340, %r356;
	mov.b32 	%r346, 8;
	// begin inline asm
	shfl.sync.down.b32 %r344, %r345, %r346, %r352, %r353;
	// end inline asm
	setp.gt.s32 	%p45, %r328, 23;
	selp.b32 	%r357, 0, %r344, %p45;
	add.s32 	%r350, %r345, %r357;
	mov.b32 	%r351, 16;
	// begin inline asm
	shfl.sync.down.b32 %r349, %r350, %r351, %r352, %r353;
	// end inline asm
	setp.gt.s32 	%p46, %r328, 15;
	selp.b32 	%r358, 0, %r349, %p46;
	add.s32 	%r686, %r350, %r358;
	setp.ne.s32 	%p47, %r328, 0;
	@%p47 bra 	$L__BB5_50;
	shr.u32 	%r359, %r60, 3;
	and.b32  	%r360, %r359, 124;
	mov.u32 	%r361, _ZZN3cub18CUB_300001_SM_10006detail6reduce28DeviceReduceSingleTileKernelINS2_10policy_hubIijN4cuda3std3__44plusIiEEE10Policy1000EPiSC_iS9_iiNS7_10__identityEEEvT0_T1_T2_T3_T4_T6_E12temp_storage;
	add.s32 	%r362, %r361, %r360;
	st.shared.u32 	[%r362+8], %r686;
$L__BB5_50:
	bar.sync 	0;
	setp.ne.s32 	%p48, %r60, 0;
	@%p48 bra 	$L__BB5_72;
	ld.shared.u32 	%r363, [_ZZN3cub18CUB_300001_SM_10006detail6reduce28DeviceReduceSingleTileKernelINS2_10policy_hubIijN4cuda3std3__44plusIiEEE10Policy1000EPiSC_iS9_iiNS7_10__identityEEEvT0_T1_T2_T3_T4_T6_E12temp_storage+12];
	add.s32 	%r364, %r363, %r686;
	ld.shared.u32 	%r365, [_ZZN3cub18CUB_300001_SM_10006detail6reduce28DeviceReduceSingleTileKernelINS2_10policy_hubIijN4cuda3std3__44plusIiEEE10Policy1000EPiSC_iS9_iiNS7_10__identityEEEvT0_T1_T2_T3_T4_T6_E12temp_storage+16];
	add.s32 	%r366, %r364, %r365;
	ld.shared.u32 	%r367, [_ZZN3cub18CUB_300001_SM_10006detail6reduce28DeviceReduceSingleTileKernelINS2_10policy_hubIijN4cuda3std3__44plusIiEEE10Policy1000EPiSC_iS9_iiNS7_10__identityEEEvT0_T1_T2_T3_T4_T6_E12temp_storage+20];
	add.s32 	%r368, %r366, %r367;
	ld.shared.u32 	%r369, [_ZZN3cub18CUB_300001_SM_10006detail6reduce28DeviceReduceSingleTileKernelINS2_10policy_hubIijN4cuda3std3__44plusIiEEE10Policy1000EPiSC_iS9_iiNS7_10__identityEEEvT0_T1_T2_T3_T4_T6_E12temp_storage+24];
	add.s32 	%r370, %r368, %r369;
	ld.shared.u32 	%r371, [_ZZN3cub18CUB_300001_SM_10006detail6reduce28DeviceReduceSingleTileKernelINS2_10policy_hubIijN4cuda3std3__44plusIiEEE10Policy1000EPiSC_iS9_iiNS7_10__identityEEEvT0_T1_T2_T3_T4_T6_E12temp_storage+28];
	add.s32 	%r372, %r370, %r371;
	ld.shared.u32 	%r373, [_ZZN3cub18CUB_300001_SM_10006detail6reduce28DeviceReduceSingleTileKernelINS2_10policy_hubIijN4cuda3std3__44plusIiEEE10Policy1000EPiSC_iS9_iiNS7_10__identityEEEvT0_T1_T2_T3_T4_T6_E12temp_storage+32];
	add.s32 	%r374, %r372, %r373;
	ld.shared.u32 	%r375, [_ZZN3cub18CUB_300001_SM_10006detail6reduce28DeviceReduceSingleTileKernelINS2_10policy_hubIijN4cuda3std3__44plusIiEEE10Policy1000EPiSC_iS9_iiNS7_10__identityEEEvT0_T1_T2_T3_T4_T6_E12temp_storage+36];
	add.s32 	%r686, %r374, %r375;
	bra.uni 	$L__BB5_72;
$L__BB5_52:
	// begin inline asm
	mov.u32 %r265, %laneid;
	// end inline asm
	and.b32  	%r291, %r60, 992;
	add.s32 	%r292, %r291, 32;
	setp.gt.s32 	%p27, %r292, %r120;
	not.b32 	%r293, %r291;
	add.s32 	%r294, %r120, %r293;
	selp.b32 	%r289, %r294, 31, %p27;
	mov.b32 	%r268, 1;
	mov.b32 	%r290, -1;
	// begin inline asm
	shfl.sync.down.b32 %r266, %r670, %r268, %r289, %r290;
	// end inline asm
	setp.lt.s32 	%p28, %r265, %r289;
	selp.b32 	%r295, %r266, 0, %p28;
	add.s32 	%r272, %r295, %r670;
	mov.b32 	%r273, 2;
	// begin inline asm
	shfl.sync.down.b32 %r271, %r272, %r273, %r289, %r290;
	// end inline asm
	add.s32 	%r296, %r265, 2;
	setp.gt.s32 	%p29, %r296, %r289;
	selp.b32 	%r297, 0, %r271, %p29;
	add.s32 	%r277, %r272, %r297;
	mov.b32 	%r278, 4;
	// begin inline asm
	shfl.sync.down.b32 %r276, %r277, %r278, %r289, %r290;
	// end inline asm
	add.s32 	%r298, %r265, 4;
	setp.gt.s32 	%p30, %r298, %r289;
	selp.b32 	%r299, 0, %r276, %p30;
	add.s32 	%r282, %r277, %r299;
	mov.b32 	%r283, 8;
	// begin inline asm
	shfl.sync.down.b32 %r281, %r282, %r283, %r289, %r290;
	// end inline asm
	add.s32 	%r300, %r265, 8;
	setp.gt.s32 	%p31, %r300, %r289;
	selp.b32 	%r301, 0, %r281, %p31;
	add.s32 	%r287, %r282, %r301;
	mov.b32 	%r288, 16;
	// begin inline asm
	shfl.sync.down.b32 %r286, %r287, %r288, %r289, %r290;
	// end inline asm
	add.s32 	%r302, %r265, 16;
	setp.gt.s32 	%p32, %r302, %r289;
	selp.b32 	%r303, 0, %r286, %p32;
	add.s32 	%r686, %r287, %r303;
	setp.ne.s32 	%p33, %r265, 0;
	@%p33 bra 	$L__BB5_54;
	shr.u32 	%r304, %r60, 3;
	and.b32  	%r305, %r304, 124;
	mov.u32 	%r306, _ZZN3cub18CUB_300001_SM_10006detail6reduce28DeviceReduceSingleTileKernelINS2_10policy_hubIijN4cuda3std3__44plusIiEEE10Policy1000EPiSC_iS9_iiNS7_10__identityEEEvT0_T1_T2_T3_T4_T6_E12temp_storage;
	add.s32 	%r307, %r306, %r305;
	st.shared.u32 	[%r307+8], %r686;
$L__BB5_54:
	bar.sync 	0;
	setp.ne.s32 	%p34, %r60, 0;
	@%p34 bra 	$L__BB5_72;
	setp.gt.s32 	%p35, %r120, 32;
	ld.shared.u32 	%r308, [_ZZN3cub18CUB_300001_SM_10006detail6reduce28DeviceReduceSingleTileKernelINS2_10policy_hubIijN4cuda3std3__44plusIiEEE10Policy1000EPiSC_iS9_iiNS7_10__identityEEEvT0_T1_T2_T3_T4_T6_E12temp_storage+12];
	selp.b32 	%r309, %r308, 0, %p35;
	add.s32 	%r310, %r309, %r686;
	setp.gt.s32 	%p36, %r120, 64;
	ld.shared.u32 	%r311, [_ZZN3cub18CUB_300001_SM_10006detail6reduce28DeviceReduceSingleTileKernelINS2_10policy_hubIijN4cuda3std3__44plusIiEEE10Policy1000EPiSC_iS9_iiNS7_10__identityEEEvT0_T1_T2_T3_T4_T6_E12temp_storage+16];
	selp.b32 	%r312, %r311, 0, %p36;
	add.s32 	%r313, %r310, %r312;
	setp.gt.s32 	%p37, %r120, 96;
	ld.shared.u32 	%r314, [_ZZN3cub18CUB_300001_SM_10006detail6reduce28DeviceReduceSingleTileKernelINS2_10policy_hubIijN4cuda3std3__44plusIiEEE10Policy1000EPiSC_iS9_iiNS7_10__identityEEEvT0_T1_T2_T3_T4_T6_E12temp_storage+20];
	selp.b32 	%r315, %r314, 0, %p37;
	add.s32 	%r316, %r313, %r315;
	setp.gt.s32 	%p38, %r120, 128;
	ld.shared.u32 	%r317, [_ZZN3cub18CUB_300001_SM_10006detail6reduce28DeviceReduceSingleTileKernelINS2_10policy_hubIijN4cuda3std3__44plusIiEEE10Policy1000EPiSC_iS9_iiNS7_10__identityEEEvT0_T1_T2_T3_T4_T6_E12temp_storage+24];
	selp.b32 	%r318, %r317, 0, %p38;
	add.s32 	%r319, %r316, %r318;
	setp.gt.s32 	%p39, %r120, 160;
	ld.shared.u32 	%r320, [_ZZN3cub18CUB_300001_SM_10006detail6reduce28DeviceReduceSingleTileKernelINS2_10policy_hubIijN4cuda3std3__44plusIiEEE10Policy1000EPiSC_iS9_iiNS7_10__identityEEEvT0_T1_T2_T3_T4_T6_E12temp_storage+28];
	selp.b32 	%r321, %r320, 0, %p39;
	add.s32 	%r322, %r319, %r321;
	setp.gt.s32 	%p40, %r120, 192;
	ld.shared.u32 	%r323, [_ZZN3cub18CUB_300001_SM_10006detail6reduce28DeviceReduceSingleTileKernelINS2_10policy_hubIijN4cuda3std3__44plusIiEEE10Policy1000EPiSC_iS9_iiNS7_10__identityEEEvT0_T1_T2_T3_T4_T6_E12temp_storage+32];
	selp.b32 	%r324, %r323, 0, %p40;
	add.s32 	%r325, %r322, %r324;
	setp.gt.s32 	%p41, %r120, 224;
	ld.shared.u32 	%r326, [_ZZN3cub18CUB_300001_SM_10006detail6reduce28DeviceReduceSingleTileKernelINS2_10policy_hubIijN4cuda3std3__44plusIiEEE10Policy1000EPiSC_iS9_iiNS7_10__identityEEEvT0_T1_T2_T3_T4_T6_E12temp_storage+36];
	selp.b32 	%r327, %r326, 0, %p41;
	add.s32 	%r686, %r325, %r327;
	bra.uni 	$L__BB5_72;
$L__BB5_56:
	mov.u32 	%r85, %tid.x;
	mul.wide.u32 	%rd35, %r85, 4;
	add.s64 	%rd19, %rd16, %rd35;
	// begin inline asm
	ld.global.nc.u32 %r122, [%rd19];
	// end inline asm
	add.s64 	%rd20, %rd19, 1024;
	// begin inline asm
	ld.global.nc.u32 %r123, [%rd20];
	// end inline asm
	add.s64 	%rd21, %rd19, 2048;
	// begin inline asm
	ld.global.nc.u32 %r124, [%rd21];
	// end inline asm
	add.s64 	%rd22, %rd19, 3072;
	// begin inline asm
	ld.global.nc.u32 %r125, [%rd22];
	// end inline asm
	add.s64 	%rd23, %rd19, 4096;
	// begin inline asm
	ld.global.nc.u32 %r126, [%rd23];
	// end inline asm
	add.s64 	%rd24, %rd19, 5120;
	// begin inline asm
	ld.global.nc.u32 %r127, [%rd24];
	// end inline asm
	add.s64 	%rd25, %rd19, 6144;
	// begin inline asm
	ld.global.nc.u32 %r128, [%rd25];
	// end inline asm
	add.s64 	%rd26, %rd19, 7168;
	// begin inline asm
	ld.global.nc.u32 %r129, [%rd26];
	// end inline asm
	add.s64 	%rd27, %rd19, 8192;
	// begin inline asm
	ld.global.nc.u32 %r130, [%rd27];
	// end inline asm
	add.s64 	%rd28, %rd19, 9216;
	// begin inline asm
	ld.global.nc.u32 %r131, [%rd28];
	// end inline asm
	add.s64 	%rd29, %rd19, 10240;
	// begin inline asm
	ld.global.nc.u32 %r132, [%rd29];
	// end inline asm
	add.s64 	%rd30, %rd19, 11264;
	// begin inline asm
	ld.global.nc.u32 %r133, [%rd30];
	// end inline asm
	add.s64 	%rd31, %rd19, 12288;
	// begin inline asm
	ld.global.nc.u32 %r134, [%rd31];
	// end inline asm
	add.s64 	%rd32, %rd19, 13312;
	// begin inline asm
	ld.global.nc.u32 %r135, [%rd32];
	// end inline asm
	add.s64 	%rd33, %rd19, 14336;
	// begin inline asm
	ld.global.nc.u32 %r136, [%rd33];
	// end inline asm
	add.s64 	%rd34, %rd19, 15360;
	// begin inline asm
	ld.global.nc.u32 %r137, [%rd34];
	// end inline asm
	add.s32 	%r139, %r123, %r122;
	add.s32 	%r140, %r124, %r139;
	add.s32 	%r141, %r125, %r140;
	add.s32 	%r142, %r126, %r141;
	add.s32 	%r143, %r127, %r142;
	add.s32 	%r144, %r128, %r143;
	add.s32 	%r145, %r129, %r144;
	add.s32 	%r146, %r130, %r145;
	add.s32 	%r147, %r131, %r146;
	add.s32 	%r148, %r132, %r147;
	add.s32 	%r149, %r133, %r148;
	add.s32 	%r150, %r134, %r149;
	add.s32 	%r151, %r135, %r150;
	add.s32 	%r152, %r136, %r151;
	add.s32 	%r685, %r137, %r152;
	setp.lt.u32 	%p4, %r120, 8192;
	mov.b32 	%r674, 4096;
	@%p4 bra 	$L__BB5_60;
	add.s32 	%r87, %r120, -4096;
	mov.b32 	%r674, 4096;
$L__BB5_58:
	mul.wide.s32 	%rd52, %r674, 4;
	add.s64 	%rd36, %rd19, %rd52;
	// begin inline asm
	ld.global.nc.u32 %r154, [%rd36];
	// end inline asm
	add.s64 	%rd37, %rd36, 1024;
	// begin inline asm
	ld.global.nc.u32 %r155, [%rd37];
	// end inline asm
	add.s64 	%rd38, %rd36, 2048;
	// begin inline asm
	ld.global.nc.u32 %r156, [%rd38];
	// end inline asm
	add.s64 	%rd39, %rd36, 3072;
	// begin inline asm
	ld.global.nc.u32 %r157, [%rd39];
	// end inline asm
	add.s64 	%rd40, %rd36, 4096;
	// begin inline asm
	ld.global.nc.u32 %r158, [%rd40];
	// end inline asm
	add.s64 	%rd41, %rd36, 5120;
	// begin inline asm
	ld.global.nc.u32 %r159, [%rd41];
	// end inline asm
	add.s64 	%rd42, %rd36, 6144;
	// begin inline asm
	ld.global.nc.u32 %r160, [%rd42];
	// end inline asm
	add.s64 	%rd43, %rd36, 7168;
	// begin inline asm
	ld.global.nc.u32 %r161, [%rd43];
	// end inline asm
	add.s64 	%rd44, %rd36, 8192;
	// begin inline asm
	ld.global.nc.u32 %r162, [%rd44];
	// end inline asm
	add.s64 	%rd45, %rd36, 9216;
	// begin inline asm
	ld.global.nc.u32 %r163, [%rd45];
	// end inline asm
	add.s64 	%rd46, %rd36, 10240;
	// begin inline asm
	ld.global.nc.u32 %r164, [%rd46];
	// end inline asm
	add.s64 	%rd47, %rd36, 11264;
	// begin inline asm
	ld.global.nc.u32 %r165, [%rd47];
	// end inline asm
	add.s64 	%rd48, %rd36, 12288;
	// begin inline asm
	ld.global.nc.u32 %r166, [%rd48];
	// end inline asm
	add.s64 	%rd49, %rd36, 13312;
	// begin inline asm
	ld.global.nc.u32 %r167, [%rd49];
	// end inline asm
	add.s64 	%rd50, %rd36, 14336;
	// begin inline asm
	ld.global.nc.u32 %r168, [%rd50];
	// end inline asm
	add.s64 	%rd51, %rd36, 15360;
	// begin inline asm
	ld.global.nc.u32 %r169, [%rd51];
	// end inline asm
	add.s32 	%r170, %r154, %r685;
	add.s32 	%r171, %r155, %r170;
	add.s32 	%r172, %r156, %r171;
	add.s32 	%r173, %r157, %r172;
	add.s32 	%r174, %r158, %r173;
	add.s32 	%r175, %r159, %r174;
	add.s32 	%r176, %r160, %r175;
	add.s32 	%r177, %r161, %r176;
	add.s32 	%r178, %r162, %r177;
	add.s32 	%r179, %r163, %r178;
	add.s32 	%r180, %r164, %r179;
	add.s32 	%r181, %r165, %r180;
	add.s32 	%r182, %r166, %r181;
	add.s32 	%r183, %r167, %r182;
	add.s32 	%r184, %r168, %r183;
	add.s32 	%r685, %r169, %r184;
	sub.s32 	%r185, %r120, %r674;
	setp.lt.s32 	%p5, %r185, 4096;
	@%p5 bra 	$L__BB5_68;
	add.s32 	%r674, %r674, 4096;
	setp.le.s32 	%p6, %r674, %r87;
	@%p6 bra 	$L__BB5_58;
$L__BB5_60:
	setp.le.s32 	%p7, %r120, %r674;
	@%p7 bra 	$L__BB5_68;
	sub.s32 	%r94, %r120, %r674;
	setp.ge.s32 	%p8, %r85, %r94;
	@%p8 bra 	$L__BB5_68;
	not.b32 	%r187, %r85;
	add.s32 	%r188, %r120, %r187;
	sub.s32 	%r95, %r188, %r674;
	and.b32  	%r189, %r95, 768;
	setp.eq.s32 	%p9, %r189, 768;
	mov.u32 	%r679, %r85;
	@%p9 bra 	$L__BB5_65;
	add.s32 	%r676, %r85, %r674;
	shr.u32 	%r190, %r95, 8;
	add.s32 	%r191, %r190, 1;
	and.b32  	%r192, %r191, 3;
	neg.s32 	%r675, %r192;
	mov.u32 	%r679, %r85;
$L__BB5_64:
	.pragma "nounroll";
	mul.wide.u32 	%rd54, %r676, 4;
	add.s64 	%rd53, %rd16, %rd54;
	// begin inline asm
	ld.global.nc.u32 %r193, [%rd53];
	// end inline asm
	add.s32 	%r685, %r193, %r685;
	add.s32 	%r679, %r679, 256;
	add.s32 	%r676, %r676, 256;
	add.s32 	%r675, %r675, 1;
	setp.ne.s32 	%p10, %r675, 0;
	@%p10 bra 	$L__BB5_64;
$L__BB5_65:
	setp.lt.u32 	%p11, %r95, 768;
	@%p11 bra 	$L__BB5_68;
	cvt.u64.u32 	%rd55, %r679;
	cvt.u64.u32 	%rd56, %r674;
	add.s64 	%rd57, %rd55, %rd56;
	shl.b64 	%rd58, %rd57, 2;
	add.s64 	%rd59, %rd58, %rd16;
	add.s64 	%rd124, %rd59, 2048;
	add.s32 	%r682, %r679, %r674;
$L__BB5_67:
	mul.wide.u32 	%rd64, %r682, 4;
	add.s64 	%rd60, %rd16, %rd64;
	// begin inline asm
	ld.global.nc.u32 %r194, [%rd60];
	// end inline asm
	add.s32 	%r198, %r194, %r685;
	add.s64 	%rd61, %rd124, -1024;
	// begin inline asm
	ld.global.nc.u32 %r195, [%rd61];
	// end inline asm
	add.s32 	%r199, %r195, %r198;
	// begin inline asm
	ld.global.nc.u32 %r196, [%rd124];
	// end inline asm
	add.s32 	%r200, %r196, %r199;
	add.s64 	%rd63, %rd124, 1024;
	// begin inline asm
	ld.global.nc.u32 %r197, [%rd63];
	// end inline asm
	add.s32 	%r685, %r197, %r200;
	add.s32 	%r679, %r679, 1024;
	add.s64 	%rd124, %rd124, 4096;
	add.s32 	%r682, %r682, 1024;
	setp.lt.s32 	%p12, %r679, %r94;
	@%p12 bra 	$L__BB5_67;
$L__BB5_68:
	// begin inline asm
	mov.u32 %r201, %laneid;
	// end inline asm
	mov.b32 	%r204, 1;
	mov.b32 	%r225, 31;
	mov.b32 	%r226, -1;
	// begin inline asm
	shfl.sync.down.b32 %r202, %r685, %r204, %r225, %r226;
	// end inline asm
	setp.gt.s32 	%p13, %r201, 30;
	selp.b32 	%r227, 0, %r202, %p13;
	add.s32 	%r208, %r227, %r685;
	mov.b32 	%r209, 2;
	// begin inline asm
	shfl.sync.down.b32 %r207, %r208, %r209, %r225, %r226;
	// end inline asm
	setp.gt.s32 	%p14, %r201, 29;
	selp.b32 	%r228, 0, %r207, %p14;
	add.s32 	%r213, %r208, %r228;
	mov.b32 	%r214, 4;
	// begin inline asm
	shfl.sync.down.b32 %r212, %r213, %r214, %r225, %r226;
	// end inline asm
	setp.gt.s32 	%p15, %r201, 27;
	selp.b32 	%r229, 0, %r212, %p15;
	add.s32 	%r218, %r213, %r229;
	mov.b32 	%r219, 8;
	// begin inline asm
	shfl.sync.down.b32 %r217, %r218, %r219, %r225, %r226;
	// end inline asm
	setp.gt.s32 	%p16, %r201, 23;
	selp.b32 	%r230, 0, %r217, %p16;
	add.s32 	%r223, %r218, %r230;
	mov.b32 	%r224, 16;
	// begin inline asm
	shfl.sync.down.b32 %r222, %r223, %r224, %r225, %r226;
	// end inline asm
	setp.gt.s32 	%p17, %r201, 15;
	selp.b32 	%r231, 0, %r222, %p17;
	add.s32 	%r686, %r223, %r231;
	setp.ne.s32 	%p18, %r201, 0;
	@%p18 bra 	$L__BB5_70;
	shr.u32 	%r232, %r85, 3;
	and.b32  	%r233, %r232, 124;
	mov.u32 	%r234, _ZZN3cub18CUB_300001_SM_10006detail6reduce28DeviceReduceSingleTileKernelINS2_10policy_hubIijN4cuda3std3__44plusIiEEE10Policy1000EPiSC_iS9_iiNS7_10__identityEEEvT0_T1_T2_T3_T4_T6_E12temp_storage;
	add.s32 	%r235, %r234, %r233;
	st.shared.u32 	[%r235+8], %r686;
$L__BB5_70:
	bar.sync 	0;
	setp.ne.s32 	%p19, %r85, 0;
	@%p19 bra 	$L__BB5_72;
	ld.shared.u32 	%r236, [_ZZN3cub18CUB_300001_SM_10006detail6reduce28DeviceReduceSingleTileKernelINS2_10policy_hubIijN4cuda3std3__44plusIiEEE10Policy1000EPiSC_iS9_iiNS7_10__identityEEEvT0_T1_T2_T3_T4_T6_E12temp_storage+12];
	add.s32 	%r237, %r236, %r686;
	ld.shared.u32 	%r238, [_ZZN3cub18CUB_300001_SM_10006detail6reduce28DeviceReduceSingleTileKernelINS2_10policy_hubIijN4cuda3std3__44plusIiEEE10Policy1000EPiSC_iS9_iiNS7_10__identityEEEvT0_T1_T2_T3_T4_T6_E12temp_storage+16];
	add.s32 	%r239, %r237, %r238;
	ld.shared.u32 	%r240, [_ZZN3cub18CUB_300001_SM_10006detail6reduce28DeviceReduceSingleTileKernelINS2_10policy_hubIijN4cuda3std3__44plusIiEEE10Policy1000EPiSC_iS9_iiNS7_10__identityEEEvT0_T1_T2_T3_T4_T6_E12temp_storage+20];
	add.s32 	%r241, %r239, %r240;
	ld.shared.u32 	%r242, [_ZZN3cub18CUB_300001_SM_10006detail6reduce28DeviceReduceSingleTileKernelINS2_10policy_hubIijN4cuda3std3__44plusIiEEE10Policy1000EPiSC_iS9_iiNS7_10__identityEEEvT0_T1_T2_T3_T4_T6_E12temp_storage+24];
	add.s32 	%r243, %r241, %r242;
	ld.shared.u32 	%r244, [_ZZN3cub18CUB_300001_SM_10006detail6reduce28DeviceReduceSingleTileKernelINS2_10policy_hubIijN4cuda3std3__44plusIiEEE10Policy1000EPiSC_iS9_iiNS7_10__identityEEEvT0_T1_T2_T3_T4_T6_E12temp_storage+28];
	add.s32 	%r245, %r243, %r244;
	ld.shared.u32 	%r246, [_ZZN3cub18CUB_300001_SM_10006detail6reduce28DeviceReduceSingleTileKernelINS2_10policy_hubIijN4cuda3std3__44plusIiEEE10Policy1000EPiSC_iS9_iiNS7_10__identityEEEvT0_T1_T2_T3_T4_T6_E12temp_storage+32];
	add.s32 	%r247, %r245, %r246;
	ld.shared.u32 	%r248, [_ZZN3cub18CUB_300001_SM_10006detail6reduce28DeviceReduceSingleTileKernelINS2_10policy_hubIijN4cuda3std3__44plusIiEEE10Policy1000EPiSC_iS9_iiNS7_10__identityEEEvT0_T1_T2_T3_T4_T6_E12temp_storage+36];
	add.s32 	%r686, %r247, %r248;
$L__BB5_72:
	mov.u32 	%r631, %tid.x;
	setp.ne.s32 	%p95, %r631, 0;
	@%p95 bra 	$L__BB5_74;
	add.s32 	%r632, %r686, %r121;
	st.global.u32 	[%rd1], %r632;
$L__BB5_74:
	ret;

}
	// .globl	_ZN3cub18CUB_300001_SM_10006detail6reduce28DeviceReduceSingleTileKernelINS2_10policy_hubIiyN4cuda3std3__44plusIiEEE10Policy1000EN6thrust24THRUST_300001_SM_1000_NS12zip_iteratorINS7_5tupleIJNSD_6detail15normal_iteratorINSD_10device_ptrIcEEEESK_EEEEEPiyS9_ii9diff_charEEvT0_T1_T2_T3_T4_T6_
.visible .entry _ZN3cub18CUB_300001_SM_10006detail6reduce28DeviceReduceSingleTileKernelINS2_10policy_hubIiyN4cuda3std3__44plusIiEEE10Policy1000EN6thrust24THRUST_300001_SM_1000_NS12zip_iteratorINS7_5tupleIJNSD_6detail15normal_iteratorINSD_10device_ptrIcEEEESK_EEEEEPiyS9_ii9diff_charEEvT0_T1_T2_T3_T4_T6_(
	.param .align 8 .b8 _ZN3cub18CUB_300001_SM_10006detail6reduce28DeviceReduceSingleTileKernelINS2_10policy_hubIiyN4cuda3std3__44plusIiEEE10Policy1000EN6thrust24THRUST_300001_SM_1000_NS12zip_iteratorINS7_5tupleIJNSD_6detail15normal_iteratorINSD_10device_ptrIcEEEESK_EEEEEPiyS9_ii9diff_charEEvT0_T1_T2_T3_T4_T6__param_0[16],
	.param .u64 .ptr .align 1 _ZN3cub18CUB_300001_SM_10006detail6reduce28DeviceReduceSingleTileKernelINS2_10policy_hubIiyN4cuda3std3__44plusIiEEE10Policy1000EN6thrust24THRUST_300001_SM_1000_NS12zip_iteratorINS7_5tupleIJNSD_6detail15normal_iteratorINSD_10device_ptrIcEEEESK_EEEEEPiyS9_ii9diff_charEEvT0_T1_T2_T3_T4_T6__param_1,
	.param .u64 _ZN3cub18CUB_300001_SM_10006detail6reduce28DeviceReduceSingleTileKernelINS2_10policy_hubIiyN4cuda3std3__44plusIiEEE10Policy1000EN6thrust24THRUST_300001_SM_1000_NS12zip_iteratorINS7_5tupleIJNSD_6detail15normal_iteratorINSD_10device_ptrIcEEEESK_EEEEEPiyS9_ii9diff_charEEvT0_T1_T2_T3_T4_T6__param_2,
	.param .align 1 .b8 _ZN3cub18CUB_300001_SM_10006detail6reduce28DeviceReduceSingleTileKernelINS2_10policy_hubIiyN4cuda3std3__44plusIiEEE10Policy1000EN6thrust24THRUST_300001_SM_1000_NS12zip_iteratorINS7_5tupleIJNSD_6detail15normal_iteratorINSD_10device_ptrIcEEEESK_EEEEEPiyS9_ii9diff_charEEvT0_T1_T2_T3_T4_T6__param_3[1],
	.param .u32 _ZN3cub18CUB_300001_SM_10006detail6reduce28DeviceReduceSingleTileKernelINS2_10policy_hubIiyN4cuda3std3__44plusIiEEE10Policy1000EN6thrust24THRUST_300001_SM_1000_NS12zip_iteratorINS7_5tupleIJNSD_6detail15normal_iteratorINSD_10device_ptrIcEEEESK_EEEEEPiyS9_ii9diff_charEEvT0_T1_T2_T3_T4_T6__param_4,
	.param .align 1 .b8 _ZN3cub18CUB_300001_SM_10006detail6reduce28DeviceReduceSingleTileKernelINS2_10policy_hubIiyN4cuda3std3__44plusIiEEE10Policy1000EN6thrust24THRUST_300001_SM_1000_NS12zip_iteratorINS7_5tupleIJNSD_6detail15normal_iteratorINSD_10device_ptrIcEEEESK_EEEEEPiyS9_ii9diff_charEEvT0_T1_T2_T3_T4_T6__param_5[1]
)
.maxntid 256
.minnctapersm 1
{
	.reg .pred 	%p<150>;
	.reg .b16 	%rs<183>;
	.reg .b32 	%r<471>;
	.reg .b64 	%rd<72>;
	// demoted variable
	.shared .align 4 .b8 _ZZN3cub18CUB_300001_SM_10006detail6reduce28DeviceReduceSingleTileKernelINS2_10policy_hubIiyN4cuda3std3__44plusIiEEE10Policy1000EN6thrust24THRUST_300001_SM_1000_NS12zip_iteratorINS7_5tupleIJNSD_6detail15normal_iteratorINSD_10device_ptrIcEEEESK_EEEEEPiyS9_ii9diff_charEEvT0_T1_T2_T3_T4_T6_E12temp_storage[44];
	ld.param.u64 	%rd30, [_ZN3cub18CUB_300001_SM_10006detail6reduce28DeviceReduceSingleTileKernelINS2_10policy_hubIiyN4cuda3std3__44plusIiEEE10Policy1000EN6thrust24THRUST_300001_SM_1000_NS12zip_iteratorINS7_5tupleIJNSD_6detail15normal_iteratorINSD_10device_ptrIcEEEESK_EEEEEPiyS9_ii9diff_charEEvT0_T1_T2_T3_T4_T6__param_0+8];
	ld.param.u64 	%rd29, [_ZN3cub18CUB_300001_SM_10006detail6reduce28DeviceReduceSingleTileKernelINS2_10policy_hubIiyN4cuda3std3__44plusIiEEE10Policy1000EN6thrust24THRUST_300001_SM_1000_NS12zip_iteratorINS7_5tupleIJNSD_6detail15normal_iteratorINSD_10device_ptrIcEEEESK_EEEEEPiyS9_ii9diff_charEEvT0_T1_T2_T3_T4_T6__param_0];
	ld.param.u64 	%rd32, [_ZN3cub18CUB_300001_SM_10006detail6reduce28DeviceReduceSingleTileKernelINS2_10policy_hubIiyN4cuda3std3__44plusIiEEE10Policy1000EN6thrust24THRUST_300001_SM_1000_NS12zip_iteratorINS7_5tupleIJNSD_6detail15normal_iteratorINSD_10device_ptrIcEEEESK_EEEEEPiyS9_ii9diff_charEEvT0_T1_T2_T3_T4_T6__param_1];
	ld.param.u64 	%rd31, [_ZN3cub18CUB_300001_SM_10006detail6reduce28DeviceReduceSingleTileKernelINS2_10policy_hubIiyN4cuda3std3__44plusIiEEE10Policy1000EN6thrust24THRUST_300001_SM_1000_NS12zip_iteratorINS7_5tupleIJNSD_6detail15normal_iteratorINSD_10device_ptrIcEEEESK_EEEEEPiyS9_ii9diff_charEEvT0_T1_T2_T3_T4_T6__param_2];
	ld.param.u32 	%r81, [_ZN3cub18CUB_300001_SM_10006detail6reduce28DeviceReduceSingleTileKernelINS2_10policy_hubIiyN4cuda3std3__44plusIiEEE10Policy1000EN6thrust24THRUST_300001_SM_1000_NS12zip_iteratorINS7_5tupleIJNSD_6detail15normal_iteratorINSD_10device_ptrIcEEEESK_EEEEEPiyS9_ii9diff_charEEvT0_T1_T2_T3_T4_T6__param_4];
	cvta.to.global.u64 	%rd1, %rd32;
	setp.ne.s64 	%p1, %rd31, 0;
	@%p1 bra 	$L__BB6_3;
	mov.u32 	%r434, %tid.x;
	setp.ne.s32 	%p149, %r434, 0;
	@%p149 bra 	$L__BB6_51;
	st.global.u32 	[%rd1], %r81;
	bra.uni 	$L__BB6_51;
$L__BB6_3:
	cvta.to.global.u64 	%rd2, %rd29;
	cvta.to.global.u64 	%rd3, %rd30;
	setp.gt.u64 	%p2, %rd31, 4095;
	@%p2 bra 	$L__BB6_28;
	cvt.u32.u64 	%r1, %rd31;
	mov.u32 	%r2, %tid.x;
	setp.ge.u32 	%p85, %r2, %r1;
	mov.b32 	%r452, 0;
	mov.u32 	%r441, %r2;
	@%p85 bra 	$L__BB6_6;
	cvt.u64.u32 	%rd50, %r2;
	add.s64 	%rd51, %rd2, %rd50;
	add.s64 	%rd52, %rd3, %rd50;
	ld.global.u8 	%rs123, [%rd51];
	ld.global.u8 	%rs124, [%rd52];
	setp.ne.s16 	%p86, %rs123, %rs124;
	selp.u32 	%r452, 1, 0, %p86;
	add.s32 	%r441, %r2, 256;
$L__BB6_6:
	setp.ge.u32 	%p87, %r441, %r1;
	@%p87 bra 	$L__BB6_19;
	not.b32 	%r261, %r441;
	add.s32 	%r262, %r261, %r1;
	shr.u32 	%r263, %r262, 8;
	add.s32 	%r7, %r263, 1;
	and.b32  	%r8, %r7, 15;
	setp.lt.u32 	%p88, %r262, 3840;
	@%p88 bra 	$L__BB6_10;
	and.b32  	%r264, %r7, 33554416;
	neg.s32 	%r437, %r264;
	cvt.u64.u32 	%rd53, %r441;
	or.b64  	%rd54, %rd53, 2048;
	add.s64 	%rd65, %rd2, %rd54;
	add.s64 	%rd64, %rd3, %rd54;
$L__BB6_9:
	.pragma "nounroll";
	ld.global.u8 	%rs125, [%rd65+-2048];
	ld.global.u8 	%rs126, [%rd64+-2048];
	setp.ne.s16 	%p89, %rs125, %rs126;
	selp.u32 	%r265, 1, 0, %p89;
	add.s32 	%r266, %r452, %r265;
	ld.global.u8 	%rs127, [%rd65+-1792];
	ld.global.u8 	%rs128, [%rd64+-1792];
	setp.ne.s16 	%p90, %rs127, %rs128;
	selp.u32 	%r267, 1, 0, %p90;
	add.s32 	%r268, %r266, %r267;
	ld.global.u8 	%rs129, [%rd65+-1536];
	ld.global.u8 	%rs130, [%rd64+-1536];
	setp.ne.s16 	%p91, %rs129, %rs130;
	selp.u32 	%r269, 1, 0, %p91;
	add.s32 	%r270, %r268, %r269;
	ld.global.u8 	%rs131, [%rd65+-1280];
	ld.global.u8 	%rs132, [%rd64+-1280];
	setp.ne.s16 	%p92, %rs131, %rs132;
	selp.u32 	%r271, 1, 0, %p92;
	add.s32 	%r272, %r270, %r271;
	ld.global.u8 	%rs133, [%rd65+-1024];
	ld.global.u8 	%rs134, [%rd64+-1024];
	setp.ne.s16 	%p93, %rs133, %rs134;
	selp.u32 	%r273, 1, 0, %p93;
	add.s32 	%r274, %r272, %r273;
	ld.global.u8 	%rs135, [%rd65+-768];
	ld.global.u8 	%rs136, [%rd64+-768];
	setp.ne.s16 	%p94, %rs135, %rs136;
	selp.u32 	%r275, 1, 0, %p94;
	add.s32 	%r276, %r274, %r275;
	ld.global.u8 	%rs137, [%rd65+-512];
	ld.global.u8 	%rs138, [%rd64+-512];
	setp.ne.s16 	%p95, %rs137, %rs138;
	selp.u32 	%r277, 1, 0, %p95;
	add.s32 	%r278, %r276, %r277;
	ld.global.u8 	%rs139, [%rd65+-256];
	ld.global.u8 	%rs140, [%rd64+-256];
	setp.ne.s16 	%p96, %rs139, %rs140;
	selp.u32 	%r279, 1, 0, %p96;
	add.s32 	%r280, %r278, %r279;
	ld.global.u8 	%rs141, [%rd65];
	ld.global.u8 	%rs142, [%rd64];
	setp.ne.s16 	%p97, %rs141, %rs142;
	selp.u32 	%r281, 1, 0, %p97;
	add.s32 	%r282, %r280, %r281;
	ld.global.u8 	%rs143, [%rd65+256];
	ld.global.u8 	%rs144, [%rd64+256];
	setp.ne.s16 	%p98, %rs143, %rs144;
	selp.u32 	%r283, 1, 0, %p98;
	add.s32 	%r284, %r282, %r283;
	ld.global.u8 	%rs145, [%rd65+512];
	ld.global.u8 	%rs146, [%rd64+512];
	setp.ne.s16 	%p99, %rs145, %rs146;
	selp.u32 	%r285, 1, 0, %p99;
	add.s32 	%r286, %r284, %r285;
	ld.global.u8 	%rs147, [%rd65+768];
	ld.global.u8 	%rs148, [%rd64+768];
	setp.ne.s16 	%p100, %rs147, %rs148;
	selp.u32 	%r287, 1, 0, %p100;
	add.s32 	%r288, %r286, %r287;
	ld.global.u8 	%rs149, [%rd65+1024];
	ld.global.u8 	%rs150, [%rd64+1024];
	setp.ne.s16 	%p101, %rs149, %rs150;
	selp.u32 	%r289, 1, 0, %p101;
	add.s32 	%r290, %r288, %r289;
	ld.global.u8 	%rs151, [%rd65+1280];
	ld.global.u8 	%rs152, [%rd64+1280];
	setp.ne.s16 	%p102, %rs151, %rs152;
	selp.u32 	%r291, 1, 0, %p102;
	add.s32 	%r292, %r290, %r291;
	ld.global.u8 	%rs153, [%rd65+1536];
	ld.global.u8 	%rs154, [%rd64+1536];
	setp.ne.s16 	%p103, %rs153, %rs154;
	selp.u32 	%r293, 1, 0, %p103;
	add.s32 	%r294, %r292, %r293;
	ld.global.u8 	%rs155, [%rd65+1792];
	ld.global.u8 	%rs156, [%rd64+1792];
	setp.ne.s16 	%p104, %rs155, %rs156;
	selp.u32 	%r295, 1, 0, %p104;
	add.s32 	%r452, %r294, %r295;
	add.s32 	%r441, %r441, 4096;
	add.s32 	%r437, %r437, 16;
	add.s64 	%rd65, %rd65, 4096;
	add.s64 	%rd64, %rd64, 4096;
	setp.ne.s32 	%p105, %r437, 0;
	@%p105 bra 	$L__BB6_9;
$L__BB6_10:
	setp.eq.s32 	%p106, %r8, 0;
	@%p106 bra 	$L__BB6_19;
	and.b32  	%r19, %r7, 7;
	setp.lt.u32 	%p107, %r8, 8;
	@%p107 bra 	$L__BB6_13;
	cvt.s64.s32 	%rd55, %r441;
	add.s64 	%rd56, %rd2, %rd55;
	add.s64 	%rd57, %rd3, %rd55;
	ld.global.u8 	%rs157, [%rd56];
	ld.global.u8 	%rs158, [%rd57];
	setp.ne.s16 	%p108, %rs157, %rs158;
	selp.u32 	%r297, 1, 0, %p108;
	add.s32 	%r298, %r452, %r297;
	ld.global.u8 	%rs159, [%rd56+256];
	ld.global.u8 	%rs160, [%rd57+256];
	setp.ne.s16 	%p109, %rs159, %rs160;
	selp.u32 	%r299, 1, 0, %p109;
	add.s32 	%r300, %r298, %r299;
	ld.global.u8 	%rs161, [%rd56+512];
	ld.global.u8 	%rs162, [%rd57+512];
	setp.ne.s16 	%p110, %rs161, %rs162;
	selp.u32 	%r301, 1, 0, %p110;
	add.s32 	%r302, %r300, %r301;
	ld.global.u8 	%rs163, [%rd56+768];
	ld.global.u8 	%rs164, [%rd57+768];
	setp.ne.s16 	%p111, %rs163, %rs164;
	selp.u32 	%r303, 1, 0, %p111;
	add.s32 	%r304, %r302, %r303;
	ld.global.u8 	%rs165, [%rd56+1024];
	ld.global.u8 	%rs166, [%rd57+1024];
	setp.ne.s16 	%p112, %rs165, %rs166;
	selp.u32 	%r305, 1, 0, %p112;
	add.s32 	%r306, %r304, %r305;
	ld.global.u8 	%rs167, [%rd56+1280];
	ld.global.u8 	%rs168, [%rd57+1280];
	setp.ne.s16 	%p113, %rs167, %rs168;
	selp.u32 	%r307, 1, 0, %p113;
	add.s32 	%r308, %r306, %r307;
	ld.global.u8 	%rs169, [%rd56+1536];
	ld.global.u8 	%rs170, [%rd57+1536];
	setp.ne.s16 	%p114, %rs169, %rs170;
	selp.u32 	%r309, 1, 0, %p114;
	add.s32 	%r310, %r308, %r309;
	ld.global.u8 	%rs171, [%rd56+1792];
	ld.global.u8 	%rs172, [%rd57+1792];
	setp.ne.s16 	%p115, %rs171, %rs172;
	selp.u32 	%r311, 1, 0, %p115;
	add.s32 	%r452, %r310, %r311;
	add.s32 	%r441, %r441, 2048;
$L__BB6_13:
	setp.eq.s32 	%p116, %r19, 0;
	@%p116 bra 	$L__BB6_19;
	and.b32  	%r25, %r7, 3;
	setp.lt.u32 	%p117, %r19, 4;
	@%p117 bra 	$L__BB6_16;
	cvt.s64.s32 	%rd58, %r441;
	add.s64 	%rd59, %rd2, %rd58;
	add.s64 	%rd60, %rd3, %rd58;
	ld.global.u8 	%rs173, [%rd59];
	ld.global.u8 	%rs174, [%rd60];
	setp.ne.s16 	%p118, %rs173, %rs174;
	selp.u32 	%r313, 1, 0, %p118;
	add.s32 	%r314, %r452, %r313;
	ld.global.u8 	%rs175, [%rd59+256];
	ld.global.u8 	%rs176, [%rd60+256];
	setp.ne.s16 	%p119, %rs175, %rs176;
	selp.u32 	%r315, 1, 0, %p119;
	add.s32 	%r316, %r314, %r315;
	ld.global.u8 	%rs177, [%rd59+512];
	ld.global.u8 	%rs178, [%rd60+512];
	setp.ne.s16 	%p120, %rs177, %rs178;
	selp.u32 	%r317, 1, 0, %p120;
	add.s32 	%r318, %r316, %r317;
	ld.global.u8 	%rs179, [%rd59+768];
	ld.global.u8 	%rs180, [%rd60+768];
	setp.ne.s16 	%p121, %rs179, %rs180;
	selp.u32 	%r319, 1, 0, %p121;
	add.s32 	%r452, %r318, %r319;
	add.s32 	%r441, %r441, 1024;
$L__BB6_16:
	setp.eq.s32 	%p122, %r25, 0;
	@%p122 bra 	$L__BB6_19;
	neg.s32 	%r449, %r25;
$L__BB6_18:
	.pragma "nounroll";
	cvt.s64.s32 	%rd61, %r441;
	add.s64 	%rd62, %rd3, %rd61;
	add.s64 	%rd63, %rd2, %rd61;
	ld.global.u8 	%rs181, [%rd63];
	ld.global.u8 	%rs182, [%rd62];
	setp.ne.s16 	%p123, %rs181, %rs182;
	selp.u32 	%r320, 1, 0, %p123;
	add.s32 	%r452, %r452, %r320;
	add.s32 	%r441, %r441, 256;
	add.s32 	%r449, %r449, 1;
	setp.ne.s32 	%p124, %r449, 0;
	@%p124 bra 	$L__BB6_18;
$L__BB6_19:
	setp.lt.u64 	%p125, %rd31, 256;
	@%p125 bra 	$L__BB6_24;
	// begin inline asm
	mov.u32 %r384, %laneid;
	// end inline asm
	mov.b32 	%r387, 1;
	mov.b32 	%r408, 31;
	mov.b32 	%r409, -1;
	// begin inline asm
	shfl.sync.down.b32 %r385, %r452, %r387, %r408, %r409;
	// end inline asm
	setp.gt.s32 	%p141, %r384, 30;
	selp.b32 	%r410, 0, %r385, %p141;
	add.s32 	%r391, %r410, %r452;
	mov.b32 	%r392, 2;
	// begin inline asm
	shfl.sync.down.b32 %r390, %r391, %r392, %r408, %r409;
	// end inline asm
	setp.gt.s32 	%p142, %r384, 29;
	selp.b32 	%r411, 0, %r390, %p142;
	add.s32 	%r396, %r391, %r411;
	mov.b32 	%r397, 4;
	// begin inline asm
	shfl.sync.down.b32 %r395, %r396, %r397, %r408, %r409;
	// end inline asm
	setp.gt.s32 	%p143, %r384, 27;
	selp.b32 	%r412, 0, %r395, %p143;
	add.s32 	%r401, %r396, %r412;
	mov.b32 	%r402, 8;
	// begin inline asm
	shfl.sync.down.b32 %r400, %r401, %r402, %r408, %r409;
	// end inline asm
	setp.gt.s32 	%p144, %r384, 23;
	selp.b32 	%r413, 0, %r400, %p144;
	add.s32 	%r406, %r401, %r413;
	mov.b32 	%r407, 16;
	// begin inline asm
	shfl.sync.down.b32 %r405, %r406, %r407, %r408, %r409;
	// end inline asm
	setp.gt.s32 	%p145, %r384, 15;
	selp.b32 	%r414, 0, %r405, %p145;
	add.s32 	%r470, %r406, %r414;
	setp.ne.s32 	%p146, %r384, 0;
	@%p146 bra 	$L__BB6_22;
	shr.u32 	%r415, %r2, 3;
	and.b32  	%r416, %r415, 124;
	mov.u32 	%r417, _ZZN3cub18CUB_300001_SM_10006detail6reduce28DeviceReduceSingleTileKernelINS2_10policy_hubIiyN4cuda3std3__44plusIiEEE10Policy1000EN6thrust24THRUST_300001_SM_1000_NS12zip_iteratorINS7_5tupleIJNSD_6detail15normal_iteratorINSD_10device_ptrIcEEEESK_EEEEEPiyS9_ii9diff_charEEvT0_T1_T2_T3_T4_T6_E12temp_storage;
	add.s32 	%r418, %r417, %r416;
	st.shared.u32 	[%r418+8], %r470;
$L__BB6_22:
	bar.sync 	0;
	setp.ne.s32 	%p147, %r2, 0;
	@%p147 bra 	$L__BB6_49;
	ld.shared.u32 	%r419, [_ZZN3cub18CUB_300001_SM_10006detail6reduce28DeviceReduceSingleTileKernelINS2_10policy_hubIiyN4cuda3std3__44plusIiEEE10Policy1000EN6thrust24THRUST_300001_SM_1000_NS12zip_iteratorINS7_5tupleIJNSD_6detail15normal_iteratorINSD_10device_ptrIcEEEESK_EEEEEPiyS9_ii9diff_charEEvT0_T1_T2_T3_T4_T6_E12temp_storage+12];
	add.s32 	%r420, %r419, %r470;
	ld.shared.u32 	%r421, [_ZZN3cub18CUB_300001_SM_10006detail6reduce28DeviceReduceSingleTileKernelINS2_10policy_hubIiyN4cuda3std3__44plusIiEEE10Policy1000EN6thrust24THRUST_300001_SM_1000_NS12zip_iteratorINS7_5tupleIJNSD_6detail15normal_iteratorINSD_10device_ptrIcEEEESK_EEEEEPiyS9_ii9diff_charEEvT0_T1_T2_T3_T4_T6_E12temp_storage+16];
	add.s32 	%r422, %r420, %r421;
	ld.shared.u32 	%r423, [_ZZN3cub18CUB_300001_SM_10006detail6reduce28DeviceReduceSingleTileKernelINS2_10policy_hubIiyN4cuda3std3__44plusIiEEE10Policy1000EN6thrust24THRUST_300001_SM_1000_NS12zip_iteratorINS7_5tupleIJNSD_6detail15normal_iteratorINSD_10device_ptrIcEEEESK_EEEEEPiyS9_ii9diff_charEEvT0_T1_T2_T3_T4_T6_E12temp_storage+20];
	add.s32 	%r424, %r422, %r423;
	ld.shared.u32 	%r425, [_ZZN3cub18CUB_300001_SM_10006detail6reduce28DeviceReduceSingleTileKernelINS2_10policy_hubIiyN4cuda3std3__44plusIiEEE10Policy1000EN6thrust24THRUST_300001_SM_1000_NS12zip_iteratorINS7_5tupleIJNSD_6detail15normal_iteratorINSD_10device_ptrIcEEEESK_EEEEEPiyS9_ii9diff_charEEvT0_T1_T2_T3_T4_T6_E12temp_storage+24];
	add.s32 	%r426, %r424, %r425;
	ld.shared.u32 	%r427, [_ZZN3cub18CUB_300001_SM_10006detail6reduce28DeviceReduceSingleTileKernelINS2_10policy_hubIiyN4cuda3std3__44plusIiEEE10Policy1000EN6thrust24THRUST_300001_SM_1000_NS12zip_iteratorINS7_5tupleIJNSD_6detail15normal_iteratorINSD_10device_ptrIcEEEESK_EEEEEPiyS9_ii9diff_charEEvT0_T1_T2_T3_T4_T6_E12temp_storage+28];
	add.s32 	%r428, %r426, %r427;
	ld.shared.u32 	%r429, [_ZZN3cub18CUB_300001_SM_10006detail6reduce28DeviceReduceSingleTileKernelINS2_10policy_hubIiyN4cuda3std3__44plusIiEEE10Policy1000EN6thrust24THRUST_300001_SM_1000_NS12zip_iteratorINS7_5tupleIJNSD_6detail15normal_iteratorINSD_10device_ptrIcEEEESK_EEEEEPiyS9_ii9diff_charEEvT0_T1_T2_T3_T4_T6_E12temp_storage+32];
	add.s32 	%r430, %r428, %r429;
	ld.shared.u32 	%r431, [_ZZN3cub18CUB_300001_SM_10006detail6reduce28DeviceReduceSingleTileKernelINS2_10policy_hubIiyN4cuda3std3__44plusIiEEE10Policy1000EN6thrust24THRUST_300001_SM_1000_NS12zip_iteratorINS7_5tupleIJNSD_6detail15normal_iteratorINSD_10device_ptrIcEEEESK_EEEEEPiyS9_ii9diff_charEEvT0_T1_T2_T3_T4_T6_E12temp_storage+36];
	add.s32 	%r470, %r430, %r431;
	bra.uni 	$L__BB6_49;
$L__BB6_24:
	// begin inline asm
	mov.u32 %r321, %laneid;
	// end inline asm
	and.b32  	%r347, %r2, 992;
	add.s32 	%r348, %r347, 32;
	setp.gt.u32 	%p126, %r348, %r1;
	not.b32 	%r349, %r347;
	add.s32 	%r350, %r1, %r349;
	selp.b32 	%r345, %r350, 31, %p126;
	mov.b32 	%r324, 1;
	mov.b32 	%r346, -1;
	// begin inline asm
	shfl.sync.down.b32 %r322, %r452, %r324, %r345, %r346;
	// end inline asm
	setp.lt.s32 	%p127, %r321, %r345;
	selp.b32 	%r351, %r322, 0, %p127;
	add.s32 	%r328, %r351, %r452;
	mov.b32 	%r329, 2;
	// begin inline asm
	shfl.sync.down.b32 %r327, %r328, %r329, %r345, %r346;
	// end inline asm
	add.s32 	%r352, %r321, 2;
	setp.gt.s32 	%p128, %r352, %r345;
	selp.b32 	%r353, 0, %r327, %p128;
	add.s32 	%r333, %r328, %r353;
	mov.b32 	%r334, 4;
	// begin inline asm
	shfl.sync.down.b32 %r332, %r333, %r334, %r345, %r346;
	// end inline asm
	add.s32 	%r354, %r321, 4;
	setp.gt.s32 	%p129, %r354, %r345;
	selp.b32 	%r355, 0, %r332, %p129;
	add.s32 	%r338, %r333, %r355;
	mov.b32 	%r339, 8;
	// begin inline asm
	shfl.sync.down.b32 %r337, %r338, %r339, %r345, %r346;
	// end inline asm
	add.s32 	%r356, %r321, 8;
	setp.gt.s32 	%p130, %r356, %r345;
	selp.b32 	%r357, 0, %r337, %p130;
	add.s32 	%r343, %r338, %r357;
	mov.b32 	%r344, 16;
	// begin inline asm
	shfl.sync.down.b32 %r342, %r343, %r344, %r345, %r346;
	// end inline asm
	add.s32 	%r358, %r321, 16;
	setp.gt.s32 	%p131, %r358, %r345;
	selp.b32 	%r359, 0, %r342, %p131;
	add.s32 	%r470, %r343, %r359;
	setp.ne.s32 	%p132, %r321, 0;
	@%p132 bra 	$L__BB6_26;
	shr.u32 	%r360, %r2, 3;
	and.b32  	%r361, %r360, 124;
	mov.u32 	%r362, _ZZN3cub18CUB_300001_SM_10006detail6reduce28DeviceReduceSingleTileKernelINS2_10policy_hubIiyN4cuda3std3__44plusIiEEE10Policy1000EN6thrust24THRUST_300001_SM_1000_NS12zip_iteratorINS7_5tupleIJNSD_6detail15normal_iteratorINSD_10device_ptrIcEEEESK_EEEEEPiyS9_ii9diff_charEEvT0_T1_T2_T3_T4_T6_E12temp_storage;
	add.s32 	%r363, %r362, %r361;
	st.shared.u32 	[%r363+8], %r470;
$L__BB6_26:
	bar.sync 	0;
	setp.ne.s32 	%p133, %r2, 0;
	@%p133 bra 	$L__BB6_49;
	setp.gt.u64 	%p134, %rd31, 32;
	ld.shared.u32 	%r364, [_ZZN3cub18CUB_300001_SM_10006detail6reduce28DeviceReduceSingleTileKernelINS2_10policy_hubIiyN4cuda3std3__44plusIiEEE10Policy1000EN6thrust24THRUST_300001_SM_1000_NS12zip_iteratorINS7_5tupleIJNSD_6detail15normal_iteratorINSD_10device_ptrIcEEEESK_EEEEEPiyS9_ii9diff_charEEvT0_T1_T2_T3_T4_T6_E12temp_storage+12];
	selp.b32 	%r365, %r364, 0, %p134;
	add.s32 	%r366, %r365, %r470;
	setp.gt.u64 	%p135, %rd31, 64;
	ld.shared.u32 	%r367, [_ZZN3cub18CUB_300001_SM_10006detail6reduce28DeviceReduceSingleTileKernelINS2_10policy_hubIiyN4cuda3std3__44plusIiEEE10Policy1000EN6thrust24THRUST_300001_SM_1000_NS12zip_iteratorINS7_5tupleIJNSD_6detail15normal_iteratorINSD_10device_ptrIcEEEESK_EEEEEPiyS9_ii9diff_charEEvT0_T1_T2_T3_T4_T6_E12temp_storage+16];
	selp.b32 	%r368, %r367, 0, %p135;
	add.s32 	%r369, %r366, %r368;
	setp.gt.u64 	%p136, %rd31, 96;
	ld.shared.u32 	%r370, [_ZZN3cub18CUB_300001_SM_10006detail6reduce28DeviceReduceSingleTileKernelINS2_10policy_hubIiyN4cuda3std3__44plusIiEEE10Policy1000EN6thrust24THRUST_300001_SM_1000_NS12zip_iteratorINS7_5tupleIJNSD_6detail15normal_iteratorINSD_10device_ptrIcEEEESK_EEEEEPiyS9_ii9diff_charEEvT0_T1_T2_T3_T4_T6_E12temp_storage+20];
	selp.b32 	%r371, %r370, 0, %p136;
	add.s32 	%r372, %r369, %r371;
	setp.gt.u64 	%p137, %rd31, 128;
	ld.shared.u32 	%r373, [_ZZN3cub18CUB_300001_SM_10006detail6reduce28DeviceReduceSingleTileKernelINS2_10policy_hubIiyN4cuda3std3__44plusIiEEE10Policy1000EN6thrust24THRUST_300001_SM_1000_NS12zip_iteratorINS7_5tupleIJNSD_6detail15normal_iteratorINSD_10device_ptrIcEEEESK_EEEEEPiyS9_ii9diff_charEEvT0_T1_T2_T3_T4_T6_E12temp_storage+24];
	selp.b32 	%r374, %r373, 0, %p137;
	add.s32 	%r375, %r372, %r374;
	setp.gt.u64 	%p138, %rd31, 160;
	ld.shared.u32 	%r376, [_ZZN3cub18CUB_300001_SM_10006detail6reduce28DeviceReduceSingleTileKernelINS2_10policy_hubIiyN4cuda3std3__44plusIiEEE10Policy1000EN6thrust24THRUST_300001_SM_1000_NS12zip_iteratorINS7_5tupleIJNSD_6detail15normal_iteratorINSD_10device_ptrIcEEEESK_EEEEEPiyS9_ii9diff_charEEvT0_T1_T2_T3_T4_T6_E12temp_storage+28];
	selp.b32 	%r377, %r376, 0, %p138;
	add.s32 	%r378, %r375, %r377;
	setp.gt.u64 	%p139, %rd31, 192;
	ld.shared.u32 	%r379, [_ZZN3cub18CUB_300001_SM_10006detail6reduce28DeviceReduceSingleTileKernelINS2_10policy_hubIiyN4cuda3std3__44plusIiEEE10Policy1000EN6thrust24THRUST_300001_SM_1000_NS12zip_iteratorINS7_5tupleIJNSD_6detail15normal_iteratorINSD_10device_ptrIcEEEESK_EEEEEPiyS9_ii9diff_charEEvT0_T1_T2_T3_T4_T6_E12temp_storage+32];
	selp.b32 	%r380, %r379, 0, %p139;
	add.s32 	%r381, %r378, %r380;
	setp.gt.u64 	%p140, %rd31, 224;
	ld.shared.u32 	%r382, [_ZZN3cub18CUB_300001_SM_10006detail6reduce28DeviceReduceSingleTileKernelINS2_10policy_hubIiyN4cuda3std3__44plusIiEEE10Policy1000EN6thrust24THRUST_300001_SM_1000_NS12zip_iteratorINS7_5tupleIJNSD_6detail15normal_iteratorINSD_10device_ptrIcEEEESK_EEEEEPiyS9_ii9diff_charEEvT0_T1_T2_T3_T4_T6_E12temp_storage+36];
	selp.b32 	%r383, %r382, 0, %p140;
	add.s32 	%r470, %r381, %r383;
	bra.uni 	$L__BB6_49;
$L__BB6_28:
	mov.u32 	%r43, %tid.x;
	cvt.u64.u32 	%rd10, %r43;
	add.s64 	%rd11, %rd2, %rd10;
	add.s64 	%rd12, %rd3, %rd10;
	ld.global.u8 	%rs1, [%rd11];
	ld.global.u8 	%rs2, [%rd12];
	setp.ne.s16 	%p3, %rs1, %rs2;
	selp.u32 	%r82, 1, 0, %p3;
	ld.global.u8 	%rs3, [%rd11+256];
	ld.global.u8 	%rs4, [%rd12+256];
	setp.ne.s16 	%p4, %rs3, %rs4;
	selp.u32 	%r83, 1, 0, %p4;
	ld.global.u8 	%rs5, [%rd11+512];
	ld.global.u8 	%rs6, [%rd12+512];
	setp.ne.s16 	%p5, %rs5, %rs6;
	selp.u32 	%r84, 1, 0, %p5;
	ld.global.u8 	%rs7, [%rd11+768];
	ld.global.u8 	%rs8, [%rd12+768];
	setp.ne.s16 	%p6, %rs7, %rs8;
	selp.u32 	%r85, 1, 0, %p6;
	ld.global.u8 	%rs9, [%rd11+1024];
	ld.global.u8 	%rs10, [%rd12+1024];
	setp.ne.s16 	%p7, %rs9, %rs10;
	selp.u32 	%r86, 1, 0, %p7;
	ld.global.u8 	%rs11, [%rd11+1280];
	ld.global.u8 	%rs12, [%rd12+1280];
	setp.ne.s16 	%p8, %rs11, %rs12;
	selp.u32 	%r87, 1, 0, %p8;
	ld.global.u8 	%rs13, [%rd11+1536];
	ld.global.u8 	%rs14, [%rd12+1536];
	setp.ne.s16 	%p9, %rs13, %rs14;
	selp.u32 	%r88, 1, 0, %p9;
	ld.global.u8 	%rs15, [%rd11+1792];
	ld.global.u8 	%rs16, [%rd12+1792];
	setp.ne.s16 	%p10, %rs15, %rs16;
	selp.u32 	%r89, 1, 0, %p10;
	ld.global.u8 	%rs17, [%rd11+2048];
	ld.global.u8 	%rs18, [%rd12+2048];
	setp.ne.s16 	%p11, %rs17, %rs18;
	selp.u32 	%r90, 1, 0, %p11;
	ld.global.u8 	%rs19, [%rd11+2304];
	ld.global.u8 	%rs20, [%rd12+2304];
	setp.ne.s16 	%p12, %rs19, %rs20;
	selp.u32 	%r91, 1, 0, %p12;
	ld.global.u8 	%rs21, [%rd11+2560];
	ld.global.u8 	%rs22, [%rd12+2560];
	setp.ne.s16 	%p13, %rs21, %rs22;
	selp.u32 	%r92, 1, 0, %p13;
	ld.global.u8 	%rs23, [%rd11+2816];
	ld.global.u8 	%rs24, [%rd12+2816];
	setp.ne.s16 	%p14, %rs23, %rs24;
	selp.u32 	%r93, 1, 0, %p14;
	ld.global.u8 	%rs25, [%rd11+3072];
	ld.global.u8 	%rs26, [%rd12+3072];
	setp.ne.s16 	%p15, %rs25, %rs26;
	selp.u32 	%r94, 1, 0, %p15;
	ld.global.u8 	%rs27, [%rd11+3328];
	ld.global.u8 	%rs28, [%rd12+3328];
	setp.ne.s16 	%p16, %rs27, %rs28;
	selp.u32 	%r95, 1, 0, %p16;
	ld.global.u8 	%rs29, [%rd11+3584];
	ld.global.u8 	%rs30, [%rd12+3584];
	setp.ne.s16 	%p17, %rs29, %rs30;
	selp.u32 	%r96, 1, 0, %p17;
	ld.global.u8 	%rs31, [%rd11+3840];
	ld.global.u8 	%rs32, [%rd12+3840];
	setp.ne.s16 	%p18, %rs31, %rs32;
	selp.u32 	%r97, 1, 0, %p18;
	add.s32 	%r98, %r83, %r82;
	add.s32 	%r99, %r98, %r84;
	add.s32 	%r100, %r99, %r85;
	add.s32 	%r101, %r100, %r86;
	add.s32 	%r102, %r101, %r87;
	add.s32 	%r103, %r102, %r88;
	add.s32 	%r104, %r103, %r89;
	add.s32 	%r105, %r104, %r90;
	add.s32 	%r106, %r105, %r91;
	add.s32 	%r107, %r106, %r92;
	add.s32 	%r108, %r107, %r93;
	add.s32 	%r109, %r108, %r94;
	add.s32 	%r110, %r109, %r95;
	add.s32 	%r111, %r110, %r96;
	add.s32 	%r469, %r111, %r97;
	add.s64 	%rd13, %rd31, -4096;
	setp.lt.u64 	%p19, %rd13, 4096;
	mov.b64 	%rd67, 4096;
	@%p19 bra 	$L__BB6_32;
	mov.b64 	%rd67, 4096;
$L__BB6_30:
	add.s64 	%rd35, %rd11, %rd67;
	add.s64 	%rd36, %rd12, %rd67;
	ld.global.u8 	%rs33, [%rd35];
	ld.global.u8 	%rs34, [%rd36];
	setp.ne.s16 	%p20, %rs33, %rs34;
	selp.u32 	%r112, 1, 0, %p20;
	ld.global.u8 	%rs35, [%rd35+256];
	ld.global.u8 	%rs36, [%rd36+256];
	setp.ne.s16 	%p21, %rs35, %rs36;
	selp.u32 	%r113, 1, 0, %p21;
	ld.global.u8 	%rs37, [%rd35+512];
	ld.global.u8 	%rs38, [%rd36+512];
	setp.ne.s16 	%p22, %rs37, %rs38;
	selp.u32 	%r114, 1, 0, %p22;
	ld.global.u8 	%rs39, [%rd35+768];
	ld.global.u8 	%rs40, [%rd36+768];
	setp.ne.s16 	%p23, %rs39, %rs40;
	selp.u32 	%r115, 1, 0, %p23;
	ld.global.u8 	%rs41, [%rd35+1024];
	ld.global.u8 	%rs42, [%rd36+1024];
	setp.ne.s16 	%p24, %rs41, %rs42;
	selp.u32 	%r116, 1, 0, %p24;
	ld.global.u8 	%rs43, [%rd35+1280];
	ld.global.u8 	%rs44, [%rd36+1280];
	setp.ne.s16 	%p25, %rs43, %rs44;
	selp.u32 	%r117, 1, 0, %p25;
	ld.global.u8 	%rs45, [%rd35+1536];
	ld.global.u8 	%rs46, [%rd36+1536];
	setp.ne.s16 	%p26, %rs45, %rs46;
	selp.u32 	%r118, 1, 0, %p26;
	ld.global.u8 	%rs47, [%rd35+1792];
	ld.global.u8 	%rs48, [%rd36+1792];
	setp.ne.s16 	%p27, %rs47, %rs48;
	selp.u32 	%r119, 1, 0, %p27;
	ld.global.u8 	%rs49, [%rd35+2048];
	ld.global.u8 	%rs50, [%rd36+2048];
	setp.ne.s16 	%p28, %rs49, %rs50;
	selp.u32 	%r120, 1, 0, %p28;
	ld.global.u8 	%rs51, [%rd35+2304];
	ld.global.u8 	%rs52, [%rd36+2304];
	setp.ne.s16 	%p29, %rs51, %rs52;
	selp.u32 	%r121, 1, 0, %p29;
	ld.global.u8 	%rs53, [%rd35+2560];
	ld.global.u8 	%rs54, [%rd36+2560];
	setp.ne.s16 	%p30, %rs53, %rs54;
	selp.u32 	%r122, 1, 0, %p30;
	ld.global.u8 	%rs55, [%rd35+2816];
	ld.global.u8 	%rs56, [%rd36+2816];
	setp.ne.s16 	%p31, %rs55, %rs56;
	selp.u32 	%r123, 1, 0, %p31;
	ld.global.u8 	%rs57, [%rd35+3072];
	ld.global.u8 	%rs58, [%rd36+3072];
	setp.ne.s16 	%p32, %rs57, %rs58;
	selp.u32 	%r124, 1, 0, %p32;
	ld.global.u8 	%rs59, [%rd35+3328];
	ld.global.u8 	%rs60, [%rd36+3328];
	setp.ne.s16 	%p33, %rs59, %rs60;
	selp.u32 	%r125, 1, 0, %p33;
	ld.global.u8 	%rs61, [%rd35+3584];
	ld.global.u8 	%rs62, [%rd36+3584];
	setp.ne.s16 	%p34, %rs61, %rs62;
	selp.u32 	%r126, 1, 0, %p34;
	ld.global.u8 	%rs63, [%rd35+3840];
	ld.global.u8 	%rs64, [%rd36+3840];
	setp.ne.s16 	%p35, %rs63, %rs64;
	selp.u32 	%r127, 1, 0, %p35;
	add.s32 	%r128, %r469, %r112;
	add.s32 	%r129, %r128, %r113;
	add.s32 	%r130, %r129, %r114;
	add.s32 	%r131, %r130, %r115;
	add.s32 	%r132, %r131, %r116;
	add.s32 	%r133, %r132, %r117;
	add.s32 	%r134, %r133, %r118;
	add.s32 	%r135, %r134, %r119;
	add.s32 	%r136, %r135, %r120;
	add.s32 	%r137, %r136, %r121;
	add.s32 	%r138, %r137, %r122;
	add.s32 	%r139, %r138, %r123;
	add.s32 	%r140, %r139, %r124;
	add.s32 	%r141, %r140, %r125;
	add.s32 	%r142, %r141, %r126;
	add.s32 	%r469, %r142, %r127;
	sub.s64 	%rd37, %rd31, %rd67;
	setp.lt.u64 	%p36, %rd37, 4096;
	@%p36 bra 	$L__BB6_45;
	add.s64 	%rd67, %rd67, 4096;
	setp.le.u64 	%p37, %rd67, %rd13;
	@%p37 bra 	$L__BB6_30;
$L__BB6_32:
	setp.le.u64 	%p38, %rd31, %rd67;
	cvt.u32.u64 	%r143, %rd67;
	cvt.u32.u64 	%r144, %rd31;
	sub.s32 	%r145, %r144, %r143;
	setp.ge.s32 	%p39, %r43, %r145;
	or.pred  	%p40, %p38, %p39;
	@%p40 bra 	$L__BB6_45;
	not.b32 	%r149, %r43;
	add.s32 	%r150, %r149, %r144;
	sub.s32 	%r152, %r150, %r143;
	shr.u32 	%r153, %r152, 8;
	add.s32 	%r48, %r153, 1;
	and.b32  	%r49, %r48, 15;
	setp.lt.u32 	%p41, %r152, 3840;
	mov.u32 	%r459, %r43;
	@%p41 bra 	$L__BB6_36;
	and.b32  	%r154, %r48, 33554416;
	neg.s32 	%r455, %r154;
	add.s64 	%rd38, %rd67, %rd10;
	add.s64 	%rd39, %rd38, 2048;
	add.s64 	%rd69, %rd2, %rd39;
	add.s64 	%rd68, %rd3, %rd39;
	mov.u32 	%r459, %r43;
$L__BB6_35:
	.pragma "nounroll";
	ld.global.u8 	%rs65, [%rd69+-2048];
	ld.global.u8 	%rs66, [%rd68+-2048];
	setp.ne.s16 	%p42, %rs65, %rs66;
	selp.u32 	%r155, 1, 0, %p42;
	add.s32 	%r156, %r469, %r155;
	ld.global.u8 	%rs67, [%rd69+-1792];
	ld.global.u8 	%rs68, [%rd68+-1792];
	setp.ne.s16 	%p43, %rs67, %rs68;
	selp.u32 	%r157, 1, 0, %p43;
	add.s32 	%r158, %r156, %r157;
	ld.global.u8 	%rs69, [%rd69+-1536];
	ld.global.u8 	%rs70, [%rd68+-1536];
	setp.ne.s16 	%p44, %rs69, %rs70;
	selp.u32 	%r159, 1, 0, %p44;
	add.s32 	%r160, %r158, %r159;
	ld.global.u8 	%rs71, [%rd69+-1280];
	ld.global.u8 	%rs72, [%rd68+-1280];
	setp.ne.s16 	%p45, %rs71, %rs72;
	selp.u32 	%r161, 1, 0, %p45;
	add.s32 	%r162, %r160, %r161;
	ld.global.u8 	%rs73, [%rd69+-1024];
	ld.global.u8 	%rs74, [%rd68+-1024];
	setp.ne.s16 	%p46, %rs73, %rs74;
	selp.u32 	%r163, 1, 0, %p46;
	add.s32 	%r164, %r162, %r163;
	ld.global.u8 	%rs75, [%rd69+-768];
	ld.global.u8 	%rs76, [%rd68+-768];
	setp.ne.s16 	%p47, %rs75, %rs76;
	selp.u32 	%r165, 1, 0, %p47;
	add.s32 	%r166, %r164, %r165;
	ld.global.u8 	%rs77, [%rd69+-512];
	ld.global.u8 	%rs78, [%rd68+-512];
	setp.ne.s16 	%p48, %rs77, %rs78;
	selp.u32 	%r167, 1, 0, %p48;
	add.s32 	%r168, %r166, %r167;
	ld.global.u8 	%rs79, [%rd69+-256];
	ld.global.u8 	%rs80, [%rd68+-256];
	setp.ne.s16 	%p49, %rs79, %rs80;
	selp.u32 	%r169, 1, 0, %p49;
	add.s32 	%r170, %r168, %r169;
	ld.global.u8 	%rs81, [%rd69];
	ld.global.u8 	%rs82, [%rd68];
	setp.ne.s16 	%p50, %rs81, %rs82;
	selp.u32 	%r171, 1, 0, %p50;
	add.s32 	%r172, %r170, %r171;
	ld.global.u8 	%rs83, [%rd69+256];
	ld.global.u8 	%rs84, [%rd68+256];
	setp.ne.s16 	%p51, %rs83, %rs84;
	selp.u32 	%r173, 1, 0, %p51;
	add.s32 	%r174, %r172, %r173;
	ld.global.u8 	%rs85, [%rd69+512];
	ld.global.u8 	%rs86, [%rd68+512];
	setp.ne.s16 	%p52, %rs85, %rs86;
	selp.u32 	%r175, 1, 0, %p52;
	add.s32 	%r176, %r174, %r175;
	ld.global.u8 	%rs87, [%rd69+768];
	ld.global.u8 	%rs88, [%rd68+768];
	setp.ne.s16 	%p53, %rs87, %rs88;
	selp.u32 	%r177, 1, 0, %p53;
	add.s32 	%r178, %r176, %r177;
	ld.global.u8 	%rs89, [%rd69+1024];
	ld.global.u8 	%rs90, [%rd68+1024];
	setp.ne.s16 	%p54, %rs89, %rs90;
	selp.u32 	%r179, 1, 0, %p54;
	add.s32 	%r180, %r178, %r179;
	ld.global.u8 	%rs91, [%rd69+1280];
	ld.global.u8 	%rs92, [%rd68+1280];
	setp.ne.s16 	%p55, %rs91, %rs92;
	selp.u32 	%r181, 1, 0, %p55;
	add.s32 	%r182, %r180, %r181;
	ld.global.u8 	%rs93, [%rd69+1536];
	ld.global.u8 	%rs94, [%rd68+1536];
	setp.ne.s16 	%p56, %rs93, %rs94;
	selp.u32 	%r183, 1, 0, %p56;
	add.s32 	%r184, %r182, %r183;
	ld.global.u8 	%rs95, [%rd69+1792];
	ld.global.u8 	%rs96, [%rd68+1792];
	setp.ne.s16 	%p57, %rs95, %rs96;
	selp.u32 	%r185, 1, 0, %p57;
	add.s32 	%r469, %r184, %r185;
	add.s32 	%r459, %r459, 4096;
	add.s32 	%r455, %r455, 16;
	add.s64 	%rd69, %rd69, 4096;
	add.s64 	%rd68, %rd68, 4096;
	setp.ne.s32 	%p58, %r455, 0;
	@%p58 bra 	$L__BB6_35;
$L__BB6_36:
	setp.eq.s32 	%p59, %r49, 0;
	@%p59 bra 	$L__BB6_45;
	and.b32  	%r60, %r48, 7;
	setp.lt.u32 	%p60, %r49, 8;
	@%p60 bra 	$L__BB6_39;
	cvt.u64.u32 	%rd40, %r459;
	add.s64 	%rd41, %rd67, %rd40;
	add.s64 	%rd42, %rd2, %rd41;
	add.s64 	%rd43, %rd3, %rd41;
	ld.global.u8 	%rs97, [%rd42];
	ld.global.u8 	%rs98, [%rd43];
	setp.ne.s16 	%p61, %rs97, %rs98;
	selp.u32 	%r187, 1, 0, %p61;
	add.s32 	%r188, %r469, %r187;
	ld.global.u8 	%rs99, [%rd42+256];
	ld.global.u8 	%rs100, [%rd43+256];
	setp.ne.s16 	%p62, %rs99, %rs100;
	selp.u32 	%r189, 1, 0, %p62;
	add.s32 	%r190, %r188, %r189;
	ld.global.u8 	%rs101, [%rd42+512];
	ld.global.u8 	%rs102, [%rd43+512];
	setp.ne.s16 	%p63, %rs101, %rs102;
	selp.u32 	%r191, 1, 0, %p63;
	add.s32 	%r192, %r190, %r191;
	ld.global.u8 	%rs103, [%rd42+768];
	ld.global.u8 	%rs104, [%rd43+768];
	setp.ne.s16 	%p64, %rs103, %rs104;
	selp.u32 	%r193, 1, 0, %p64;
	add.s32 	%r194, %r192, %r193;
	ld.global.u8 	%rs105, [%rd42+1024];
	ld.global.u8 	%rs106, [%rd43+1024];
	setp.ne.s16 	%p65, %rs105, %rs106;
	selp.u32 	%r195, 1, 0, %p65;
	add.s32 	%r196, %r194, %r195;
	ld.global.u8 	%rs107, [%rd42+1280];
	ld.global.u8 	%rs108, [%rd43+1280];
	setp.ne.s16 	%p66, %rs107, %rs108;
	selp.u32 	%r197, 1, 0, %p66;
	add.s32 	%r198, %r196, %r197;
	ld.global.u8 	%rs109, [%rd42+1536];
	ld.global.u8 	%rs110, [%rd43+1536];
	setp.ne.s16 	%p67, %rs109, %rs110;
	selp.u32 	%r199, 1, 0, %p67;
	add.s32 	%r200, %r198, %r199;
	ld.global.u8 	%rs111, [%rd42+1792];
	ld.global.u8 	%rs112, [%rd43+1792];
	setp.ne.s16 	%p68, %rs111, %rs112;
	selp.u32 	%r201, 1, 0, %p68;
	add.s32 	%r469, %r200, %r201;
	add.s32 	%r459, %r459, 2048;
$L__BB6_39:
	setp.eq.s32 	%p69, %r60, 0;
	@%p69 bra 	$L__BB6_45;
	and.b32  	%r66, %r48, 3;
	setp.lt.u32 	%p70, %r60, 4;
	@%p70 bra 	$L__BB6_42;
	cvt.u64.u32 	%rd44, %r459;
	add.s64 	%rd45, %rd67, %rd44;
	add.s64 	%rd46, %rd2, %rd45;
	add.s64 	%rd47, %rd3, %rd45;
	ld.global.u8 	%rs113, [%rd46];
	ld.global.u8 	%rs114, [%rd47];
	setp.ne.s16 	%p71, %rs113, %rs114;
	selp.u32 	%r203, 1, 0, %p71;
	add.s32 	%r204, %r469, %r203;
	ld.global.u8 	%rs115, [%rd46+256];
	ld.global.u8 	%rs116, [%rd47+256];
	setp.ne.s16 	%p72, %rs115, %rs116;
	selp.u32 	%r205, 1, 0, %p72;
	add.s32 	%r206, %r204, %r205;
	ld.global.u8 	%rs117, [%rd46+512];
	ld.global.u8 	%rs118, [%rd47+512];
	setp.ne.s16 	%p73, %rs117, %rs118;
	selp.u32 	%r207, 1, 0, %p73;
	add.s32 	%r208, %r206, %r207;
	ld.global.u8 	%rs119, [%rd46+768];
	ld.global.u8 	%rs120, [%rd47+768];
	setp.ne.s16 	%p74, %rs119, %rs120;
	selp.u32 	%r209, 1, 0, %p74;
	add.s32 	%r469, %r208, %r209;
	add.s32 	%r459, %r459, 1024;
$L__BB6_42:
	setp.eq.s32 	%p75, %r66, 0;
	@%p75 bra 	$L__BB6_45;
	cvt.u64.u32 	%rd48, %r459;
	add.s64 	%rd49, %rd67, %rd48;
	add.s64 	%rd71, %rd3, %rd49;
	add.s64 	%rd70, %rd2, %rd49;
	neg.s32 	%r467, %r66;
$L__BB6_44:
	.pragma "nounroll";
	ld.global.u8 	%rs121, [%rd70];
	ld.global.u8 	%rs122, [%rd71];
	setp.ne.s16 	%p76, %rs121, %rs122;
	selp.u32 	%r210, 1, 0, %p76;
	add.s32 	%r469, %r469, %r210;
	add.s64 	%rd71, %rd71, 256;
	add.s64 	%rd70, %rd70, 256;
	add.s32 	%r467, %r467, 1;
	setp.ne.s32 	%p77, %r467, 0;
	@%p77 bra 	$L__BB6_44;
$L__BB6_45:
	// begin inline asm
	mov.u32 %r211, %laneid;
	// end inline asm
	mov.b32 	%r214, 1;
	mov.b32 	%r235, 31;
	mov.b32 	%r236, -1;
	// begin inline asm
	shfl.sync.down.b32 %r212, %r469, %r214, %r235, %r236;
	// end inline asm
	setp.gt.s32 	%p78, %r211, 30;
	selp.b32 	%r237, 0, %r212, %p78;
	add.s32 	%r218, %r237, %r469;
	mov.b32 	%r219, 2;
	// begin inline asm
	shfl.sync.down.b32 %r217, %r218, %r219, %r235, %r236;
	// end inline asm
	setp.gt.s32 	%p79, %r211, 29;
	selp.b32 	%r238, 0, %r217, %p79;
	add.s32 	%r223, %r218, %r238;
	mov.b32 	%r224, 4;
	// begin inline asm
	shfl.sync.down.b32 %r222, %r223, %r224, %r235, %r236;
	// end inline asm
	setp.gt.s32 	%p80, %r211, 27;
	selp.b32 	%r239, 0, %r222, %p80;
	add.s32 	%r228, %r223, %r239;
	mov.b32 	%r229, 8;
	// begin inline asm
	shfl.sync.down.b32 %r227, %r228, %r229, %r235, %r236;
	// end inline asm
	setp.gt.s32 	%p81, %r211, 23;
	selp.b32 	%r240, 0, %r227, %p81;
	add.s32 	%r233, %r228, %r240;
	mov.b32 	%r234, 16;
	// begin inline asm
	shfl.sync.down.b32 %r232, %r233, %r234, %r235, %r236;
	// end inline asm
	setp.gt.s32 	%p82, %r211, 15;
	selp.b32 	%r241, 0, %r232, %p82;
	add.s32 	%r470, %r233, %r241;
	setp.ne.s32 	%p83, %r211, 0;
	@%p83 bra 	$L__BB6_47;
	shr.u32 	%r242, %r43, 3;
	and.b32  	%r243, %r242, 124;
	mov.u32 	%r244, _ZZN3cub18CUB_300001_SM_10006detail6reduce28DeviceReduceSingleTileKernelINS2_10policy_hubIiyN4cuda3std3__44plusIiEEE10Policy1000EN6thrust24THRUST_300001_SM_1000_NS12zip_iteratorINS7_5tupleIJNSD_6detail15normal_iteratorINSD_10device_ptrIcEEEESK_EEEEEPiyS9_ii9diff_charEEvT0_T1_T2_T3_T4_T6_E12temp_storage;
	add.s32 	%r245, %r244, %r243;
	st.shared.u32 	[%r245+8], %r470;
$L__BB6_47:
	bar.sync 	0;
	setp.ne.s32 	%p84, %r43, 0;
	@%p84 bra 	$L__BB6_49;
	ld.shared.u32 	%r246, [_ZZN3cub18CUB_300001_SM_10006detail6reduce28DeviceReduceSingleTileKernelINS2_10policy_hubIiyN4cuda3std3__44plusIiEEE10Policy1000EN6thrust24THRUST_300001_SM_1000_NS12zip_iteratorINS7_5tupleIJNSD_6detail15normal_iteratorINSD_10device_ptrIcEEEESK_EEEEEPiyS9_ii9diff_charEEvT0_T1_T2_T3_T4_T6_E12temp_storage+12];
	add.s32 	%r247, %r246, %r470;
	ld.shared.u32 	%r248, [_ZZN3cub18CUB_300001_SM_10006detail6reduce28DeviceReduceSingleTileKernelINS2_10policy_hubIiyN4cuda3std3__44plusIiEEE10Policy1000EN6thrust24THRUST_300001_SM_1000_NS12zip_iteratorINS7_5tupleIJNSD_6detail15normal_iteratorINSD_10device_ptrIcEEEESK_EEEEEPiyS9_ii9diff_charEEvT0_T1_T2_T3_T4_T6_E12temp_storage+16];
	add.s32 	%r249, %r247, %r248;
	ld.shared.u32 	%r250, [_ZZN3cub18CUB_300001_SM_10006detail6reduce28DeviceReduceSingleTileKernelINS2_10policy_hubIiyN4cuda3std3__44plusIiEEE10Policy1000EN6thrust24THRUST_300001_SM_1000_NS12zip_iteratorINS7_5tupleIJNSD_6detail15normal_iteratorINSD_10device_ptrIcEEEESK_EEEEEPiyS9_ii9diff_charEEvT0_T1_T2_T3_T4_T6_E12temp_storage+20];
	add.s32 	%r251, %r249, %r250;
	ld.shared.u32 	%r252, [_ZZN3cub18CUB_300001_SM_10006detail6reduce28DeviceReduceSingleTileKernelINS2_10policy_hubIiyN4cuda3std3__44plusIiEEE10Policy1000EN6thrust24THRUST_300001_SM_1000_NS12zip_iteratorINS7_5tupleIJNSD_6detail15normal_iteratorINSD_10device_ptrIcEEEESK_EEEEEPiyS9_ii9diff_charEEvT0_T1_T2_T3_T4_T6_E12temp_storage+24];
	add.s32 	%r253, %r251, %r252;
	ld.shared.u32 	%r254, [_ZZN3cub18CUB_300001_SM_10006detail6reduce28DeviceReduceSingleTileKernelINS2_10policy_hubIiyN4cuda3std3__44plusIiEEE10Policy1000EN6thrust24THRUST_300001_SM_1000_NS12zip_iteratorINS7_5tupleIJNSD_6detail15normal_iteratorINSD_10device_ptrIcEEEESK_EEEEEPiyS9_ii9diff_charEEvT0_T1_T2_T3_T4_T6_E12temp_storage+28];
	add.s32 	%r255, %r253, %r254;
	ld.shared.u32 	%r256, [_ZZN3cub18CUB_300001_SM_10006detail6reduce28DeviceReduceSingleTileKernelINS2_10policy_hubIiyN4cuda3std3__44plusIiEEE10Policy1000EN6thrust24THRUST_300001_SM_1000_NS12zip_iteratorINS7_5tupleIJNSD_6detail15normal_iteratorINSD_10device_ptrIcEEEESK_EEEEEPiyS9_ii9diff_charEEvT0_T1_T2_T3_T4_T6_E12temp_storage+32];
	add.s32 	%r257, %r255, %r256;
	ld.shared.u32 	%r258, [_ZZN3cub18CUB_300001_SM_10006detail6reduce28DeviceReduceSingleTileKernelINS2_10policy_hubIiyN4cuda3std3__44plusIiEEE10Policy1000EN6thrust24THRUST_300001_SM_1000_NS12zip_iteratorINS7_5tupleIJNSD_6detail15normal_iteratorINSD_10device_ptrIcEEEESK_EEEEEPiyS9_ii9diff_charEEvT0_T1_T2_T3_T4_T6_E12temp_storage+36];
	add.s32 	%r470, %r257, %r258;
$L__BB6_49:
	mov.u32 	%r432, %tid.x;
	setp.ne.s32 	%p148, %r432, 0;
	@%p148 bra 	$L__BB6_51;
	add.s32 	%r433, %r470, %r81;
	st.global.u32 	[%rd1], %r433;
$L__BB6_51:
	ret;

}
	// .globl	_ZN3cub18CUB_300001_SM_10006detail6reduce18DeviceReduceKernelINS2_10policy_hubIiyN4cuda3std3__44plusIiEEE10Policy1000EN6thrust24THRUST_300001_SM_1000_NS12zip_iteratorINS7_5tupleIJNSD_6detail15normal_iteratorINSD_10device_ptrIcEEEESK_EEEEEyS9_i9diff_charEEvT0_PT3_T1_NS0_13GridEvenShareISR_EET2_T4_
.visible .entry _ZN3cub18CUB_300001_SM_10006detail6reduce18DeviceReduceKernelINS2_10policy_hubIiyN4cuda3std3__44plusIiEEE10Policy1000EN6thrust24THRUST_300001_SM_1000_NS12zip_iteratorINS7_5tupleIJNSD_6detail15normal_iteratorINSD_10device_ptrIcEEEESK_EEEEEyS9_i9diff_charEEvT0_PT3_T1_NS0_13GridEvenShareISR_EET2_T4_(
	.param .align 8 .b8 _ZN3cub18CUB_300001_SM_10006detail6reduce18DeviceReduceKernelINS2_10policy_hubIiyN4cuda3std3__44plusIiEEE10Policy1000EN6thrust24THRUST_300001_SM_1000_NS12zip_iteratorINS7_5tupleIJNSD_6detail15normal_iteratorINSD_10device_ptrIcEEEESK_EEEEEyS9_i9diff_charEEvT0_PT3_T1_NS0_13GridEvenShareISR_EET2_T4__param_0[16],
	.param .u64 .ptr .align 1 _ZN3cub18CUB_300001_SM_10006detail6reduce18DeviceReduceKernelINS2_10policy_hubIiyN4cuda3std3__44plusIiEEE10Policy1000EN6thrust24THRUST_300001_SM_1000_NS12zip_iteratorINS7_5tupleIJNSD_6detail15normal_iteratorINSD_10device_ptrIcEEEESK_EEEEEyS9_i9diff_charEEvT0_PT3_T1_NS0_13GridEvenShareISR_EET2_T4__param_1,
	.param .u64 _ZN3cub18CUB_300001_SM_10006detail6reduce18DeviceReduceKernelINS2_10policy_hubIiyN4cuda3std3__44plusIiEEE10Policy1000EN6thrust24THRUST_300001_SM_1000_NS12zip_iteratorINS7_5tupleIJNSD_6detail15normal_iteratorINSD_10device_ptrIcEEEESK_EEEEEyS9_i9diff_charEEvT0_PT3_T1_NS0_13GridEvenShareISR_EET2_T4__param_2,
	.param .align 8 .b8 _ZN3cub18CUB_300001_SM_10006detail6reduce18DeviceReduceKernelINS2_10policy_hubIiyN4cuda3std3__44plusIiEEE10Policy1000EN6thrust24THRUST_300001_SM_1000_NS12zip_iteratorINS7_5tupleIJNSD_6detail15normal_iteratorINSD_10device_ptrIcEEEESK_EEEEEyS9_i9diff_charEEvT0_PT3_T1_NS0_13GridEvenShareISR_EET2_T4__param_3[72],
	.param .align 1 .b8 _ZN3cub18CUB_300001_SM_10006detail6reduce18DeviceReduceKernelINS2_10policy_hubIiyN4cuda3std3__44plusIiEEE10Policy1000EN6thrust24THRUST_300001_SM_1000_NS12zip_iteratorINS7_5tupleIJNSD_6detail15normal_iteratorINSD_10device_ptrIcEEEESK_EEEEEyS9_i9diff_charEEvT0_PT3_T1_NS0_13GridEvenShareISR_EET2_T4__param_4[1],
	.param .align 1 .b8 _ZN3cub18CUB_300001_SM_10006detail6reduce18DeviceReduceKernelINS2_10policy_hubIiyN4cuda3std3__44plusIiEEE10Policy1000EN6thrust24THRUST_300001_SM_1000_NS12zip_iteratorINS7_5tupleIJNSD_6detail15normal_iteratorINSD_10device_ptrIcEEEESK_EEEEEyS9_i9diff_charEEvT0_PT3_T1_NS0_13GridEvenShareISR_EET2_T4__param_5[1]
)
.maxntid 256
{
	.reg .pred 	%p<148>;
	.reg .b16 	%rs<186>;
	.reg .b32 	%r<500>;
	.reg .b64 	%rd<89>;
	// demoted variable
	.shared .align 4 .b8 _ZZN3cub18CUB_300001_SM_10006detail6reduce18DeviceReduceKernelINS2_10policy_hubIiyN4cuda3std3__44plusIiEEE10Policy1000EN6thrust24THRUST_300001_SM_1000_NS12zip_iteratorINS7_5tupleIJNSD_6detail15normal_iteratorINSD_10device_ptrIcEEEESK_EEEEEyS9_i9diff_charEEvT0_PT3_T1_NS0_13GridEvenShareISR_EET2_T4_E12temp_storage[44];
	ld.param.u64 	%rd1, [_ZN3cub18CUB_300001_SM_10006detail6reduce18DeviceReduceKernelINS2_10policy_hubIiyN4cuda3std3__44plusIiEEE10Policy1000EN6thrust24THRUST_300001_SM_1000_NS12zip_iteratorINS7_5tupleIJNSD_6detail15normal_iteratorINSD_10device_ptrIcEEEESK_EEEEEyS9_i9diff_charEEvT0_PT3_T1_NS0_13GridEvenShareISR_EET2_T4__param_3+32];
	ld.param.u32 	%r1, [_ZN3cub18CUB_300001_SM_10006detail6reduce18DeviceReduceKernelINS2_10policy_hubIiyN4cuda3std3__44plusIiEEE10Policy1000EN6thrust24THRUST_300001_SM_1000_NS12zip_iteratorINS7_5tupleIJNSD_6detail15normal_iteratorINSD_10device_ptrIcEEEESK_EEEEEyS9_i9diff_charEEvT0_PT3_T1_NS0_13GridEvenShareISR_EET2_T4__param_3+40];
	ld.param.u64 	%rd36, [_ZN3cub18CUB_300001_SM_10006detail6reduce18DeviceReduceKernelINS2_10policy_hubIiyN4cuda3std3__44plusIiEEE10Policy1000EN6thrust24THRUST_300001_SM_1000_NS12zip_iteratorINS7_5tupleIJNSD_6detail15normal_iteratorINSD_10device_ptrIcEEEESK_EEEEEyS9_i9diff_charEEvT0_PT3_T1_NS0_13GridEvenShareISR_EET2_T4__param_0+8];
	ld.param.u64 	%rd37, [_ZN3cub18CUB_300001_SM_10006detail6reduce18DeviceReduceKernelINS2_10policy_hubIiyN4cuda3std3__44plusIiEEE10Policy1000EN6thrust24THRUST_300001_SM_1000_NS12zip_iteratorINS7_5tupleIJNSD_6detail15normal_iteratorINSD_10device_ptrIcEEEESK_EEEEEyS9_i9diff_charEEvT0_PT3_T1_NS0_13GridEvenShareISR_EET2_T4__param_0];
	cvta.to.global.u64 	%rd2, %rd37;
	cvta.to.global.u64 	%rd3, %rd36;
	mov.u32 	%r2, %ctaid.x;
	shl.b32 	%r88, %r1, 12;
	cvt.s64.s32 	%rd4, %r88;
	shl.b32 	%r89, %r2, 12;
	cvt.u64.u32 	%rd5, %r89;
	sub.s64 	%rd6, %rd1, %rd5;
	setp.gt.u64 	%p1, %rd6, 4095;
	@%p1 bra 	$L__BB7_25;
	cvt.u32.u64 	%r285, %rd5;
	cvt.u32.u64 	%r3, %rd1;
	sub.s32 	%r4, %r3, %r285;
	mov.u32 	%r5, %tid.x;
	setp.ge.s32 	%p84, %r5, %r4;
	mov.b32 	%r480, 0;
	mov.u32 	%r469, %r5;
	@%p84 bra 	$L__BB7_3;
	add.s32 	%r287, %r285, %r5;
	cvt.u64.u32 	%rd60, %r287;
	add.s64 	%rd61, %rd2, %rd60;
	add.s64 	%rd62, %rd3, %rd60;
	ld.global.u8 	%rs126, [%rd61];
	ld.global.u8 	%rs127, [%rd62];
	setp.ne.s16 	%p85, %rs126, %rs127;
	selp.u32 	%r480, 1, 0, %p85;
	add.s32 	%r469, %r5, 256;
$L__BB7_3:
	setp.ge.s32 	%p86, %r469, %r4;
	@%p86 bra 	$L__BB7_16;
	not.b32 	%r290, %r469;
	add.s32 	%r291, %r290, %r3;
	sub.s32 	%r292, %r291, %r285;
	shr.u32 	%r293, %r292, 8;
	add.s32 	%r10, %r293, 1;
	and.b32  	%r11, %r10, 15;
	setp.lt.u32 	%p87, %r292, 3840;
	@%p87 bra 	$L__BB7_7;
	and.b32  	%r294, %r10, 33554416;
	neg.s32 	%r465, %r294;
	cvt.u64.u32 	%rd63, %r469;
	add.s64 	%rd64, %rd5, %rd63;
	add.s64 	%rd65, %rd64, 2048;
	add.s64 	%rd82, %rd2, %rd65;
	add.s64 	%rd81, %rd3, %rd65;
$L__BB7_6:
	.pragma "nounroll";
	ld.global.u8 	%rs128, [%rd82+-2048];
	ld.global.u8 	%rs129, [%rd81+-2048];
	setp.ne.s16 	%p88, %rs128, %rs129;
	selp.u32 	%r295, 1, 0, %p88;
	add.s32 	%r296, %r480, %r295;
	ld.global.u8 	%rs130, [%rd82+-1792];
	ld.global.u8 	%rs131, [%rd81+-1792];
	setp.ne.s16 	%p89, %rs130, %rs131;
	selp.u32 	%r297, 1, 0, %p89;
	add.s32 	%r298, %r296, %r297;
	ld.global.u8 	%rs132, [%rd82+-1536];
	ld.global.u8 	%rs133, [%rd81+-1536];
	setp.ne.s16 	%p90, %rs132, %rs133;
	selp.u32 	%r299, 1, 0, %p90;
	add.s32 	%r300, %r298, %r299;
	ld.global.u8 	%rs134, [%rd82+-1280];
	ld.global.u8 	%rs135, [%rd81+-1280];
	setp.ne.s16 	%p91, %rs134, %rs135;
	selp.u32 	%r301, 1, 0, %p91;
	add.s32 	%r302, %r300, %r301;
	ld.global.u8 	%rs136, [%rd82+-1024];
	ld.global.u8 	%rs137, [%rd81+-1024];
	setp.ne.s16 	%p92, %rs136, %rs137;
	selp.u32 	%r303, 1, 0, %p92;
	add.s32 	%r304, %r302, %r303;
	ld.global.u8 	%rs138, [%rd82+-768];
	ld.global.u8 	%rs139, [%rd81+-768];
	setp.ne.s16 	%p93, %rs138, %rs139;
	selp.u32 	%r305, 1, 0, %p93;
	add.s32 	%r306, %r304, %r305;
	ld.global.u8 	%rs140, [%rd82+-512];
	ld.global.u8 	%rs141, [%rd81+-512];
	setp.ne.s16 	%p94, %rs140, %rs141;
	selp.u32 	%r307, 1, 0, %p94;
	add.s32 	%r308, %r306, %r307;
	ld.global.u8 	%rs142, [%rd82+-256];
	ld.global.u8 	%rs143, [%rd81+-256];
	setp.ne.s16 	%p95, %rs142, %rs143;
	selp.u32 	%r309, 1, 0, %p95;
	add.s32 	%r310, %r308, %r309;
	ld.global.u8 	%rs144, [%rd82];
	ld.global.u8 	%rs145, [%rd81];
	setp.ne.s16 	%p96, %rs144, %rs145;
	selp.u32 	%r311, 1, 0, %p96;
	add.s32 	%r312, %r310, %r311;
	ld.global.u8 	%rs146, [%rd82+256];
	ld.global.u8 	%rs147, [%rd81+256];
	setp.ne.s16 	%p97, %rs146, %rs147;
	selp.u32 	%r313, 1, 0, %p97;
	add.s32 	%r314, %r312, %r313;
	ld.global.u8 	%rs148, [%rd82+512];
	ld.global.u8 	%rs149, [%rd81+512];
	setp.ne.s16 	%p98, %rs148, %rs149;
	selp.u32 	%r315, 1, 0, %p98;
	add.s32 	%r316, %r314, %r315;
	ld.global.u8 	%rs150, [%rd82+768];
	ld.global.u8 	%rs151, [%rd81+768];
	setp.ne.s16 	%p99, %rs150, %rs151;
	selp.u32 	%r317, 1, 0, %p99;
	add.s32 	%r318, %r316, %r317;
	ld.global.u8 	%rs152, [%rd82+1024];
	ld.global.u8 	%rs153, [%rd81+1024];
	setp.ne.s16 	%p100, %rs152, %rs153;
	selp.u32 	%r319, 1, 0, %p100;
	add.s32 	%r320, %r318, %r319;
	ld.global.u8 	%rs154, [%rd82+1280];
	ld.global.u8 	%rs155, [%rd81+1280];
	setp.ne.s16 	%p101, %rs154, %rs155;
	selp.u32 	%r321, 1, 0, %p101;
	add.s32 	%r322, %r320, %r321;
	ld.global.u8 	%rs156, [%rd82+1536];
	ld.global.u8 	%rs157, [%rd81+1536];
	setp.ne.s16 	%p102, %rs156, %rs157;
	selp.u32 	%r323, 1, 0, %p102;
	add.s32 	%r324, %r322, %r323;
	ld.global.u8 	%rs158, [%rd82+1792];
	ld.global.u8 	%rs159, [%rd81+1792];
	setp.ne.s16 	%p103, %rs158, %rs159;
	selp.u32 	%r325, 1, 0, %p103;
	add.s32 	%r480, %r324, %r325;
	add.s32 	%r469, %r469, 4096;
	add.s32 	%r465, %r465, 16;
	add.s64 	%rd82, %rd82, 4096;
	add.s64 	%rd81, %rd81, 4096;
	setp.ne.s32 	%p104, %r465, 0;
	@%p104 bra 	$L__BB7_6;
$L__BB7_7:
	setp.eq.s32 	%p105, %r11, 0;
	@%p105 bra 	$L__BB7_16;
	and.b32  	%r22, %r10, 7;
	setp.lt.u32 	%p106, %r11, 8;
	@%p106 bra 	$L__BB7_10;
	cvt.s64.s32 	%rd66, %r469;
	add.s64 	%rd67, %rd66, %rd5;
	add.s64 	%rd68, %rd2, %rd67;
	add.s64 	%rd69, %rd3, %rd67;
	ld.global.u8 	%rs160, [%rd68];
	ld.global.u8 	%rs161, [%rd69];
	setp.ne.s16 	%p107, %rs160, %rs161;
	selp.u32 	%r327, 1, 0, %p107;
	add.s32 	%r328, %r480, %r327;
	ld.global.u8 	%rs162, [%rd68+256];
	ld.global.u8 	%rs163, [%rd69+256];
	setp.ne.s16 	%p108, %rs162, %rs163;
	selp.u32 	%r329, 1, 0, %p108;
	add.s32 	%r330, %r328, %r329;
	ld.global.u8 	%rs164, [%rd68+512];
	ld.global.u8 	%rs165, [%rd69+512];
	setp.ne.s16 	%p109, %rs164, %rs165;
	selp.u32 	%r331, 1, 0, %p109;
	add.s32 	%r332, %r330, %r331;
	ld.global.u8 	%rs166, [%rd68+768];
	ld.global.u8 	%rs167, [%rd69+768];
	setp.ne.s16 	%p110, %rs166, %rs167;
	selp.u32 	%r333, 1, 0, %p110;
	add.s32 	%r334, %r332, %r333;
	ld.global.u8 	%rs168, [%rd68+1024];
	ld.global.u8 	%rs169, [%rd69+1024];
	setp.ne.s16 	%p111, %rs168, %rs169;
	selp.u32 	%r335, 1, 0, %p111;
	add.s32 	%r336, %r334, %r335;
	ld.global.u8 	%rs170, [%rd68+1280];
	ld.global.u8 	%rs171, [%rd69+1280];
	setp.ne.s16 	%p112, %rs170, %rs171;
	selp.u32 	%r337, 1, 0, %p112;
	add.s32 	%r338, %r336, %r337;
	ld.global.u8 	%rs172, [%rd68+1536];
	ld.global.u8 	%rs173, [%rd69+1536];
	setp.ne.s16 	%p113, %rs172, %rs173;
	selp.u32 	%r339, 1, 0, %p113;
	add.s32 	%r340, %r338, %r339;
	ld.global.u8 	%rs174, [%rd68+1792];
	ld.global.u8 	%rs175, [%rd69+1792];
	setp.ne.s16 	%p114, %rs174, %rs175;
	selp.u32 	%r341, 1, 0, %p114;
	add.s32 	%r480, %r340, %r341;
	add.s32 	%r469, %r469, 2048;
$L__BB7_10:
	setp.eq.s32 	%p115, %r22, 0;
	@%p115 bra 	$L__BB7_16;
	and.b32  	%r28, %r10, 3;
	setp.lt.u32 	%p116, %r22, 4;
	@%p116 bra 	$L__BB7_13;
	cvt.s64.s32 	%rd70, %r469;
	add.s64 	%rd71, %rd70, %rd5;
	add.s64 	%rd72, %rd2, %rd71;
	add.s64 	%rd73, %rd3, %rd71;
	ld.global.u8 	%rs176, [%rd72];
	ld.global.u8 	%rs177, [%rd73];
	setp.ne.s16 	%p117, %rs176, %rs177;
	selp.u32 	%r343, 1, 0, %p117;
	add.s32 	%r344, %r480, %r343;
	ld.global.u8 	%rs178, [%rd72+256];
	ld.global.u8 	%rs179, [%rd73+256];
	setp.ne.s16 	%p118, %rs178, %rs179;
	selp.u32 	%r345, 1, 0, %p118;
	add.s32 	%r346, %r344, %r345;
	ld.global.u8 	%rs180, [%rd72+512];
	ld.global.u8 	%rs181, [%rd73+512];
	setp.ne.s16 	%p119, %rs180, %rs181;
	selp.u32 	%r347, 1, 0, %p119;
	add.s32 	%r348, %r346, %r347;
	ld.global.u8 	%rs182, [%rd72+768];
	ld.global.u8 	%rs183, [%rd73+768];
	setp.ne.s16 	%p120, %rs182, %rs183;
	selp.u32 	%r349, 1, 0, %p120;
	add.s32 	%r480, %r348, %r349;
	add.s32 	%r469, %r469, 1024;
$L__BB7_13:
	setp.eq.s32 	%p121, %r28, 0;
	@%p121 bra 	$L__BB7_16;
	add.s64 	%rd13, %rd3, %rd5;
	add.s64 	%rd14, %rd2, %rd5;
	neg.s32 	%r477, %r28;
$L__BB7_15:
	.pragma "nounroll";
	cvt.s64.s32 	%rd74, %r469;
	add.s64 	%rd75, %rd13, %rd74;
	add.s64 	%rd76, %rd14, %rd74;
	ld.global.u8 	%rs184, [%rd76];
	ld.global.u8 	%rs185, [%rd75];
	setp.ne.s16 	%p122, %rs184, %rs185;
	selp.u32 	%r350, 1, 0, %p122;
	add.s32 	%r480, %r480, %r350;
	add.s32 	%r469, %r469, 256;
	add.s32 	%r477, %r477, 1;
	setp.ne.s32 	%p123, %r477, 0;
	@%p123 bra 	$L__BB7_15;
$L__BB7_16:
	setp.lt.s32 	%p124, %r4, 256;
	@%p124 bra 	$L__BB7_21;
	// begin inline asm
	mov.u32 %r414, %laneid;
	// end inline asm
	mov.b32 	%r417, 1;
	mov.b32 	%r438, 31;
	mov.b32 	%r439, -1;
	// begin inline asm
	shfl.sync.down.b32 %r415, %r480, %r417, %r438, %r439;
	// end inline asm
	setp.gt.s32 	%p140, %r414, 30;
	selp.b32 	%r440, 0, %r415, %p140;
	add.s32 	%r421, %r440, %r480;
	mov.b32 	%r422, 2;
	// begin inline asm
	shfl.sync.down.b32 %r420, %r421, %r422, %r438, %r439;
	// end inline asm
	setp.gt.s32 	%p141, %r414, 29;
	selp.b32 	%r441, 0, %r420, %p141;
	add.s32 	%r426, %r421, %r441;
	mov.b32 	%r427, 4;
	// begin inline asm
	shfl.sync.down.b32 %r425, %r426, %r427, %r438, %r439;
	// end inline asm
	setp.gt.s32 	%p142, %r414, 27;
	selp.b32 	%r442, 0, %r425, %p142;
	add.s32 	%r431, %r426, %r442;
	mov.b32 	%r432, 8;
	// begin inline asm
	shfl.sync.down.b32 %r430, %r431, %r432, %r438, %r439;
	// end inline asm
	setp.gt.s32 	%p143, %r414, 23;
	selp.b32 	%r443, 0, %r430, %p143;
	add.s32 	%r436, %r431, %r443;
	mov.b32 	%r437, 16;
	// begin inline asm
	shfl.sync.down.b32 %r435, %r436, %r437, %r438, %r439;
	// end inline asm
	setp.gt.s32 	%p144, %r414, 15;
	selp.b32 	%r444, 0, %r435, %p144;
	add.s32 	%r499, %r436, %r444;
	setp.ne.s32 	%p145, %r414, 0;
	@%p145 bra 	$L__BB7_19;
	shr.u32 	%r445, %r5, 3;
	and.b32  	%r446, %r445, 124;
	mov.u32 	%r447, _ZZN3cub18CUB_300001_SM_10006detail6reduce18DeviceReduceKernelINS2_10policy_hubIiyN4cuda3std3__44plusIiEEE10Policy1000EN6thrust24THRUST_300001_SM_1000_NS12zip_iteratorINS7_5tupleIJNSD_6detail15normal_iteratorINSD_10device_ptrIcEEEESK_EEEEEyS9_i9diff_charEEvT0_PT3_T1_NS0_13GridEvenShareISR_EET2_T4_E12temp_storage;
	add.s32 	%r448, %r447, %r446;
	st.shared.u32 	[%r448+8], %r499;
$L__BB7_19:
	bar.sync 	0;
	setp.ne.s32 	%p146, %r5, 0;
	@%p146 bra 	$L__BB7_46;
	ld.shared.u32 	%r449, [_ZZN3cub18CUB_300001_SM_10006detail6reduce18DeviceReduceKernelINS2_10policy_hubIiyN4cuda3std3__44plusIiEEE10Policy1000EN6thrust24THRUST_300001_SM_1000_NS12zip_iteratorINS7_5tupleIJNSD_6detail15normal_iteratorINSD_10device_ptrIcEEEESK_EEEEEyS9_i9diff_charEEvT0_PT3_T1_NS0_13GridEvenShareISR_EET2_T4_E12temp_storage+12];
	add.s32 	%r450, %r449, %r499;
	ld.shared.u32 	%r451, [_ZZN3cub18CUB_300001_SM_10006detail6reduce18DeviceReduceKernelINS2_10policy_hubIiyN4cuda3std3__44plusIiEEE10Policy1000EN6thrust24THRUST_300001_SM_1000_NS12zip_iteratorINS7_5tupleIJNSD_6detail15normal_iteratorINSD_10device_ptrIcEEEESK_EEEEEyS9_i9diff_charEEvT0_PT3_T1_NS0_13GridEvenShareISR_EET2_T4_E12temp_storage+16];
	add.s32 	%r452, %r450, %r451;
	ld.shared.u32 	%r453, [_ZZN3cub18CUB_300001_SM_10006detail6reduce18DeviceReduceKernelINS2_10policy_hubIiyN4cuda3std3__44plusIiEEE10Policy1000EN6thrust24THRUST_300001_SM_1000_NS12zip_iteratorINS7_5tupleIJNSD_6detail15normal_iteratorINSD_10device_ptrIcEEEESK_EEEEEyS9_i9diff_charEEvT0_PT3_T1_NS0_13GridEvenShareISR_EET2_T4_E12temp_storage+20];
	add.s32 	%r454, %r452, %r453;
	ld.shared.u32 	%r455, [_ZZN3cub18CUB_300001_SM_10006detail6reduce18DeviceReduceKernelINS2_10policy_hubIiyN4cuda3std3__44plusIiEEE10Policy1000EN6thrust24THRUST_300001_SM_1000_NS12zip_iteratorINS7_5tupleIJNSD_6detail15normal_iteratorINSD_10device_ptrIcEEEESK_EEEEEyS9_i9diff_charEEvT0_PT3_T1_NS0_13GridEvenShareISR_EET2_T4_E12temp_storage+24];
	add.s32 	%r456, %r454, %r455;
	ld.shared.u32 	%r457, [_ZZN3cub18CUB_300001_SM_10006detail6reduce18DeviceReduceKernelINS2_10policy_hubIiyN4cuda3std3__44plusIiEEE10Policy1000EN6thrust24THRUST_300001_SM_1000_NS12zip_iteratorINS7_5tupleIJNSD_6detail15normal_iteratorINSD_10device_ptrIcEEEESK_EEEEEyS9_i9diff_charEEvT0_PT3_T1_NS0_13GridEvenShareISR_EET2_T4_E12temp_storage+28];
	add.s32 	%r458, %r456, %r457;
	ld.shared.u32 	%r459, [_ZZN3cub18CUB_300001_SM_10006detail6reduce18DeviceReduceKernelINS2_10policy_hubIiyN4cuda3std3__44plusIiEEE10Policy1000EN6thrust24THRUST_300001_SM_1000_NS12zip_iteratorINS7_5tupleIJNSD_6detail15normal_iteratorINSD_10device_ptrIcEEEESK_EEEEEyS9_i9diff_charEEvT0_PT3_T1_NS0_13GridEvenShareISR_EET2_T4_E12temp_storage+32];
	add.s32 	%r460, %r458, %r459;
	ld.shared.u32 	%r461, [_ZZN3cub18CUB_300001_SM_10006detail6reduce18DeviceReduceKernelINS2_10policy_hubIiyN4cuda3std3__44plusIiEEE10Policy1000EN6thrust24THRUST_300001_SM_1000_NS12zip_iteratorINS7_5tupleIJNSD_6detail15normal_iteratorINSD_10device_ptrIcEEEESK_EEEEEyS9_i9diff_charEEvT0_PT3_T1_NS0_13GridEvenShareISR_EET2_T4_E12temp_storage+36];
	add.s32 	%r499, %r460, %r461;
	bra.uni 	$L__BB7_46;
$L__BB7_21:
	// begin inline asm
	mov.u32 %r351, %laneid;
	// end inline asm
	and.b32  	%r377, %r5, 992;
	add.s32 	%r378, %r377, 32;
	setp.gt.s32 	%p125, %r378, %r4;
	not.b32 	%r379, %r377;
	add.s32 	%r380, %r4, %r379;
	selp.b32 	%r375, %r380, 31, %p125;
	mov.b32 	%r354, 1;
	mov.b32 	%r376, -1;
	// begin inline asm
	shfl.sync.down.b32 %r352, %r480, %r354, %r375, %r376;
	// end inline asm
	setp.lt.s32 	%p126, %r351, %r375;
	selp.b32 	%r381, %r352, 0, %p126;
	add.s32 	%r358, %r381, %r480;
	mov.b32 	%r359, 2;
	// begin inline asm
	shfl.sync.down.b32 %r357, %r358, %r359, %r375, %r376;
	// end inline asm
	add.s32 	%r382, %r351, 2;
	setp.gt.s32 	%p127, %r382, %r375;
	selp.b32 	%r383, 0, %r357, %p127;
	add.s32 	%r363, %r358, %r383;
	mov.b32 	%r364, 4;
	// begin inline asm
	shfl.sync.down.b32 %r362, %r363, %r364, %r375, %r376;
	// end inline asm
	add.s32 	%r384, %r351, 4;
	setp.gt.s32 	%p128, %r384, %r375;
	selp.b32 	%r385, 0, %r362, %p128;
	add.s32 	%r368, %r363, %r385;
	mov.b32 	%r369, 8;
	// begin inline asm
	shfl.sync.down.b32 %r367, %r368, %r369, %r375, %r376;
	// end inline asm
	add.s32 	%r386, %r351, 8;
	setp.gt.s32 	%p129, %r386, %r375;
	selp.b32 	%r387, 0, %r367, %p129;
	add.s32 	%r373, %r368, %r387;
	mov.b32 	%r374, 16;
	// begin inline asm
	shfl.sync.down.b32 %r372, %r373, %r374, %r375, %r376;
	// end inline asm
	add.s32 	%r388, %r351, 16;
	setp.gt.s32 	%p130, %r388, %r375;
	selp.b32 	%r389, 0, %r372, %p130;
	add.s32 	%r499, %r373, %r389;
	setp.ne.s32 	%p131, %r351, 0;
	@%p131 bra 	$L__BB7_23;
	shr.u32 	%r390, %r5, 3;
	and.b32  	%r391, %r390, 124;
	mov.u32 	%r392, _ZZN3cub18CUB_300001_SM_10006detail6reduce18DeviceReduceKernelINS2_10policy_hubIiyN4cuda3std3__44plusIiEEE10Policy1000EN6thrust24THRUST_300001_SM_1000_NS12zip_iteratorINS7_5tupleIJNSD_6detail15normal_iteratorINSD_10device_ptrIcEEEESK_EEEEEyS9_i9diff_charEEvT0_PT3_T1_NS0_13GridEvenShareISR_EET2_T4_E12temp_storage;
	add.s32 	%r393, %r392, %r391;
	st.shared.u32 	[%r393+8], %r499;
$L__BB7_23:
	bar.sync 	0;
	setp.ne.s32 	%p132, %r5, 0;
	@%p132 bra 	$L__BB7_46;
	setp.gt.s32 	%p133, %r4, 32;
	ld.shared.u32 	%r394, [_ZZN3cub18CUB_300001_SM_10006detail6reduce18DeviceReduceKernelINS2_10policy_hubIiyN4cuda3std3__44plusIiEEE10Policy1000EN6thrust24THRUST_300001_SM_1000_NS12zip_iteratorINS7_5tupleIJNSD_6detail15normal_iteratorINSD_10device_ptrIcEEEESK_EEEEEyS9_i9diff_charEEvT0_PT3_T1_NS0_13GridEvenShareISR_EET2_T4_E12temp_storage+12];
	selp.b32 	%r395, %r394, 0, %p133;
	add.s32 	%r396, %r395, %r499;
	setp.gt.s32 	%p134, %r4, 64;
	ld.shared.u32 	%r397, [_ZZN3cub18CUB_300001_SM_10006detail6reduce18DeviceReduceKernelINS2_10policy_hubIiyN4cuda3std3__44plusIiEEE10Policy1000EN6thrust24THRUST_300001_SM_1000_NS12zip_iteratorINS7_5tupleIJNSD_6detail15normal_iteratorINSD_10device_ptrIcEEEESK_EEEEEyS9_i9diff_charEEvT0_PT3_T1_NS0_13GridEvenShareISR_EET2_T4_E12temp_storage+16];
	selp.b32 	%r398, %r397, 0, %p134;
	add.s32 	%r399, %r396, %r398;
	setp.gt.s32 	%p135, %r4, 96;
	ld.shared.u32 	%r400, [_ZZN3cub18CUB_300001_SM_10006detail6reduce18DeviceReduceKernelINS2_10policy_hubIiyN4cuda3std3__44plusIiEEE10Policy1000EN6thrust24THRUST_300001_SM_1000_NS12zip_iteratorINS7_5tupleIJNSD_6detail15normal_iteratorINSD_10device_ptrIcEEEESK_EEEEEyS9_i9diff_charEEvT0_PT3_T1_NS0_13GridEvenShareISR_EET2_T4_E12temp_storage+20];
	selp.b32 	%r401, %r400, 0, %p135;
	add.s32 	%r402, %r399, %r401;
	setp.gt.s32 	%p136, %r4, 128;
	ld.shared.u32 	%r403, [_ZZN3cub18CUB_300001_SM_10006detail6reduce18DeviceReduceKernelINS2_10policy_hubIiyN4cuda3std3__44plusIiEEE10Policy1000EN6thrust24THRUST_300001_SM_1000_NS12zip_iteratorINS7_5tupleIJNSD_6detail15normal_iteratorINSD_10device_ptrIcEEEESK_EEEEEyS9_i9diff_charEEvT0_PT3_T1_NS0_13GridEvenShareISR_EET2_T4_E12temp_storage+24];
	selp.b32 	%r404, %r403, 0, %p136;
	add.s32 	%r405, %r402, %r404;
	setp.gt.s32 	%p137, %r4, 160;
	ld.shared.u32 	%r406, [_ZZN3cub18CUB_300001_SM_10006detail6reduce18DeviceReduceKernelINS2_10policy_hubIiyN4cuda3std3__44plusIiEEE10Policy1000EN6thrust24THRUST_300001_SM_1000_NS12zip_iteratorINS7_5tupleIJNSD_6detail15normal_iteratorINSD_10device_ptrIcEEEESK_EEEEEyS9_i9diff_charEEvT0_PT3_T1_NS0_13GridEvenShareISR_EET2_T4_E12temp_storage+28];
	selp.b32 	%r407, %r406, 0, %p137;
	add.s32 	%r408, %r405, %r407;
	setp.gt.s32 	%p138, %r4, 192;
	ld.shared.u32 	%r409, [_ZZN3cub18CUB_300001_SM_10006detail6reduce18DeviceReduceKernelINS2_10policy_hubIiyN4cuda3std3__44plusIiEEE10Policy1000EN6thrust24THRUST_300001_SM_1000_NS12zip_iteratorINS7_5tupleIJNSD_6detail15normal_iteratorINSD_10device_ptrIcEEEESK_EEEEEyS9_i9diff_charEEvT0_PT3_T1_NS0_13GridEvenShareISR_EET2_T4_E12temp_storage+32];
	selp.b32 	%r410, %r409, 0, %p138;
	add.s32 	%r411, %r408, %r410;
	setp.gt.s32 	%p139, %r4, 224;
	ld.shared.u32 	%r412, [_ZZN3cub18CUB_300001_SM_10006detail6reduce18DeviceReduceKernelINS2_10policy_hubIiyN4cuda3std3__44plusIiEEE10Policy1000EN6thrust24THRUST_300001_SM_1000_NS12zip_iteratorINS7_5tupleIJNSD_6detail15normal_iteratorINSD_10device_ptrIcEEEESK_EEEEEyS9_i9diff_charEEvT0_PT3_T1_NS0_13GridEvenShareISR_EET2_T4_E12temp_storage+36];
	selp.b32 	%r413, %r412, 0, %p139;
	add.s32 	%r499, %r411, %r413;
	bra.uni 	$L__BB7_46;
$L__BB7_25:
	mov.u32 	%r46, %tid.x;
	cvt.u64.u32 	%rd15, %r46;
	add.s64 	%rd38, %rd15, %rd5;
	add.s64 	%rd39, %rd2, %rd38;
	add.s64 	%rd40, %rd3, %rd38;
	ld.global.u8 	%rs1, [%rd39];
	ld.global.u8 	%rs2, [%rd40];
	setp.ne.s16 	%p2, %rs1, %rs2;
	selp.u32 	%r90, 1, 0, %p2;
	ld.global.u8 	%rs3, [%rd39+256];
	ld.global.u8 	%rs4, [%rd40+256];
	setp.ne.s16 	%p3, %rs3, %rs4;
	selp.u32 	%r91, 1, 0, %p3;
	ld.global.u8 	%rs5, [%rd39+512];
	ld.global.u8 	%rs6, [%rd40+512];
	setp.ne.s16 	%p4, %rs5, %rs6;
	selp.u32 	%r92, 1, 0, %p4;
	ld.global.u8 	%rs7, [%rd39+768];
	ld.global.u8 	%rs8, [%rd40+768];
	setp.ne.s16 	%p5, %rs7, %rs8;
	selp.u32 	%r93, 1, 0, %p5;
	ld.global.u8 	%rs9, [%rd39+1024];
	ld.global.u8 	%rs10, [%rd40+1024];
	setp.ne.s16 	%p6, %rs9, %rs10;
	selp.u32 	%r94, 1, 0, %p6;
	ld.global.u8 	%rs11, [%rd39+1280];
	ld.global.u8 	%rs12, [%rd40+1280];
	setp.ne.s16 	%p7, %rs11, %rs12;
	selp.u32 	%r95, 1, 0, %p7;
	ld.global.u8 	%rs13, [%rd39+1536];
	ld.global.u8 	%rs14, [%rd40+1536];
	setp.ne.s16 	%p8, %rs13, %rs14;
	selp.u32 	%r96, 1, 0, %p8;
	ld.global.u8 	%rs15, [%rd39+1792];
	ld.global.u8 	%rs16, [%rd40+1792];
	setp.ne.s16 	%p9, %rs15, %rs16;
	selp.u32 	%r97, 1, 0, %p9;
	ld.global.u8 	%rs17, [%rd39+2048];
	ld.global.u8 	%rs18, [%rd40+2048];
	setp.ne.s16 	%p10, %rs17, %rs18;
	selp.u32 	%r98, 1, 0, %p10;
	ld.global.u8 	%rs19, [%rd39+2304];
	ld.global.u8 	%rs20, [%rd40+2304];
	setp.ne.s16 	%p11, %rs19, %rs20;
	selp.u32 	%r99, 1, 0, %p11;
	ld.global.u8 	%rs21, [%rd39+2560];
	ld.global.u8 	%rs22, [%rd40+2560];
	setp.ne.s16 	%p12, %rs21, %rs22;
	selp.u32 	%r100, 1, 0, %p12;
	ld.global.u8 	%rs23, [%rd39+2816];
	ld.global.u8 	%rs24, [%rd40+2816];
	setp.ne.s16 	%p13, %rs23, %rs24;
	selp.u32 	%r101, 1, 0, %p13;
	ld.global.u8 	%rs25, [%rd39+3072];
	ld.global.u8 	%rs26, [%rd40+3072];
	setp.ne.s16 	%p14, %rs25, %rs26;
	selp.u32 	%r102, 1, 0, %p14;
	ld.global.u8 	%rs27, [%rd39+3328];
	ld.global.u8 	%rs28, [%rd40+3328];
	setp.ne.s16 	%p15, %rs27, %rs28;
	selp.u32 	%r103, 1, 0, %p15;
	ld.global.u8 	%rs29, [%rd39+3584];
	ld.global.u8 	%rs30, [%rd40+3584];
	setp.ne.s16 	%p16, %rs29, %rs30;
	selp.u32 	%r104, 1, 0, %p16;
	ld.global.u8 	%rs31, [%rd39+3840];
	ld.global.u8 	%rs32, [%rd40+3840];
	setp.ne.s16 	%p17, %rs31, %rs32;
	selp.u32 	%r105, 1, 0, %p17;
	add.s32 	%r106, %r91, %r90;
	add.s32 	%r107, %r106, %r92;
	add.s32 	%r108, %r107, %r93;
	add.s32 	%r109, %r108, %r94;
	add.s32 	%r110, %r109, %r95;
	add.s32 	%r111, %r110, %r96;
	add.s32 	%r112, %r111, %r97;
	add.s32 	%r113, %r112, %r98;
	add.s32 	%r114, %r113, %r99;
	add.s32 	%r115, %r114, %r100;
	add.s32 	%r116, %r115, %r101;
	add.s32 	%r117, %r116, %r102;
	add.s32 	%r118, %r117, %r103;
	add.s32 	%r119, %r118, %r104;
	add.s32 	%r498, %r119, %r105;
	setp.lt.u64 	%p18, %rd6, %rd4;
	@%p18 bra 	$L__BB7_42;
	cvt.u32.u64 	%r121, %rd4;
	cvt.u32.u64 	%r122, %rd5;
	add.s64 	%rd41, %rd5, %rd4;
	add.s64 	%rd84, %rd3, %rd41;
	add.s64 	%rd83, %rd2, %rd41;
	cvt.u32.u64 	%r48, %rd1;
	not.b32 	%r123, %r46;
	add.s32 	%r124, %r123, %r48;
	sub.s32 	%r125, %r124, %r121;
	sub.s32 	%r481, %r125, %r122;
	mov.b32 	%r482, 0;
	mov.u64 	%rd85, %rd5;
$L__BB7_27:
	cvt.s64.s32 	%rd21, %r88;
	add.s64 	%rd85, %rd85, %rd21;
	add.s64 	%rd42, %rd1, -4096;
	setp.gt.u64 	%p19, %rd85, %rd42;
	@%p19 bra 	$L__BB7_29;
	shl.b32 	%r127, %r1, 12;
	cvt.s64.s32 	%rd43, %r127;
	add.s64 	%rd44, %rd85, %rd15;
	add.s64 	%rd45, %rd2, %rd44;
	add.s64 	%rd46, %rd3, %rd44;
	ld.global.u8 	%rs33, [%rd45];
	ld.global.u8 	%rs34, [%rd46];
	setp.ne.s16 	%p20, %rs33, %rs34;
	selp.u32 	%r128, 1, 0, %p20;
	ld.global.u8 	%rs35, [%rd45+256];
	ld.global.u8 	%rs36, [%rd46+256];
	setp.ne.s16 	%p21, %rs35, %rs36;
	selp.u32 	%r129, 1, 0, %p21;
	ld.global.u8 	%rs37, [%rd45+512];
	ld.global.u8 	%rs38, [%rd46+512];
	setp.ne.s16 	%p22, %rs37, %rs38;
	selp.u32 	%r130, 1, 0, %p22;
	ld.global.u8 	%rs39, [%rd45+768];
	ld.global.u8 	%rs40, [%rd46+768];
	setp.ne.s16 	%p23, %rs39, %rs40;
	selp.u32 	%r131, 1, 0, %p23;
	ld.global.u8 	%rs41, [%rd45+1024];
	ld.global.u8 	%rs42, [%rd46+1024];
	setp.ne.s16 	%p24, %rs41, %rs42;
	selp.u32 	%r132, 1, 0, %p24;
	ld.global.u8 	%rs43, [%rd45+1280];
	ld.global.u8 	%rs44, [%rd46+1280];
	setp.ne.s16 	%p25, %rs43, %rs44;
	selp.u32 	%r133, 1, 0, %p25;
	ld.global.u8 	%rs45, [%rd45+1536];
	ld.global.u8 	%rs46, [%rd46+1536];
	setp.ne.s16 	%p26, %rs45, %rs46;
	selp.u32 	%r134, 1, 0, %p26;
	ld.global.u8 	%rs47, [%rd45+1792];
	ld.global.u8 	%rs48, [%rd46+1792];
	setp.ne.s16 	%p27, %rs47, %rs48;
	selp.u32 	%r135, 1, 0, %p27;
	ld.global.u8 	%rs49, [%rd45+2048];
	ld.global.u8 	%rs50, [%rd46+2048];
	setp.ne.s16 	%p28, %rs49, %rs50;
	selp.u32 	%r136, 1, 0, %p28;
	ld.global.u8 	%rs51, [%rd45+2304];
	ld.global.u8 	%rs52, [%rd46+2304];
	setp.ne.s16 	%p29, %rs51, %rs52;
	selp.u32 	%r137, 1, 0, %p29;
	ld.global.u8 	%rs53, [%rd45+2560];
	ld.global.u8 	%rs54, [%rd46+2560];
	setp.ne.s16 	%p30, %rs53, %rs54;
	selp.u32 	%r138, 1, 0, %p30;
	ld.global.u8 	%rs55, [%rd45+2816];
	ld.global.u8 	%rs56, [%rd46+2816];
	setp.ne.s16 	%p31, %rs55, %rs56;
	selp.u32 	%r139, 1, 0, %p31;
	ld.global.u8 	%rs57, [%rd45+3072];
	ld.global.u8 	%rs58, [%rd46+3072];
	setp.ne.s16 	%p32, %rs57, %rs58;
	selp.u32 	%r140, 1, 0, %p32;
	ld.global.u8 	%rs59, [%rd45+3328];
	ld.global.u8 	%rs60, [%rd46+3328];
	setp.ne.s16 	%p33, %rs59, %rs60;
	selp.u32 	%r141, 1, 0, %p33;
	ld.global.u8 	%rs61, [%rd45+3584];
	ld.global.u8 	%rs62, [%rd46+3584];
	setp.ne.s16 	%p34, %rs61, %rs62;
	selp.u32 	%r142, 1, 0, %p34;
	ld.global.u8 	%rs63, [%rd45+3840];
	ld.global.u8 	%rs64, [%rd46+3840];
	setp.ne.s16 	%p35, %rs63, %rs64;
	selp.u32 	%r143, 1, 0, %p35;
	add.s32 	%r144, %r498, %r128;
	add.s32 	%r145, %r144, %r129;
	add.s32 	%r146, %r145, %r130;
	add.s32 	%r147, %r146, %r131;
	add.s32 	%r148, %r147, %r132;
	add.s32 	%r149, %r148, %r133;
	add.s32 	%r150, %r149, %r134;
	add.s32 	%r151, %r150, %r135;
	add.s32 	%r152, %r151, %r136;
	add.s32 	%r153, %r152, %r137;
	add.s32 	%r154, %r153, %r138;
	add.s32 	%r155, %r154, %r139;
	add.s32 	%r156, %r155, %r140;
	add.s32 	%r157, %r156, %r141;
	add.s32 	%r158, %r157, %r142;
	add.s32 	%r498, %r158, %r143;
	sub.s64 	%rd47, %rd1, %rd85;
	setp.lt.u64 	%p36, %rd47, %rd43;
	add.s32 	%r482, %r482, 1;
	add.s64 	%rd84, %rd84, %rd43;
	add.s64 	%rd83, %rd83, %rd43;
	sub.s32 	%r481, %r481, %r127;
	@%p36 bra 	$L__BB7_42;
	bra.uni 	$L__BB7_27;
$L__BB7_29:
	setp.le.u64 	%p37, %rd1, %rd85;
	cvt.u32.u64 	%r159, %rd85;
	cvt.u32.u64 	%r160, %rd1;
	sub.s32 	%r161, %r160, %r159;
	setp.ge.s32 	%p38, %r46, %r161;
	or.pred  	%p39, %p37, %p38;
	@%p39 bra 	$L__BB7_42;
	cvt.u32.u64 	%r164, %rd5;
	cvt.u32.u64 	%r165, %rd21;
	not.b32 	%r166, %r46;
	add.s32 	%r167, %r166, %r48;
	add.s32 	%r168, %r165, %r164;
	sub.s32 	%r169, %r167, %r168;
	mul.lo.s32 	%r170, %r1, %r482;
	shl.b32 	%r171, %r170, 12;
	sub.s32 	%r172, %r169, %r171;
	shr.u32 	%r173, %r172, 8;
	add.s32 	%r56, %r173, 1;
	and.b32  	%r57, %r56, 15;
	setp.lt.u32 	%p40, %r172, 3840;
	mov.u32 	%r488, %r46;
	@%p40 bra 	$L__BB7_33;
	shr.u32 	%r174, %r481, 8;
	add.s32 	%r175, %r174, 1;
	and.b32  	%r176, %r175, 33554416;
	neg.s32 	%r484, %r176;
	add.s64 	%rd25, %rd83, %rd15;
	add.s64 	%rd26, %rd84, %rd15;
	mov.b64 	%rd86, 0;
	mov.u32 	%r488, %r46;
$L__BB7_32:
	.pragma "nounroll";
	add.s64 	%rd49, %rd25, %rd86;
	add.s64 	%rd50, %rd26, %rd86;
	ld.global.u8 	%rs65, [%rd49];
	ld.global.u8 	%rs66, [%rd50];
	setp.ne.s16 	%p41, %rs65, %rs66;
	selp.u32 	%r177, 1, 0, %p41;
	add.s32 	%r178, %r498, %r177;
	ld.global.u8 	%rs67, [%rd49+256];
	ld.global.u8 	%rs68, [%rd50+256];
	setp.ne.s16 	%p42, %rs67, %rs68;
	selp.u32 	%r179, 1, 0, %p42;
	add.s32 	%r180, %r178, %r179;
	ld.global.u8 	%rs69, [%rd49+512];
	ld.global.u8 	%rs70, [%rd50+512];
	setp.ne.s16 	%p43, %rs69, %rs70;
	selp.u32 	%r181, 1, 0, %p43;
	add.s32 	%r182, %r180, %r181;
	ld.global.u8 	%rs71, [%rd49+768];
	ld.global.u8 	%rs72, [%rd50+768];
	setp.ne.s16 	%p44, %rs71, %rs72;
	selp.u32 	%r183, 1, 0, %p44;
	add.s32 	%r184, %r182, %r183;
	ld.global.u8 	%rs73, [%rd49+1024];
	ld.global.u8 	%rs74, [%rd50+1024];
	setp.ne.s16 	%p45, %rs73, %rs74;
	selp.u32 	%r185, 1, 0, %p45;
	add.s32 	%r186, %r184, %r185;
	ld.global.u8 	%rs75, [%rd49+1280];
	ld.global.u8 	%rs76, [%rd50+1280];
	setp.ne.s16 	%p46, %rs75, %rs76;
	selp.u32 	%r187, 1, 0, %p46;
	add.s32 	%r188, %r186, %r187;
	ld.global.u8 	%rs77, [%rd49+1536];
	ld.global.u8 	%rs78, [%rd50+1536];
	setp.ne.s16 	%p47, %rs77, %rs78;
	selp.u32 	%r189, 1, 0, %p47;
	add.s32 	%r190, %r188, %r189;
	ld.global.u8 	%rs79, [%rd49+1792];
	ld.global.u8 	%rs80, [%rd50+1792];
	setp.ne.s16 	%p48, %rs79, %rs80;
	selp.u32 	%r191, 1, 0, %p48;
	add.s32 	%r192, %r190, %r191;
	ld.global.u8 	%rs81, [%rd49+2048];
	ld.global.u8 	%rs82, [%rd50+2048];
	setp.ne.s16 	%p49, %rs81, %rs82;
	selp.u32 	%r193, 1, 0, %p49;
	add.s32 	%r194, %r192, %r193;
	ld.global.u8 	%rs83, [%rd49+2304];
	ld.global.u8 	%rs84, [%rd50+2304];
	setp.ne.s16 	%p50, %rs83, %rs84;
	selp.u32 	%r195, 1, 0, %p50;
	add.s32 	%r196, %r194, %r195;
	ld.global.u8 	%rs85, [%rd49+2560];
	ld.global.u8 	%rs86, [%rd50+2560];
	setp.ne.s16 	%p51, %rs85, %rs86;
	selp.u32 	%r197, 1, 0, %p51;
	add.s32 	%r198, %r196, %r197;
	ld.global.u8 	%rs87, [%rd49+2816];
	ld.global.u8 	%rs88, [%rd50+2816];
	setp.ne.s16 	%p52, %rs87, %rs88;
	selp.u32 	%r199, 1, 0, %p52;
	add.s32 	%r200, %r198, %r199;
	ld.global.u8 	%rs89, [%rd49+3072];
	ld.global.u8 	%rs90, [%rd50+3072];
	setp.ne.s16 	%p53, %rs89, %rs90;
	selp.u32 	%r201, 1, 0, %p53;
	add.s32 	%r202, %r200, %r201;
	ld.global.u8 	%rs91, [%rd49+3328];
	ld.global.u8 	%rs92, [%rd50+3328];
	setp.ne.s16 	%p54, %rs91, %rs92;
	selp.u32 	%r203, 1, 0, %p54;
	add.s32 	%r204, %r202, %r203;
	ld.global.u8 	%rs93, [%rd49+3584];
	ld.global.u8 	%rs94, [%rd50+3584];
	setp.ne.s16 	%p55, %rs93, %rs94;
	selp.u32 	%r205, 1, 0, %p55;
	add.s32 	%r206, %r204, %r205;
	ld.global.u8 	%rs95, [%rd49+3840];
	ld.global.u8 	%rs96, [%rd50+3840];
	setp.ne.s16 	%p56, %rs95, %rs96;
	selp.u32 	%r207, 1, 0, %p56;
	add.s32 	%r498, %r206, %r207;
	add.s32 	%r488, %r488, 4096;
	add.s32 	%r484, %r484, 16;
	add.s64 	%rd86, %rd86, 4096;
	setp.ne.s32 	%p57, %r484, 0;
	@%p57 bra 	$L__BB7_32;
$L__BB7_33:
	setp.eq.s32 	%p58, %r57, 0;
	@%p58 bra 	$L__BB7_42;
	and.b32  	%r68, %r56, 7;
	setp.lt.u32 	%p59, %r57, 8;
	@%p59 bra 	$L__BB7_36;
	cvt.u64.u32 	%rd51, %r488;
	add.s64 	%rd52, %rd85, %rd51;
	add.s64 	%rd53, %rd2, %rd52;
	add.s64 	%rd54, %rd3, %rd52;
	ld.global.u8 	%rs97, [%rd53];
	ld.global.u8 	%rs98, [%rd54];
	setp.ne.s16 	%p60, %rs97, %rs98;
	selp.u32 	%r209, 1, 0, %p60;
	add.s32 	%r210, %r498, %r209;
	ld.global.u8 	%rs99, [%rd53+256];
	ld.global.u8 	%rs100, [%rd54+256];
	setp.ne.s16 	%p61, %rs99, %rs100;
	selp.u32 	%r211, 1, 0, %p61;
	add.s32 	%r212, %r210, %r211;
	ld.global.u8 	%rs101, [%rd53+512];
	ld.global.u8 	%rs102, [%rd54+512];
	setp.ne.s16 	%p62, %rs101, %rs102;
	selp.u32 	%r213, 1, 0, %p62;
	add.s32 	%r214, %r212, %r213;
	ld.global.u8 	%rs103, [%rd53+768];
	ld.global.u8 	%rs104, [%rd54+768];
	setp.ne.s16 	%p63, %rs103, %rs104;
	selp.u32 	%r215, 1, 0, %p63;
	add.s32 	%r216, %r214, %r215;
	ld.global.u8 	%rs105, [%rd53+1024];
	ld.global.u8 	%rs106, [%rd54+1024];
	setp.ne.s16 	%p64, %rs105, %rs106;
	selp.u32 	%r217, 1, 0, %p64;
	add.s32 	%r218, %r216, %r217;
	ld.global.u8 	%rs107, [%rd53+1280];
	ld.global.u8 	%rs108, [%rd54+1280];
	setp.ne.s16 	%p65, %rs107, %rs108;
	selp.u32 	%r219, 1, 0, %p65;
	add.s32 	%r220, %r218, %r219;
	ld.global.u8 	%rs109, [%rd53+1536];
	ld.global.u8 	%rs110, [%rd54+1536];
	setp.ne.s16 	%p66, %rs109, %rs110;
	selp.u32 	%r221, 1, 0, %p66;
	add.s32 	%r222, %r220, %r221;
	ld.global.u8 	%rs111, [%rd53+1792];
	ld.global.u8 	%rs112, [%rd54+1792];
	setp.ne.s16 	%p67, %rs111, %rs112;
	selp.u32 	%r223, 1, 0, %p67;
	add.s32 	%r498, %r222, %r223;
	add.s32 	%r488, %r488, 2048;
$L__BB7_36:
	setp.eq.s32 	%p68, %r68, 0;
	@%p68 bra 	$L__BB7_42;
	setp.lt.u32 	%p69, %r68, 4;
	@%p69 bra 	$L__BB7_39;
	cvt.u64.u32 	%rd55, %r488;
	add.s64 	%rd56, %rd85, %rd55;
	add.s64 	%rd57, %rd2, %rd56;
	add.s64 	%rd58, %rd3, %rd56;
	ld.global.u8 	%rs113, [%rd57];
	ld.global.u8 	%rs114, [%rd58];
	setp.ne.s16 	%p70, %rs113, %rs114;
	selp.u32 	%r225, 1, 0, %p70;
	add.s32 	%r226, %r498, %r225;
	ld.global.u8 	%rs115, [%rd57+256];
	ld.global.u8 	%rs116, [%rd58+256];
	setp.ne.s16 	%p71, %rs115, %rs116;
	selp.u32 	%r227, 1, 0, %p71;
	add.s32 	%r228, %r226, %r227;
	ld.global.u8 	%rs117, [%rd57+512];
	ld.global.u8 	%rs118, [%rd58+512];
	setp.ne.s16 	%p72, %rs117, %rs118;
	selp.u32 	%r229, 1, 0, %p72;
	add.s32 	%r230, %r228, %r229;
	ld.global.u8 	%rs119, [%rd57+768];
	ld.global.u8 	%rs120, [%rd58+768];
	setp.ne.s16 	%p73, %rs119, %rs120;
	selp.u32 	%r231, 1, 0, %p73;
	add.s32 	%r498, %r230, %r231;
	add.s32 	%r488, %r488, 1024;
$L__BB7_39:
	and.b32  	%r232, %r56, 3;
	setp.eq.s32 	%p74, %r232, 0;
	@%p74 bra 	$L__BB7_42;
	cvt.u64.u32 	%rd59, %r488;
	add.s64 	%rd88, %rd84, %rd59;
	add.s64 	%rd87, %rd83, %rd59;
	cvt.u16.u32 	%rs121, %r481;
	shr.u16 	%rs122, %rs121, 8;
	add.s16 	%rs123, %rs122, 1;
	cvt.u32.u16 	%r233, %rs123;
	and.b32  	%r234, %r233, 3;
	neg.s32 	%r496, %r234;
$L__BB7_41:
	.pragma "nounroll";
	ld.global.u8 	%rs124, [%rd87];
	ld.global.u8 	%rs125, [%rd88];
	setp.ne.s16 	%p75, %rs124, %rs125;
	selp.u32 	%r235, 1, 0, %p75;
	add.s32 	%r498, %r498, %r235;
	add.s64 	%rd88, %rd88, 256;
	add.s64 	%rd87, %rd87, 256;
	add.s32 	%r496, %r496, 1;
	setp.ne.s32 	%p76, %r496, 0;
	@%p76 bra 	$L__BB7_41;
$L__BB7_42:
	// begin inline asm
	mov.u32 %r236, %laneid;
	// end inline asm
	mov.b32 	%r239, 1;
	mov.b32 	%r260, 31;
	mov.b32 	%r261, -1;
	// begin inline asm
	shfl.sync.down.b32 %r237, %r498, %r239, %r260, %r261;
	// end inline asm
	setp.gt.s32 	%p77, %r236, 30;
	selp.b32 	%r262, 0, %r237, %p77;
	add.s32 	%r243, %r262, %r498;
	mov.b32 	%r244, 2;
	// begin inline asm
	shfl.sync.down.b32 %r242, %r243, %r244, %r260, %r261;
	// end inline asm
	setp.gt.s32 	%p78, %r236, 29;
	selp.b32 	%r263, 0, %r242, %p78;
	add.s32 	%r248, %r243, %r263;
	mov.b32 	%r249, 4;
	// begin inline asm
	shfl.sync.down.b32 %r247, %r248, %r249, %r260, %r261;
	// end inline asm
	setp.gt.s32 	%p79, %r236, 27;
	selp.b32 	%r264, 0, %r247, %p79;
	add.s32 	%r253, %r248, %r264;
	mov.b32 	%r254, 8;
	// begin inline asm
	shfl.sync.down.b32 %r252, %r253, %r254, %r260, %r261;
	// end inline asm
	setp.gt.s32 	%p80, %r236, 23;
	selp.b32 	%r265, 0, %r252, %p80;
	add.s32 	%r258, %r253, %r265;
	mov.b32 	%r259, 16;
	// begin inline asm
	shfl.sync.down.b32 %r257, %r258, %r259, %r260, %r261;
	// end inline asm
	setp.gt.s32 	%p81, %r236, 15;
	selp.b32 	%r266, 0, %r257, %p81;
	add.s32 	%r499, %r258, %r266;
	setp.ne.s32 	%p82, %r236, 0;
	@%p82 bra 	$L__BB7_44;
	shr.u32 	%r267, %r46, 3;
	and.b32  	%r268, %r267, 124;
	mov.u32 	%r269, _ZZN3cub18CUB_300001_SM_10006detail6reduce18DeviceReduceKernelINS2_10policy_hubIiyN4cuda3std3__44plusIiEEE10Policy1000EN6thrust24THRUST_300001_SM_1000_NS12zip_iteratorINS7_5tupleIJNSD_6detail15normal_iteratorINSD_10device_ptrIcEEEESK_EEEEEyS9_i9diff_charEEvT0_PT3_T1_NS0_13GridEvenShareISR_EET2_T4_E12temp_storage;
	add.s32 	%r270, %r269, %r268;
	st.shared.u32 	[%r270+8], %r499;
$L__BB7_44:
	bar.sync 	0;
	setp.ne.s32 	%p83, %r46, 0;
	@%p83 bra 	$L__BB7_46;
	ld.shared.u32 	%r271, [_ZZN3cub18CUB_300001_SM_10006detail6reduce18DeviceReduceKernelINS2_10policy_hubIiyN4cuda3std3__44plusIiEEE10Policy1000EN6thrust24THRUST_300001_SM_1000_NS12zip_iteratorINS7_5tupleIJNSD_6detail15normal_iteratorINSD_10device_ptrIcEEEESK_EEEEEyS9_i9diff_charEEvT0_PT3_T1_NS0_13GridEvenShareISR_EET2_T4_E12temp_storage+12];
	add.s32 	%r272, %r271, %r499;
	ld.shared.u32 	%r273, [_ZZN3cub18CUB_300001_SM_10006detail6reduce18DeviceReduceKernelINS2_10policy_hubIiyN4cuda3std3__44plusIiEEE10Policy1000EN6thrust24THRUST_300001_SM_1000_NS12zip_iteratorINS7_5tupleIJNSD_6detail15normal_iteratorINSD_10device_ptrIcEEEESK_EEEEEyS9_i9diff_charEEvT0_PT3_T1_NS0_13GridEvenShareISR_EET2_T4_E12temp_storage+16];
	add.s32 	%r274, %r272, %r273;
	ld.shared.u32 	%r275, [_ZZN3cub18CUB_300001_SM_10006detail6reduce18DeviceReduceKernelINS2_10policy_hubIiyN4cuda3std3__44plusIiEEE10Policy1000EN6thrust24THRUST_300001_SM_1000_NS12zip_iteratorINS7_5tupleIJNSD_6detail15normal_iteratorINSD_10device_ptrIcEEEESK_EEEEEyS9_i9diff_charEEvT0_PT3_T1_NS0_13GridEvenShareISR_EET2_T4_E12temp_storage+20];
	add.s32 	%r276, %r274, %r275;
	ld.shared.u32 	%r277, [_ZZN3cub18CUB_300001_SM_10006detail6reduce18DeviceReduceKernelINS2_10policy_hubIiyN4cuda3std3__44plusIiEEE10Policy1000EN6thrust24THRUST_300001_SM_1000_NS12zip_iteratorINS7_5tupleIJNSD_6detail15normal_iteratorINSD_10device_ptrIcEEEESK_EEEEEyS9_i9diff_charEEvT0_PT3_T1_NS0_13GridEvenShareISR_EET2_T4_E12temp_storage+24];
	add.s32 	%r278, %r276, %r277;
	ld.shared.u32 	%r279, [_ZZN3cub18CUB_300001_SM_10006detail6reduce18DeviceReduceKernelINS2_10policy_hubIiyN4cuda3std3__44plusIiEEE10Policy1000EN6thrust24THRUST_300001_SM_1000_NS12zip_iteratorINS7_5tupleIJNSD_6detail15normal_iteratorINSD_10device_ptrIcEEEESK_EEEEEyS9_i9diff_charEEvT0_PT3_T1_NS0_13GridEvenShareISR_EET2_T4_E12temp_storage+28];
	add.s32 	%r280, %r278, %r279;
	ld.shared.u32 	%r281, [_ZZN3cub18CUB_300001_SM_10006detail6reduce18DeviceReduceKernelINS2_10policy_hubIiyN4cuda3std3__44plusIiEEE10Policy1000EN6thrust24THRUST_300001_SM_1000_NS12zip_iteratorINS7_5tupleIJNSD_6detail15normal_iteratorINSD_10device_ptrIcEEEESK_EEEEEyS9_i9diff_charEEvT0_PT3_T1_NS0_13GridEvenShareISR_EET2_T4_E12temp_storage+32];
	add.s32 	%r282, %r280, %r281;
	ld.shared.u32 	%r283, [_ZZN3cub18CUB_300001_SM_10006detail6reduce18DeviceReduceKernelINS2_10policy_hubIiyN4cuda3std3__44plusIiEEE10Policy1000EN6thrust24THRUST_300001_SM_1000_NS12zip_iteratorINS7_5tupleIJNSD_6detail15normal_iteratorINSD_10device_ptrIcEEEESK_EEEEEyS9_i9diff_charEEvT0_PT3_T1_NS0_13GridEvenShareISR_EET2_T4_E12temp_storage+36];
	add.s32 	%r499, %r282, %r283;
$L__BB7_46:
	mov.u32 	%r462, %tid.x;
	setp.ne.s32 	%p147, %r462, 0;
	@%p147 bra 	$L__BB7_48;
	ld.param.u64 	%rd80, [_ZN3cub18CUB_300001_SM_10006detail6reduce18DeviceReduceKernelINS2_10policy_hubIiyN4cuda3std3__44plusIiEEE10Policy1000EN6thrust24THRUST_300001_SM_1000_NS12zip_iteratorINS7_5tupleIJNSD_6detail15normal_iteratorINSD_10device_ptrIcEEEESK_EEEEEyS9_i9diff_charEEvT0_PT3_T1_NS0_13GridEvenShareISR_EET2_T4__param_1];
	cvta.to.global.u64 	%rd77, %rd80;
	mul.wide.u32 	%rd78, %r2, 4;
	add.s64 	%rd79, %rd77, %rd78;
	st.global.u32 	[%rd79], %r499;
$L__BB7_48:
	ret;

}
	// .globl	_ZN3cub18CUB_300001_SM_10006detail6reduce28DeviceReduceSingleTileKernelINS2_10policy_hubIiyN4cuda3std3__44plusIiEEE10Policy1000EPiSC_iS9_iiNS7_10__identityEEEvT0_T1_T2_T3_T4_T6_
.visible .entry _ZN3cub18CUB_300001_SM_10006detail6reduce28DeviceReduceSingleTileKernelINS2_10policy_hubIiyN4cuda3std3__44plusIiEEE10Policy1000EPiSC_iS9_iiNS7_10__identityEEEvT0_T1_T2_T3_T4_T6_(
	.param .u64 .ptr .align 1 _ZN3cub18CUB_300001_SM_10006detail6reduce28DeviceReduceSingleTileKernelINS2_10policy_hubIiyN4cuda3std3__44plusIiEEE10Policy1000EPiSC_iS9_iiNS7_10__identityEEEvT0_T1_T2_T3_T4_T6__param_0,
	.param .u64 .ptr .align 1 _ZN3cub18CUB_300001_SM_10006detail6reduce28DeviceReduceSingleTileKernelINS2_10policy_hubIiyN4cuda3std3__44plusIiEEE10Policy1000EPiSC_iS9_iiNS7_10__identityEEEvT0_T1_T2_T3_T4_T6__param_1,
	.param .u32 _ZN3cub18CUB_300001_SM_10006detail6reduce28DeviceReduceSingleTileKernelINS2_10policy_hubIiyN4cuda3std3__44plusIiEEE10Policy1000EPiSC_iS9_iiNS7_10__identityEEEvT0_T1_T2_T3_T4_T6__param_2,
	.param .align 1 .b8 _ZN3cub18CUB_300001_SM_10006detail6reduce28DeviceReduceSingleTileKernelINS2_10policy_hubIiyN4cuda3std3__44plusIiEEE10Policy1000EPiSC_iS9_iiNS7_10__identityEEEvT0_T1_T2_T3_T4_T6__param_3[1],
	.param .u32 _ZN3cub18CUB_300001_SM_10006detail6reduce28DeviceReduceSingleTileKernelINS2_10policy_hubIiyN4cuda3std3__44plusIiEEE10Policy1000EPiSC_iS9_iiNS7_10__identityEEEvT0_T1_T2_T3_T4_T6__param_4,
	.param .align 1 .b8 _ZN3cub18CUB_300001_SM_10006detail6reduce28DeviceReduceSingleTileKernelINS2_10policy_hubIiyN4cuda3std3__44plusIiEEE10Policy1000EPiSC_iS9_iiNS7_10__identityEEEvT0_T1_T2_T3_T4_T6__param_5[1]
)
.maxntid 256
.minnctapersm 1
{
	.reg .pred 	%p<97>;
	.reg .b32 	%r<687>;
	.reg .b64 	%rd<125>;
	// demoted variable
	.shared .align 4 .b8 _ZZN3cub18CUB_300001_SM_10006detail6reduce28DeviceReduceSingleTileKernelINS2_10policy_hubIiyN4cuda3std3__44plusIiEEE10Policy1000EPiSC_iS9_iiNS7_10__identityEEEvT0_T1_T2_T3_T4_T6_E12temp_storage[44];
	ld.param.u64 	%rd16, [_ZN3cub18CUB_300001_SM_10006detail6reduce28DeviceReduceSingleTileKernelINS2_10policy_hubIiyN4cuda3std3__44plusIiEEE10Policy1000EPiSC_iS9_iiNS7_10__identityEEEvT0_T1_T2_T3_T4_T6__param_0];
	ld.param.u64 	%rd17, [_ZN3cub18CUB_300001_SM_10006detail6reduce28DeviceReduceSingleTileKernelINS2_10policy_hubIiyN4cuda3std3__44plusIiEEE10Policy1000EPiSC_iS9_iiNS7_10__identityEEEvT0_T1_T2_T3_T4_T6__param_1];
	ld.param.u32 	%r120, [_ZN3cub18CUB_300001_SM_10006detail6reduce28DeviceReduceSingleTileKernelINS2_10policy_hubIiyN4cuda3std3__44plusIiEEE10Policy1000EPiSC_iS9_iiNS7_10__identityEEEvT0_T1_T2_T3_T4_T6__param_2];
	ld.param.u32 	%r121, [_ZN3cub18CUB_300001_SM_10006detail6reduce28DeviceReduceSingleTileKernelINS2_10policy_hubIiyN4cuda3std3__44plusIiEEE10Policy1000EPiSC_iS9_iiNS7_10__identityEEEvT0_T1_T2_T3_T4_T6__param_4];
	cvta.to.global.u64 	%rd1, %rd17;
	setp.ne.s32 	%p1, %r120, 0;
	@%p1 bra 	$L__BB8_3;
	mov.u32 	%r633, %tid.x;
	setp.ne.s32 	%p96, %r633, 0;
	@%p96 bra 	$L__BB8_74;
	st.global.u32 	[%rd1], %r121;
	bra.uni 	$L__BB8_74;
$L__BB8_3:
	and.b64  	%rd18, %rd16, 15;
	setp.ne.s64 	%p2, %rd18, 0;
	@%p2 bra 	$L__BB8_38;
	setp.gt.s32 	%p49, %r120, 4095;
	@%p49 bra 	$L__BB8_22;
	mov.u32 	%r1, %tid.x;
	setp.ge.s32 	%p66, %r1, %r120;
	mov.b32 	%r644, 0;
	mov.u32 	%r639, %r1;
	@%p66 bra 	$L__BB8_7;
	mul.wide.u32 	%rd113, %r1, 4;
	add.s64 	%rd112, %rd16, %rd113;
	// begin inline asm
	ld.global.nc.u32 %r644, [%rd112];
	// end inline asm
	add.s32 	%r639, %r1, 256;
$L__BB8_7:
	setp.ge.s32 	%p67, %r639, %r120;
	@%p67 bra 	$L__BB8_13;
	not.b32 	%r507, %r639;
	add.s32 	%r6, %r120, %r507;
	and.b32  	%r508, %r6, 768;
	setp.eq.s32 	%p68, %r508, 768;
	@%p68 bra 	$L__BB8_11;
	mul.wide.u32 	%rd114, %r639, 4;
	add.s64 	%rd121, %rd16, %rd114;
	shr.u32 	%r509, %r6, 8;
	add.s32 	%r510, %r509, 1;
	and.b32  	%r511, %r510, 3;
	neg.s32 	%r636, %r511;
$L__BB8_10:
	.pragma "nounroll";
	// begin inline asm
	ld.global.nc.u32 %r512, [%rd121];
	// end inline asm
	add.s32 	%r644, %r512, %r644;
	add.s32 	%r639, %r639, 256;
	add.s64 	%rd121, %rd121, 1024;
	add.s32 	%r636, %r636, 1;
	setp.ne.s32 	%p69, %r636, 0;
	@%p69 bra 	$L__BB8_10;
$L__BB8_11:
	setp.lt.u32 	%p70, %r6, 768;
	@%p70 bra 	$L__BB8_13;
$L__BB8_12:
	mul.wide.s32 	%rd120, %r639, 4;
	add.s64 	%rd116, %rd16, %rd120;
	// begin inline asm
	ld.global.nc.u32 %r513, [%rd116];
	// end inline asm
	add.s32 	%r517, %r513, %r644;
	add.s64 	%rd117, %rd116, 1024;
	// begin inline asm
	ld.global.nc.u32 %r514, [%rd117];
	// end inline asm
	add.s32 	%r518, %r514, %r517;
	add.s64 	%rd118, %rd116, 2048;
	// begin inline asm
	ld.global.nc.u32 %r515, [%rd118];
	// end inline asm
	add.s32 	%r519, %r515, %r518;
	add.s64 	%rd119, %rd116, 3072;
	// begin inline asm
	ld.global.nc.u32 %r516, [%rd119];
	// end inline asm
	add.s32 	%r644, %r516, %r519;
	add.s32 	%r639, %r639, 1024;
	setp.lt.s32 	%p71, %r639, %r120;
	@%p71 bra 	$L__BB8_12;
$L__BB8_13:
	setp.lt.s32 	%p72, %r120, 256;
	@%p72 bra 	$L__BB8_18;
	// begin inline asm
	mov.u32 %r583, %laneid;
	// end inline asm
	mov.b32 	%r586, 1;
	mov.b32 	%r607, 31;
	mov.b32 	%r608, -1;
	// begin inline asm
	shfl.sync.down.b32 %r584, %r644, %r586, %r607, %r608;
	// end inline asm
	setp.gt.s32 	%p88, %r583, 30;
	selp.b32 	%r609, 0, %r584, %p88;
	add.s32 	%r590, %r609, %r644;
	mov.b32 	%r591, 2;
	// begin inline asm
	shfl.sync.down.b32 %r589, %r590, %r591, %r607, %r608;
	// end inline asm
	setp.gt.s32 	%p89, %r583, 29;
	selp.b32 	%r610, 0, %r589, %p89;
	add.s32 	%r595, %r590, %r610;
	mov.b32 	%r596, 4;
	// begin inline asm
	shfl.sync.down.b32 %r594, %r595, %r596, %r607, %r608;
	// end inline asm
	setp.gt.s32 	%p90, %r583, 27;
	selp.b32 	%r611, 0, %r594, %p90;
	add.s32 	%r600, %r595, %r611;
	mov.b32 	%r601, 8;
	// begin inline asm
	shfl.sync.down.b32 %r599, %r600, %r601, %r607, %r608;
	// end inline asm
	setp.gt.s32 	%p91, %r583, 23;
	selp.b32 	%r612, 0, %r599, %p91;
	add.s32 	%r605, %r600, %r612;
	mov.b32 	%r606, 16;
	// begin inline asm
	shfl.sync.down.b32 %r604, %r605, %r606, %r607, %r608;
	// end inline asm
	setp.gt.s32 	%p92, %r583, 15;
	selp.b32 	%r613, 0, %r604, %p92;
	add.s32 	%r686, %r605, %r613;
	setp.ne.s32 	%p93, %r583, 0;
	@%p93 bra 	$L__BB8_16;
	shr.u32 	%r614, %r1, 3;
	and.b32  	%r615, %r614, 124;
	mov.u32 	%r616, _ZZN3cub18CUB_300001_SM_10006detail6reduce28DeviceReduceSingleTileKernelINS2_10policy_hubIiyN4cuda3std3__44plusIiEEE10Policy1000EPiSC_iS9_iiNS7_10__identityEEEvT0_T1_T2_T3_T4_T6_E12temp_storage;
	add.s32 	%r617, %r616, %r615;
	st.shared.u32 	[%r617+8], %r686;
$L__BB8_16:
	bar.sync 	0;
	setp.ne.s32 	%p94, %r1, 0;
	@%p94 bra 	$L__BB8_72;
	ld.shared.u32 	%r618, [_ZZN3cub18CUB_300001_SM_10006detail6reduce28DeviceReduceSingleTileKernelINS2_10policy_hubIiyN4cuda3std3__44plusIiEEE10Policy1000EPiSC_iS9_iiNS7_10__identityEEEvT0_T1_T2_T3_T4_T6_E12temp_storage+12];
	add.s32 	%r619, %r618, %r686;
	ld.shared.u32 	%r620, [_ZZN3cub18CUB_300001_SM_10006detail6reduce28DeviceReduceSingleTileKernelINS2_10policy_hubIiyN4cuda3std3__44plusIiEEE10Policy1000EPiSC_iS9_iiNS7_10__identityEEEvT0_T1_T2_T3_T4_T6_E12temp_storage+16];
	add.s32 	%r621, %r619, %r620;
	ld.shared.u32 	%r622, [_ZZN3cub18CUB_300001_SM_10006detail6reduce28DeviceReduceSingleTileKernelINS2_10policy_hubIiyN4cuda3std3__44plusIiEEE10Policy1000EPiSC_iS9_iiNS7_10__identityEEEvT0_T1_T2_T3_T4_T6_E12temp_storage+20];
	add.s32 	%r623, %r621, %r622;
	ld.shared.u32 	%r624, [_ZZN3cub18CUB_300001_SM_10006detail6reduce28DeviceReduceSingleTileKernelINS2_10policy_hubIiyN4cuda3std3__44plusIiEEE10Policy1000EPiSC_iS9_iiNS7_10__identityEEEvT0_T1_T2_T3_T4_T6_E12temp_storage+24];
	add.s32 	%r625, %r623, %r624;
	ld.shared.u32 	%r626, [_ZZN3cub18CUB_300001_SM_10006detail6reduce28DeviceReduceSingleTileKernelINS2_10policy_hubIiyN4cuda3std3__44plusIiEEE10Policy1000EPiSC_iS9_iiNS7_10__identityEEEvT0_T1_T2_T3_T4_T6_E12temp_storage+28];
	add.s32 	%r627, %r625, %r626;
	ld.shared.u32 	%r628, [_ZZN3cub18CUB_300001_SM_10006detail6reduce28DeviceReduceSingleTileKernelINS2_10policy_hubIiyN4cuda3std3__44plusIiEEE10Policy1000EPiSC_iS9_iiNS7_10__identityEEEvT0_T1_T2_T3_T4_T6_E12temp_storage+32];
	add.s32 	%r629, %r627, %r628;
	ld.shared.u32 	%r630, [_ZZN3cub18CUB_300001_SM_10006detail6reduce28DeviceReduceSingleTileKernelINS2_10policy_hubIiyN4cuda3std3__44plusIiEEE10Policy1000EPiSC_iS9_iiNS7_10__identityEEEvT0_T1_T2_T3_T4_T6_E12temp_storage+36];
	add.s32 	%r686, %r629, %r630;
	bra.uni 	$L__BB8_72;
$L__BB8_18:
	// begin inline asm
	mov.u32 %r520, %laneid;
	// end inline asm
	and.b32  	%r546, %r1, 992;
	add.s32 	%r547, %r546, 32;
	setp.gt.s32 	%p73, %r547, %r120;
	not.b32 	%r548, %r546;
	add.s32 	%r549, %r120, %r548;
	selp.b32 	%r544, %r549, 31, %p73;
	mov.b32 	%r523, 1;
	mov.b32 	%r545, -1;
	// begin inline asm
	shfl.sync.down.b32 %r521, %r644, %r523, %r544, %r545;
	// end inline asm
	setp.lt.s32 	%p74, %r520, %r544;
	selp.b32 	%r550, %r521, 0, %p74;
	add.s32 	%r527, %r550, %r644;
	mov.b32 	%r528, 2;
	// begin inline asm
	shfl.sync.down.b32 %r526, %r527, %r528, %r544, %r545;
	// end inline asm
	add.s32 	%r551, %r520, 2;
	setp.gt.s32 	%p75, %r551, %r544;
	selp.b32 	%r552, 0, %r526, %p75;
	add.s32 	%r532, %r527, %r552;
	mov.b32 	%r533, 4;
	// begin inline asm
	shfl.sync.down.b32 %r531, %r532, %r533, %r544, %r545;
	// end inline asm
	add.s32 	%r553, %r520, 4;
	setp.gt.s32 	%p76, %r553, %r544;
	selp.b32 	%r554, 0, %r531, %p76;
	add.s32 	%r537, %r532, %r554;
	mov.b32 	%r538, 8;
	// begin inline asm
	shfl.sync.down.b32 %r536, %r537, %r538, %r544, %r545;
	// end inline asm
	add.s32 	%r555, %r520, 8;
	setp.gt.s32 	%p77, %r555, %r544;
	selp.b32 	%r556, 0, %r536, %p77;
	add.s32 	%r542, %r537, %r556;
	mov.b32 	%r543, 16;
	// begin inline asm
	shfl.sync.down.b32 %r541, %r542, %r543, %r544, %r545;
	// end inline asm
	add.s32 	%r557, %r520, 16;
	setp.gt.s32 	%p78, %r557, %r544;
	selp.b32 	%r558, 0, %r541, %p78;
	add.s32 	%r686, %r542, %r558;
	setp.ne.s32 	%p79, %r520, 0;
	@%p79 bra 	$L__BB8_20;
	shr.u32 	%r559, %r1, 3;
	and.b32  	%r560, %r559, 124;
	mov.u32 	%r561, _ZZN3cub18CUB_300001_SM_10006detail6reduce28DeviceReduceSingleTileKernelINS2_10policy_hubIiyN4cuda3std3__44plusIiEEE10Policy1000EPiSC_iS9_iiNS7_10__identityEEEvT0_T1_T2_T3_T4_T6_E12temp_storage;
	add.s32 	%r562, %r561, %r560;
	st.shared.u32 	[%r562+8], %r686;
$L__BB8_20:
	bar.sync 	0;
	setp.ne.s32 	%p80, %r1, 0;
	@%p80 bra 	$L__BB8_72;
	setp.gt.s32 	%p81, %r120, 32;
	ld.shared.u32 	%r563, [_ZZN3cub18CUB_300001_SM_10006detail6reduce28DeviceReduceSingleTileKernelINS2_10policy_hubIiyN4cuda3std3__44plusIiEEE10Policy1000EPiSC_iS9_iiNS7_10__identityEEEvT0_T1_T2_T3_T4_T6_E12temp_storage+12];
	selp.b32 	%r564, %r563, 0, %p81;
	add.s32 	%r565, %r564, %r686;
	setp.gt.s32 	%p82, %r120, 64;
	ld.shared.u32 	%r566, [_ZZN3cub18CUB_300001_SM_10006detail6reduce28DeviceReduceSingleTileKernelINS2_10policy_hubIiyN4cuda3std3__44plusIiEEE10Policy1000EPiSC_iS9_iiNS7_10__identityEEEvT0_T1_T2_T3_T4_T6_E12temp_storage+16];
	selp.b32 	%r567, %r566, 0, %p82;
	add.s32 	%r568, %r565, %r567;
	setp.gt.s32 	%p83, %r120, 96;
	ld.shared.u32 	%r569, [_ZZN3cub18CUB_300001_SM_10006detail6reduce28DeviceReduceSingleTileKernelINS2_10policy_hubIiyN4cuda3std3__44plusIiEEE10Policy1000EPiSC_iS9_iiNS7_10__identityEEEvT0_T1_T2_T3_T4_T6_E12temp_storage+20];
	selp.b32 	%r570, %r569, 0, %p83;
	add.s32 	%r571, %r568, %r570;
	setp.gt.s32 	%p84, %r120, 128;
	ld.shared.u32 	%r572, [_ZZN3cub18CUB_300001_SM_10006detail6reduce28DeviceReduceSingleTileKernelINS2_10policy_hubIiyN4cuda3std3__44plusIiEEE10Policy1000EPiSC_iS9_iiNS7_10__identityEEEvT0_T1_T2_T3_T4_T6_E12temp_storage+24];
	selp.b32 	%r573, %r572, 0, %p84;
	add.s32 	%r574, %r571, %r573;
	setp.gt.s32 	%p85, %r120, 160;
	ld.shared.u32 	%r575, [_ZZN3cub18CUB_300001_SM_10006detail6reduce28DeviceReduceSingleTileKernelINS2_10policy_hubIiyN4cuda3std3__44plusIiEEE10Policy1000EPiSC_iS9_iiNS7_10__identityEEEvT0_T1_T2_T3_T4_T6_E12temp_storage+28];
	selp.b32 	%r576, %r575, 0, %p85;
	add.s32 	%r577, %r574, %r576;
	setp.gt.s32 	%p86, %r120, 192;
	ld.shared.u32 	%r578, [_ZZN3cub18CUB_300001_SM_10006detail6reduce28DeviceReduceSingleTileKernelINS2_10policy_hubIiyN4cuda3std3__44plusIiEEE10Policy1000EPiSC_iS9_iiNS7_10__identityEEEvT0_T1_T2_T3_T4_T6_E12temp_storage+32];
	selp.b32 	%r579, %r578, 0, %p86;
	add.s32 	%r580, %r577, %r579;
	setp.gt.s32 	%p87, %r120, 224;
	ld.shared.u32 	%r581, [_ZZN3cub18CUB_300001_SM_10006detail6reduce28DeviceReduceSingleTileKernelINS2_10policy_hubIiyN4cuda3std3__44plusIiEEE10Policy1000EPiSC_iS9_iiNS7_10__identityEEEvT0_T1_T2_T3_T4_T6_E12temp_storage+36];
	selp.b32 	%r582, %r581, 0, %p87;
	add.s32 	%r686, %r580, %r582;
	bra.uni 	$L__BB8_72;
$L__BB8_22:
	mov.u32 	%r26, %tid.x;
	shl.b32 	%r377, %r26, 2;
	mul.wide.u32 	%rd86, %r377, 4;
	add.s64 	%rd76, %rd16, %rd86;
	// begin inline asm
	ld.global.nc.v2.u64 {%rd74, %rd75}, [%rd76];
	// end inline asm
	mov.b64 	{%r378, %r379}, %rd75;
	mov.b64 	{%r380, %r381}, %rd74;
	add.s64 	%rd79, %rd76, 4096;
	// begin inline asm
	ld.global.nc.v2.u64 {%rd77, %rd78}, [%rd79];
	// end inline asm
	mov.b64 	{%r382, %r383}, %rd78;
	mov.b64 	{%r384, %r385}, %rd77;
	add.s64 	%rd82, %rd76, 8192;
	// begin inline asm
	ld.global.nc.v2.u64 {%rd80, %rd81}, [%rd82];
	// end inline asm
	mov.b64 	{%r386, %r387}, %rd81;
	mov.b64 	{%r388, %r389}, %rd80;
	add.s64 	%rd85, %rd76, 12288;
	// begin inline asm
	ld.global.nc.v2.u64 {%rd83, %rd84}, [%rd85];
	// end inline asm
	mov.b64 	{%r390, %r391}, %rd84;
	mov.b64 	{%r392, %r393}, %rd83;
	add.s32 	%r394, %r381, %r380;
	add.s32 	%r395, %r378, %r394;
	add.s32 	%r396, %r379, %r395;
	add.s32 	%r397, %r384, %r396;
	add.s32 	%r398, %r385, %r397;
	add.s32 	%r399, %r382, %r398;
	add.s32 	%r400, %r383, %r399;
	add.s32 	%r401, %r388, %r400;
	add.s32 	%r402, %r389, %r401;
	add.s32 	%r403, %r386, %r402;
	add.s32 	%r404, %r387, %r403;
	add.s32 	%r405, %r392, %r404;
	add.s32 	%r406, %r393, %r405;
	add.s32 	%r407, %r390, %r406;
	add.s32 	%r659, %r391, %r407;
	setp.lt.u32 	%p50, %r120, 8192;
	mov.b32 	%r648, 4096;
	@%p50 bra 	$L__BB8_26;
	add.s32 	%r28, %r120, -4096;
	mov.b32 	%r648, 4096;
$L__BB8_24:
	mul.wide.s32 	%rd99, %r648, 4;
	add.s64 	%rd89, %rd76, %rd99;
	// begin inline asm
	ld.global.nc.v2.u64 {%rd87, %rd88}, [%rd89];
	// end inline asm
	mov.b64 	{%r409, %r410}, %rd88;
	mov.b64 	{%r411, %r412}, %rd87;
	add.s64 	%rd92, %rd89, 4096;
	// begin inline asm
	ld.global.nc.v2.u64 {%rd90, %rd91}, [%rd92];
	// end inline asm
	mov.b64 	{%r413, %r414}, %rd91;
	mov.b64 	{%r415, %r416}, %rd90;
	add.s64 	%rd95, %rd89, 8192;
	// begin inline asm
	ld.global.nc.v2.u64 {%rd93, %rd94}, [%rd95];
	// end inline asm
	mov.b64 	{%r417, %r418}, %rd94;
	mov.b64 	{%r419, %r420}, %rd93;
	add.s64 	%rd98, %rd89, 12288;
	// begin inline asm
	ld.global.nc.v2.u64 {%rd96, %rd97}, [%rd98];
	// end inline asm
	mov.b64 	{%r421, %r422}, %rd97;
	mov.b64 	{%r423, %r424}, %rd96;
	add.s32 	%r425, %r411, %r659;
	add.s32 	%r426, %r412, %r425;
	add.s32 	%r427, %r409, %r426;
	add.s32 	%r428, %r410, %r427;
	add.s32 	%r429, %r415, %r428;
	add.s32 	%r430, %r416, %r429;
	add.s32 	%r431, %r413, %r430;
	add.s32 	%r432, %r414, %r431;
	add.s32 	%r433, %r419, %r432;
	add.s32 	%r434, %r420, %r433;
	add.s32 	%r435, %r417, %r434;
	add.s32 	%r436, %r418, %r435;
	add.s32 	%r437, %r423, %r436;
	add.s32 	%r438, %r424, %r437;
	add.s32 	%r439, %r421, %r438;
	add.s32 	%r659, %r422, %r439;
	sub.s32 	%r440, %r120, %r648;
	setp.lt.s32 	%p51, %r440, 4096;
	@%p51 bra 	$L__BB8_34;
	add.s32 	%r648, %r648, 4096;
	setp.le.s32 	%p52, %r648, %r28;
	@%p52 bra 	$L__BB8_24;
$L__BB8_26:
	setp.le.s32 	%p53, %r120, %r648;
	@%p53 bra 	$L__BB8_34;
	sub.s32 	%r35, %r120, %r648;
	setp.ge.s32 	%p54, %r26, %r35;
	@%p54 bra 	$L__BB8_34;
	not.b32 	%r442, %r26;
	add.s32 	%r443, %r120, %r442;
	sub.s32 	%r36, %r443, %r648;
	and.b32  	%r444, %r36, 768;
	setp.eq.s32 	%p55, %r444, 768;
	mov.u32 	%r653, %r26;
	@%p55 bra 	$L__BB8_31;
	add.s32 	%r650, %r26, %r648;
	shr.u32 	%r445, %r36, 8;
	add.s32 	%r446, %r445, 1;
	and.b32  	%r447, %r446, 3;
	neg.s32 	%r649, %r447;
	mov.u32 	%r653, %r26;
$L__BB8_30:
	.pragma "nounroll";
	mul.wide.u32 	%rd101, %r650, 4;
	add.s64 	%rd100, %rd16, %rd101;
	// begin inline asm
	ld.global.nc.u32 %r448, [%rd100];
	// end inline asm
	add.s32 	%r659, %r448, %r659;
	add.s32 	%r653, %r653, 256;
	add.s32 	%r650, %r650, 256;
	add.s32 	%r649, %r649, 1;
	setp.ne.s32 	%p56, %r649, 0;
	@%p56 bra 	$L__BB8_30;
$L__BB8_31:
	setp.lt.u32 	%p57, %r36, 768;
	@%p57 bra 	$L__BB8_34;
	cvt.u64.u32 	%rd102, %r653;
	cvt.u64.u32 	%rd103, %r648;
	add.s64 	%rd104, %rd102, %rd103;
	shl.b64 	%rd105, %rd104, 2;
	add.s64 	%rd106, %rd105, %rd16;
	add.s64 	%rd122, %rd106, 2048;
	add.s32 	%r656, %r653, %r648;
$L__BB8_33:
	mul.wide.u32 	%rd111, %r656, 4;
	add.s64 	%rd107, %rd16, %rd111;
	// begin inline asm
	ld.global.nc.u32 %r449, [%rd107];
	// end inline asm
	add.s32 	%r453, %r449, %r659;
	add.s64 	%rd108, %rd122, -1024;
	// begin inline asm
	ld.global.nc.u32 %r450, [%rd108];
	// end inline asm
	add.s32 	%r454, %r450, %r453;
	// begin inline asm
	ld.global.nc.u32 %r451, [%rd122];
	// end inline asm
	add.s32 	%r455, %r451, %r454;
	add.s64 	%rd110, %rd122, 1024;
	// begin inline asm
	ld.global.nc.u32 %r452, [%rd110];
	// end inline asm
	add.s32 	%r659, %r452, %r455;
	add.s32 	%r653, %r653, 1024;
	add.s64 	%rd122, %rd122, 4096;
	add.s32 	%r656, %r656, 1024;
	setp.lt.s32 	%p58, %r653, %r35;
	@%p58 bra 	$L__BB8_33;
$L__BB8_34:
	// begin inline asm
	mov.u32 %r456, %laneid;
	// end inline asm
	mov.b32 	%r459, 1;
	mov.b32 	%r480, 31;
	mov.b32 	%r481, -1;
	// begin inline asm
	shfl.sync.down.b32 %r457, %r659, %r459, %r480, %r481;
	// end inline asm
	setp.gt.s32 	%p59, %r456, 30;
	selp.b32 	%r482, 0, %r457, %p59;
	add.s32 	%r463, %r482, %r659;
	mov.b32 	%r464, 2;
	// begin inline asm
	shfl.sync.down.b32 %r462, %r463, %r464, %r480, %r481;
	// end inline asm
	setp.gt.s32 	%p60, %r456, 29;
	selp.b32 	%r483, 0, %r462, %p60;
	add.s32 	%r468, %r463, %r483;
	mov.b32 	%r469, 4;
	// begin inline asm
	shfl.sync.down.b32 %r467, %r468, %r469, %r480, %r481;
	// end inline asm
	setp.gt.s32 	%p61, %r456, 27;
	selp.b32 	%r484, 0, %r467, %p61;
	add.s32 	%r473, %r468, %r484;
	mov.b32 	%r474, 8;
	// begin inline asm
	shfl.sync.down.b32 %r472, %r473, %r474, %r480, %r481;
	// end inline asm
	setp.gt.s32 	%p62, %r456, 23;
	selp.b32 	%r485, 0, %r472, %p62;
	add.s32 	%r478, %r473, %r485;
	mov.b32 	%r479, 16;
	// begin inline asm
	shfl.sync.down.b32 %r477, %r478, %r479, %r480, %r481;
	// end inline asm
	setp.gt.s32 	%p63, %r456, 15;
	selp.b32 	%r486, 0, %r477, %p63;
	add.s32 	%r686, %r478, %r486;
	setp.ne.s32 	%p64, %r456, 0;
	@%p64 bra 	$L__BB8_36;
	shr.u32 	%r487, %r26, 3;
	and.b32  	%r488, %r487, 124;
	mov.u32 	%r489, _ZZN3cub18CUB_300001_SM_10006detail6reduce28DeviceReduceSingleTileKernelINS2_10policy_hubIiyN4cuda3std3__44plusIiEEE10Policy1000EPiSC_iS9_iiNS7_10__identityEEEvT0_T1_T2_T3_T4_T6_E12temp_storage;
	add.s32 	%r490, %r489, %r488;
	st.shared.u32 	[%r490+8], %r686;
$L__BB8_36:
	bar.sync 	0;
	setp.ne.s32 	%p65, %r26, 0;
	@%p65 bra 	$L__BB8_72;
	ld.shared.u32 	%r491, [_ZZN3cub18CUB_300001_SM_10006detail6reduce28DeviceReduceSingleTileKernelINS2_10policy_hubIiyN4cuda3std3__44plusIiEEE10Policy1000EPiSC_iS9_iiNS7_10__identityEEEvT0_T1_T2_T3_T4_T6_E12temp_storage+12];
	add.s32 	%r492, %r491, %r686;
	ld.shared.u32 	%r493, [_ZZN3cub18CUB_300001_SM_10006detail6reduce28DeviceReduceSingleTileKernelINS2_10policy_hubIiyN4cuda3std3__44plusIiEEE10Policy1000EPiSC_iS9_iiNS7_10__identityEEEvT0_T1_T2_T3_T4_T6_E12temp_storage+16];
	add.s32 	%r494, %r492, %r493;
	ld.shared.u32 	%r495, [_ZZN3cub18CUB_300001_SM_10006detail6reduce28DeviceReduceSingleTileKernelINS2_10policy_hubIiyN4cuda3std3__44plusIiEEE10Policy1000EPiSC_iS9_iiNS7_10__identityEEEvT0_T1_T2_T3_T4_T6_E12temp_storage+20];
	add.s32 	%r496, %r494, %r495;
	ld.shared.u32 	%r497, [_ZZN3cub18CUB_300001_SM_10006detail6reduce28DeviceReduceSingleTileKernelINS2_10policy_hubIiyN4cuda3std3__44plusIiEEE10Policy1000EPiSC_iS9_iiNS7_10__identityEEEvT0_T1_T2_T3_T4_T6_E12temp_storage+24];
	add.s32 	%r498, %r496, %r497;
	ld.shared.u32 	%r499, [_ZZN3cub18CUB_300001_SM_10006detail6reduce28DeviceReduceSingleTileKernelINS2_10policy_hubIiyN4cuda3std3__44plusIiEEE10Policy1000EPiSC_iS9_iiNS7_10__identityEEEvT0_T1_T2_T3_T4_T6_E12temp_storage+28];
	add.s32 	%r500, %r498, %r499;
	ld.shared.u32 	%r501, [_ZZN3cub18CUB_300001_SM_10006detail6reduce28DeviceReduceSingleTileKernelINS2_10policy_hubIiyN4cuda3std3__44plusIiEEE10Policy1000EPiSC_iS9_iiNS7_10__identityEEEvT0_T1_T2_T3_T4_T6_E12temp_storage+32];
	add.s32 	%r502, %r500, %r501;
	ld.shared.u32 	%r503, [_ZZN3cub18CUB_300001_SM_10006detail6reduce28DeviceReduceSingleTileKernelINS2_10policy_hubIiyN4cuda3std3__44plusIiEEE10Policy1000EPiSC_iS9_iiNS7_10__identityEEEvT0_T1_T2_T3_T4_T6_E12temp_storage+36];
	add.s32 	%r686, %r502, %r503;
	bra.uni 	$L__BB8_72;
$L__BB8_38:
	setp.gt.s32 	%p3, %r120, 4095;
	@%p3 bra 	$L__BB8_56;
	mov.u32 	%r60, %tid.x;
	setp.ge.s32 	%p20, %r60, %r120;
	mov.b32 	%r670, 0;
	mov.u32 	%r665, %r60;
	@%p20 bra 	$L__BB8_41;
	mul.wide.u32 	%rd66, %r60, 4;
	add.s64 	%rd65, %rd16, %rd66;
	// begin inline asm
	ld.global.nc.u32 %r670, [%rd65];
	// end inline asm
	add.s32 	%r665, %r60, 256;
$L__BB8_41:
	setp.ge.s32 	%p21, %r665, %r120;
	@%p21 bra 	$L__BB8_47;
	not.b32 	%r252, %r665;
	add.s32 	%r65, %r120, %r252;
	and.b32  	%r253, %r65, 768;
	setp.eq.s32 	%p22, %r253, 768;
	@%p22 bra 	$L__BB8_45;
	mul.wide.u32 	%rd67, %r665, 4;
	add.s64 	%rd123, %rd16, %rd67;
	shr.u32 	%r254, %r65, 8;
	add.s32 	%r255, %r254, 1;
	and.b32  	%r256, %r255, 3;
	neg.s32 	%r662, %r256;
$L__BB8_44:
	.pragma "nounroll";
	// begin inline asm
	ld.global.nc.u32 %r257, [%rd123];
	// end inline asm
	add.s32 	%r670, %r257, %r670;
	add.s32 	%r665, %r665, 256;
	add.s64 	%rd123, %rd123, 1024;
	add.s32 	%r662, %r662, 1;
	setp.ne.s32 	%p23, %r662, 0;
	@%p23 bra 	$L__BB8_44;
$L__BB8_45:
	setp.lt.u32 	%p24, %r65, 768;
	@%p24 bra 	$L__BB8_47;
$L__BB8_46:
	mul.wide.s32 	%rd73, %r665, 4;
	add.s64 	%rd69, %rd16, %rd73;
	// begin inline asm
	ld.global.nc.u32 %r258, [%rd69];
	// end inline asm
	add.s32 	%r262, %r258, %r670;
	add.s64 	%rd70, %rd69, 1024;
	// begin inline asm
	ld.global.nc.u32 %r259, [%rd70];
	// end inline asm
	add.s32 	%r263, %r259, %r262;
	add.s64 	%rd71, %rd69, 2048;
	// begin inline asm
	ld.global.nc.u32 %r260, [%rd71];
	// end inline asm
	add.s32 	%r264, %r260, %r263;
	add.s64 	%rd72, %rd69, 3072;
	// begin inline asm
	ld.global.nc.u32 %r261, [%rd72];
	// end inline asm
	add.s32 	%r670, %r261, %r264;
	add.s32 	%r665, %r665, 1024;
	setp.lt.s32 	%p25, %r665, %r120;
	@%p25 bra 	$L__BB8_46;
$L__BB8_47:
	setp.lt.s32 	%p26, %r120, 256;
	@%p26 bra 	$L__BB8_52;
	// begin inline asm
	mov.u32 %r328, %laneid;
	// end inline asm
	mov.b32 	%r331, 1;
	mov.b32 	%r352, 31;
	mov.b32 	%r353, -1;
	// begin inline asm
	shfl.sync.down.b32 %r329, %r670, %r331, %r352, %r353;
	// end inline asm
	setp.gt.s32 	%p42, %r328, 30;
	selp.b32 	%r354, 0, %r329, %p42;
	add.s32 	%r335, %r354, %r670;
	mov.b32 	%r336, 2;
	// begin inline asm
	shfl.sync.down.b32 %r334, %r335, %r336, %r352, %r353;
	// end inline asm
	setp.gt.s32 	%p43, %r328, 29;
	selp.b32 	%r355, 0, %r334, %p43;
	add.s32 	%r340, %r335, %r355;
	mov.b32 	%r341, 4;
	// begin inline asm
	shfl.sync.down.b32 %r339, %r340, %r341, %r352, %r353;
	// end inline asm
	setp.gt.s32 	%p44, %r328, 27;
	selp.b32 	%r356, 0, %r339, %p44;
	add.s32 	%r345, %r340, %r356;
	mov.b32 	%r346, 8;
	// begin inline asm
	shfl.sync.down.b32 %r344, %r345, %r346, %r352, %r353;
	// end inline asm
	setp.gt.s32 	%p45, %r328, 23;
	selp.b32 	%r357, 0, %r344, %p45;
	add.s32 	%r350, %r345, %r357;
	mov.b32 	%r351, 16;
	// begin inline asm
	shfl.sync.down.b32 %r349, %r350, %r351, %r352, %r353;
	// end inline asm
	setp.gt.s32 	%p46, %r328, 15;
	selp.b32 	%r358, 0, %r349, %p46;
	add.s32 	%r686, %r350, %r358;
	setp.ne.s32 	%p47, %r328, 0;
	@%p47 bra 	$L__BB8_50;
	shr.u32 	%r359, %r60, 3;
	and.b32  	%r360, %r359, 124;
	mov.u32 	%r361, _ZZN3cub18CUB_300001_SM_10006detail6reduce28DeviceReduceSingleTileKernelINS2_10policy_hubIiyN4cuda3std3__44plusIiEEE10Policy1000EPiSC_iS9_iiNS7_10__identityEEEvT0_T1_T2_T3_T4_T6_E12temp_storage;
	add.s32 	%r362, %r361, %r360;
	st.shared.u32 	[%r362+8], %r686;
$L__BB8_50:
	bar.sync 	0;
	setp.ne.s32 	%p48, %r60, 0;
	@%p48 bra 	$L__BB8_72;
	ld.shared.u32 	%r363, [_ZZN3cub18CUB_300001_SM_10006detail6reduce28DeviceReduceSingleTileKernelINS2_10policy_hubIiyN4cuda3std3__44plusIiEEE10Policy1000EPiSC_iS9_iiNS7_10__identityEEEvT0_T1_T2_T3_T4_T6_E12temp_storage+12];
	add.s32 	%r364, %r363, %r686;
	ld.shared.u32 	%r365, [_ZZN3cub18CUB_300001_SM_10006detail6reduce28DeviceReduceSingleTileKernelINS2_10policy_hubIiyN4cuda3std3__44plusIiEEE10Policy1000EPiSC_iS9_iiNS7_10__identityEEEvT0_T1_T2_T3_T4_T6_E12temp_storage+16];
	add.s32 	%r366, %r364, %r365;
	ld.shared.u32 	%r367, [_ZZN3cub18CUB_300001_SM_10006detail6reduce28DeviceReduceSingleTileKernelINS2_10policy_hubIiyN4cuda3std3__44plusIiEEE10Policy1000EPiSC_iS9_iiNS7_10__identityEEEvT0_T1_T2_T3_T4_T6_E12temp_storage+20];
	add.s32 	%r368, %r366, %r367;
	ld.shared.u32 	%r369, [_ZZN3cub18CUB_300001_SM_10006detail6reduce28DeviceReduceSingleTileKernelINS2_10policy_hubIiyN4cuda3std3__44plusIiEEE10Policy1000EPiSC_iS9_iiNS7_10__identityEEEvT0_T1_T2_T3_T4_T6_E12temp_storage+24];
	add.s32 	%r370, %r368, %r369;
	ld.shared.u32 	%r371, [_ZZN3cub18CUB_300001_SM_10006detail6reduce28DeviceReduceSingleTileKernelINS2_10policy_hubIiyN4cuda3std3__44plusIiEEE10Policy1000EPiSC_iS9_iiNS7_10__identityEEEvT0_T1_T2_T3_T4_T6_E12temp_storage+28];
	add.s32 	%r372, %r370, %r371;
	ld.shared.u32 	%r373, [_ZZN3cub18CUB_300001_SM_10006detail6reduce28DeviceReduceSingleTileKernelINS2_10policy_hubIiyN4cuda3std3__44plusIiEEE10Policy1000EPiSC_iS9_iiNS7_10__identityEEEvT0_T1_T2_T3_T4_T6_E12temp_storage+32];
	add.s32 	%r374, %r372, %r373;
	ld.shared.u32 	%r375, [_ZZN3cub18CUB_300001_SM_10006detail6reduce28DeviceReduceSingleTileKernelINS2_10policy_hubIiyN4cuda3std3__44plusIiEEE10Policy1000EPiSC_iS9_iiNS7_10__identityEEEvT0_T1_T2_T3_T4_T6_E12temp_storage+36];
	add.s32 	%r686, %r374, %r375;
	bra.uni 	$L__BB8_72;
$L__BB8_52:
	// begin inline asm
	mov.u32 %r265, %laneid;
	// end inline asm
	and.b32  	%r291, %r60, 992;
	add.s32 	%r292, %r291, 32;
	setp.gt.s32 	%p27, %r292, %r120;
	not.b32 	%r293, %r291;
	add.s32 	%r294, %r120, %r293;
	selp.b32 	%r289, %r294, 31, %p27;
	mov.b32 	%r268, 1;
	mov.b32 	%r290, -1;
	// begin inline asm
	shfl.sync.down.b32 %r266, %r670, %r268, %r289, %r290;
	// end inline asm
	setp.lt.s32 	%p28, %r265, %r289;
	selp.b32 	%r295, %r266, 0, %p28;
	add.s32 	%r272, %r295, %r670;
	mov.b32 	%r273, 2;
	// begin inline asm
	shfl.sync.down.b32 %r271, %r272, %r273, %r289, %r290;
	// end inline asm
	add.s32 	%r296, %r265, 2;
	setp.gt.s32 	%p29, %r296, %r289;
	selp.b32 	%r297, 0, %r271, %p29;
	add.s32 	%r277, %r272, %r297;
	mov.b32 	%r278, 4;
	// begin inline asm
	shfl.sync.down.b32 %r276, %r277, %r278, %r289, %r290;
	// end inline asm
	add.s32 	%r298, %r265, 4;
	setp.gt.s32 	%p30, %r298, %r289;
	selp.b32 	%r299, 0, %r276, %p30;
	add.s32 	%r282, %r277, %r299;
	mov.b32 	%r283, 8;
	// begin inline asm
	shfl.sync.down.b32 %r281, %r282, %r283, %r289, %r290;
	// end inline asm
	add.s32 	%r300, %r265, 8;
	setp.gt.s32 	%p31, %r300, %r289;
	selp.b32 	%r301, 0, %r281, %p31;
	add.s32 	%r287, %r282, %r301;
	mov.b32 	%r288, 16;
	// begin inline asm
	shfl.sync.down.b32 %r286, %r287, %r288, %r289, %r290;
	// end inline asm
	add.s32 	%r302, %r265, 16;
	setp.gt.s32 	%p32, %r302, %r289;
	selp.b32 	%r303, 0, %r286, %p32;
	add.s32 	%r686, %r287, %r303;
	setp.ne.s32 	%p33, %r265, 0;
	@%p33 bra 	$L__BB8_54;
	shr.u32 	%r304, %r60, 3;
	and.b32  	%r305, %r304, 124;
	mov.u32 	%r306, _ZZN3cub18CUB_300001_SM_10006detail6reduce28DeviceReduceSingleTileKernelINS2_10policy_hubIiyN4cuda3std3__44plusIiEEE10Policy1000EPiSC_iS9_iiNS7_10__identityEEEvT0_T1_T2_T3_T4_T6_E12temp_storage;
	add.s32 	%r307, %r306, %r305;
	st.shared.u32 	[%r307+8], %r686;
$L__BB8_54:
	bar.sync 	0;
	setp.ne.s32 	%p34, %r60, 0;
	@%p34 bra 	$L__BB8_72;
	setp.gt.s32 	%p35, %r120, 32;
	ld.shared.u32 	%r308, [_ZZN3cub18CUB_300001_SM_10006detail6reduce28DeviceReduceSingleTileKernelINS2_10policy_hubIiyN4cuda3std3__44plusIiEEE10Policy1000EPiSC_iS9_iiNS7_10__identityEEEvT0_T1_T2_T3_T4_T6_E12temp_storage+12];
	selp.b32 	%r309, %r308, 0, %p35;
	add.s32 	%r310, %r309, %r686;
	setp.gt.s32 	%p36, %r120, 64;
	ld.shared.u32 	%r311, [_ZZN3cub18CUB_300001_SM_10006detail6reduce28DeviceReduceSingleTileKernelINS2_10policy_hubIiyN4cuda3std3__44plusIiEEE10Policy1000EPiSC_iS9_iiNS7_10__identityEEEvT0_T1_T2_T3_T4_T6_E12temp_storage+16];
	selp.b32 	%r312, %r311, 0, %p36;
	add.s32 	%r313, %r310, %r312;
	setp.gt.s32 	%p37, %r120, 96;
	ld.shared.u32 	%r314, [_ZZN3cub18CUB_300001_SM_10006detail6reduce28DeviceReduceSingleTileKernelINS2_10policy_hubIiyN4cuda3std3__44plusIiEEE10Policy1000EPiSC_iS9_iiNS7_10__identityEEEvT0_T1_T2_T3_T4_T6_E12temp_storage+20];
	selp.b32 	%r315, %r314, 0, %p37;
	add.s32 	%r316, %r313, %r315;
	setp.gt.s32 	%p38, %r120, 128;
	ld.shared.u32 	%r317, [_ZZN3cub18CUB_300001_SM_10006detail6reduce28DeviceReduceSingleTileKernelINS2_10policy_hubIiyN4cuda3std3__44plusIiEEE10Policy1000EPiSC_iS9_iiNS7_10__identityEEEvT0_T1_T2_T3_T4_T6_E12temp_storage+24];
	selp.b32 	%r318, %r317, 0, %p38;
	add.s32 	%r319, %r316, %r318;
	setp.gt.s32 	%p39, %r120, 160;
	ld.shared.u32 	%r320, [_ZZN3cub18CUB_300001_SM_10006detail6reduce28DeviceReduceSingleTileKernelINS2_10policy_hubIiyN4cuda3std3__44plusIiEEE10Policy1000EPiSC_iS9_iiNS7_10__identityEEEvT0_T1_T2_T3_T4_T6_E12temp_storage+28];
	selp.b32 	%r321, %r320, 0, %p39;
	add.s32 	%r322, %r319, %r321;
	setp.gt.s32 	%p40, %r120, 192;
	ld.shared.u32 	%r323, [_ZZN3cub18CUB_300001_SM_10006detail6reduce28DeviceReduceSingleTileKernelINS2_10policy_hubIiyN4cuda3std3__44plusIiEEE10Policy1000EPiSC_iS9_iiNS7_10__identityEEEvT0_T1_T2_T3_T4_T6_E12temp_storage+32];
	selp.b32 	%r324, %r323, 0, %p40;
	add.s32 	%r325, %r322, %r324;
	setp.gt.s32 	%p41, %r120, 224;
	ld.shared.u32 	%r326, [_ZZN3cub18CUB_300001_SM_10006detail6reduce28DeviceReduceSingleTileKernelINS2_10policy_hubIiyN4cuda3std3__44plusIiEEE10Policy1000EPiSC_iS9_iiNS7_10__identityEEEvT0_T1_T2_T3_T4_T6_E12temp_storage+36];
	selp.b32 	%r327, %r326, 0, %p41;
	add.s32 	%r686, %r325, %r327;
	bra.uni 	$L__BB8_72;
$L__BB8_56:
	mov.u32 	%r85, %tid.x;
	mul.wide.u32 	%rd35, %r85, 4;
	add.s64 	%rd19, %rd16, %rd35;
	// begin inline asm
	ld.global.nc.u32 %r122, [%rd19];
	// end inline asm
	add.s64 	%rd20, %rd19, 1024;
	// begin inline asm
	ld.global.nc.u32 %r123, [%rd20];
	// end inline asm
	add.s64 	%rd21, %rd19, 2048;
	// begin inline asm
	ld.global.nc.u32 %r124, [%rd21];
	// end inline asm
	add.s64 	%rd22, %rd19, 3072;
	// begin inline asm
	ld.global.nc.u32 %r125, [%rd22];
	// end inline asm
	add.s64 	%rd23, %rd19, 4096;
	// begin inline asm
	ld.global.nc.u32 %r126, [%rd23];
	// end inline asm
	add.s64 	%rd24, %rd19, 5120;
	// begin inline asm
	ld.global.nc.u32 %r127, [%rd24];
	// end inline asm
	add.s64 	%rd25, %rd19, 6144;
	// begin inline asm
	ld.global.nc.u32 %r128, [%rd25];
	// end inline asm
	add.s64 	%rd26, %rd19, 7168;
	// begin inline asm
	ld.global.nc.u32 %r129, [%rd26];
	// end inline asm
	add.s64 	%rd27, %rd19, 8192;
	// begin inline asm
	ld.global.nc.u32 %r130, [%rd27];
	// end inline asm
	add.s64 	%rd28, %rd19, 9216;
	// begin inline asm
	ld.global.nc.u32 %r131, [%rd28];
	// end inline asm
	add.s64 	%rd29, %rd19, 10240;
	// begin inline asm
	ld.global.nc.u32 %r132, [%rd29];
	// end inline asm
	add.s64 	%rd30, %rd19, 11264;
	// begin inline asm
	ld.global.nc.u32 %r133, [%rd30];
	// end inline asm
	add.s64 	%rd31, %rd19, 12288;
	// begin inline asm
	ld.global.nc.u32 %r134, [%rd31];
	// end inline asm
	add.s64 	%rd32, %rd19, 13312;
	// begin inline asm
	ld.global.nc.u32 %r135, [%rd32];
	// end inline asm
	add.s64 	%rd33, %rd19, 14336;
	// begin inline asm
	ld.global.nc.u32 %r136, [%rd33];
	// end inline asm
	add.s64 	%rd34, %rd19, 15360;
	// begin inline asm
	ld.global.nc.u32 %r137, [%rd34];
	// end inline asm
	add.s32 	%r139, %r123, %r122;
	add.s32 	%r140, %r124, %r139;
	add.s32 	%r141, %r125, %r140;
	add.s32 	%r142, %r126, %r141;
	add.s32 	%r143, %r127, %r142;
	add.s32 	%r144, %r128, %r143;
	add.s32 	%r145, %r129, %r144;
	add.s32 	%r146, %r130, %r145;
	add.s32 	%r147, %r131, %r146;
	add.s32 	%r148, %r132, %r147;
	add.s32 	%r149, %r133, %r148;
	add.s32 	%r150, %r134, %r149;
	add.s32 	%r151, %r135, %r150;
	add.s32 	%r152, %r136, %r151;
	add.s32 	%r685, %r137, %r152;
	setp.lt.u32 	%p4, %r120, 8192;
	mov.b32 	%r674, 4096;
	@%p4 bra 	$L__BB8_60;
	add.s32 	%r87, %r120, -4096;
	mov.b32 	%r674, 4096;
$L__BB8_58:
	mul.wide.s32 	%rd52, %r674, 4;
	add.s64 	%rd36, %rd19, %rd52;
	// begin inline asm
	ld.global.nc.u32 %r154, [%rd36];
	// end inline asm
	add.s64 	%rd37, %rd36, 1024;
	// begin inline asm
	ld.global.nc.u32 %r155, [%rd37];
	// end inline asm
	add.s64 	%rd38, %rd36, 2048;
	// begin inline asm
	ld.global.nc.u32 %r156, [%rd38];
	// end inline asm
	add.s64 	%rd39, %rd36, 3072;
	// begin inline asm
	ld.global.nc.u32 %r157, [%rd39];
	// end inline asm
	add.s64 	%rd40, %rd36, 4096;
	// begin inline asm
	ld.global.nc.u32 %r158, [%rd40];
	// end inline asm
	add.s64 	%rd41, %rd36, 5120;
	// begin inline asm
	ld.global.nc.u32 %r159, [%rd41];
	// end inline asm
	add.s64 	%rd42, %rd36, 6144;
	// begin inline asm
	ld.global.nc.u32 %r160, [%rd42];
	// end inline asm
	add.s64 	%rd43, %rd36, 7168;
	// begin inline asm
	ld.global.nc.u32 %r161, [%rd43];
	// end inline asm
	add.s64 	%rd44, %rd36, 8192;
	// begin inline asm
	ld.global.nc.u32 %r162, [%rd44];
	// end inline asm
	add.s64 	%rd45, %rd36, 9216;
	// begin inline asm
	ld.global.nc.u32 %r163, [%rd45];
	// end inline asm
	add.s64 	%rd46, %rd36, 10240;
	// begin inline asm
	ld.global.nc.u32 %r164, [%rd46];
	// end inline asm
	add.s64 	%rd47, %rd36, 11264;
	// begin inline asm
	ld.global.nc.u32 %r165, [%rd47];
	// end inline asm
	add.s64 	%rd48, %rd36, 12288;
	// begin inline asm
	ld.global.nc.u32 %r166, [%rd48];
	// end inline asm
	add.s64 	%rd49, %rd36, 13312;
	// begin inline asm
	ld.global.nc.u32 %r167, [%rd49];
	// end inline asm
	add.s64 	%rd50, %rd36, 14336;
	// begin inline asm
	ld.global.nc.u32 %r168, [%rd50];
	// end inline asm
	add.s64 	%rd51, %rd36, 15360;
	// begin inline asm
	ld.global.nc.u32 %r169, [%rd51];
	// end inline asm
	add.s32 	%r170, %r154, %r685;
	add.s32 	%r171, %r155, %r170;
	add.s32 	%r172, %r156, %r171;
	add.s32 	%r173, %r157, %r172;
	add.s32 	%r174, %r158, %r173;
	add.s32 	%r175, %r159, %r174;
	add.s32 	%r176, %r160, %r175;
	add.s32 	%r177, %r161, %r176;
	add.s32 	%r178, %r162, %r177;
	add.s32 	%r179, %r163, %r178;
	add.s32 	%r180, %r164, %r179;
	add.s32 	%r181, %r165, %r180;
	add.s32 	%r182, %r166, %r181;
	add.s32 	%r183, %r167, %r182;
	add.s32 	%r184, %r168, %r183;
	add.s32 	%r685, %r169, %r184;
	sub.s32 	%r185, %r120, %r674;
	setp.lt.s32 	%p5, %r185, 4096;
	@%p5 bra 	$L__BB8_68;
	add.s32 	%r674, %r674, 4096;
	setp.le.s32 	%p6, %r674, %r87;
	@%p6 bra 	$L__BB8_58;
$L__BB8_60:
	setp.le.s32 	%p7, %r120, %r674;
	@%p7 bra 	$L__BB8_68;
	sub.s32 	%r94, %r120, %r674;
	setp.ge.s32 	%p8, %r85, %r94;
	@%p8 bra 	$L__BB8_68;
	not.b32 	%r187, %r85;
	add.s32 	%r188, %r120, %r187;
	sub.s32 	%r95, %r188, %r674;
	and.b32  	%r189, %r95, 768;
	setp.eq.s32 	%p9, %r189, 768;
	mov.u32 	%r679, %r85;
	@%p9 bra 	$L__BB8_65;
	add.s32 	%r676, %r85, %r674;
	shr.u32 	%r190, %r95, 8;
	add.s32 	%r191, %r190, 1;
	and.b32  	%r192, %r191, 3;
	neg.s32 	%r675, %r192;
	mov.u32 	%r679, %r85;
$L__BB8_64:
	.pragma "nounroll";
	mul.wide.u32 	%rd54, %r676, 4;
	add.s64 	%rd53, %rd16, %rd54;
	// begin inline asm
	ld.global.nc.u32 %r193, [%rd53];
	// end inline asm
	add.s32 	%r685, %r193, %r685;
	add.s32 	%r679, %r679, 256;
	add.s32 	%r676, %r676, 256;
	add.s32 	%r675, %r675, 1;
	setp.ne.s32 	%p10, %r675, 0;
	@%p10 bra 	$L__BB8_64;
$L__BB8_65:
	setp.lt.u32 	%p11, %r95, 768;
	@%p11 bra 	$L__BB8_68;
	cvt.u64.u32 	%rd55, %r679;
	cvt.u64.u32 	%rd56, %r674;
	add.s64 	%rd57, %rd55, %rd56;
	shl.b64 	%rd58, %rd57, 2;
	add.s64 	%rd59, %rd58, %rd16;
	add.s64 	%rd124, %rd59, 2048;
	add.s32 	%r682, %r679, %r674;
$L__BB8_67:
	mul.wide.u32 	%rd64, %r682, 4;
	add.s64 	%rd60, %rd16, %rd64;
	// begin inline asm
	ld.global.nc.u32 %r194, [%rd60];
	// end inline asm
	add.s32 	%r198, %r194, %r685;
	add.s64 	%rd61, %rd124, -1024;
	// begin inline asm
	ld.global.nc.u32 %r195, [%rd61];
	// end inline asm
	add.s32 	%r199, %r195, %r198;
	// begin inline asm
	ld.global.nc.u32 %r196, [%rd124];
	// end inline asm
	add.s32 	%r200, %r196, %r199;
	add.s64 	%rd63, %rd124, 1024;
	// begin inline asm
	ld.global.nc.u32 %r197, [%rd63];
	// end inline asm
	add.s32 	%r685, %r197, %r200;
	add.s32 	%r679, %r679, 1024;
	add.s64 	%rd124, %rd124, 4096;
	add.s32 	%r682, %r682, 1024;
	setp.lt.s32 	%p12, %r679, %r94;
	@%p12 bra 	$L__BB8_67;
$L__BB8_68:
	// begin inline asm
	mov.u32 %r201, %laneid;
	// end inline asm
	mov.b32 	%r204, 1;
	mov.b32 	%r225, 31;
	mov.b32 	%r226, -1;
	// begin inline asm
	shfl.sync.down.b32 %r202, %r685, %r204, %r225, %r226;
	// end inline asm
	setp.gt.s32 	%p13, %r201, 30;
	selp.b32 	%r227, 0, %r202, %p13;
	add.s32 	%r208, %r227, %r685;
	mov.b32 	%r209, 2;
	// begin inline asm
	shfl.sync.down.b32 %r207, %r208, %r209, %r225, %r226;
	// end inline asm
	setp.gt.s32 	%p14, %r201, 29;
	selp.b32 	%r228, 0, %r207, %p14;
	add.s32 	%r213, %r208, %r228;
	mov.b32 	%r214, 4;
	// begin inline asm
	shfl.sync.down.b32 %r212, %r213, %r214, %r225, %r226;
	// end inline asm
	setp.gt.s32 	%p15, %r201, 27;
	selp.b32 	%r229, 0, %r212, %p15;
	add.s32 	%r218, %r213, %r229;
	mov.b32 	%r219, 8;
	// begin inline asm
	shfl.sync.down.b32 %r217, %r218, %r219, %r225, %r226;
	// end inline asm
	setp.gt.s32 	%p16, %r201, 23;
	selp.b32 	%r230, 0, %r217, %p16;
	add.s32 	%r223, %r218, %r230;
	mov.b32 	%r224, 16;
	// begin inline asm
	shfl.sync.down.b32 %r222, %r223, %r224, %r225, %r226;
	// end inline asm
	setp.gt.s32 	%p17, %r201, 15;
	selp.b32 	%r231, 0, %r222, %p17;
	add.s32 	%r686, %r223, %r231;
	setp.ne.s32 	%p18, %r201, 0;
	@%p18 bra 	$L__BB8_70;
	shr.u32 	%r232, %r85, 3;
	and.b32  	%r233, %r232, 124;
	mov.u32 	%r234, _ZZN3cub18CUB_300001_SM_10006detail6reduce28DeviceReduceSingleTileKernelINS2_10policy_hubIiyN4cuda3std3__44plusIiEEE10Policy1000EPiSC_iS9_iiNS7_10__identityEEEvT0_T1_T2_T3_T4_T6_E12temp_storage;
	add.s32 	%r235, %r234, %r233;
	st.shared.u32 	[%r235+8], %r686;
$L__BB8_70:
	bar.sync 	0;
	setp.ne.s32 	%p19, %r85, 0;
	@%p19 bra 	$L__BB8_72;
	ld.shared.u32 	%r236, [_ZZN3cub18CUB_300001_SM_10006detail6reduce28DeviceReduceSingleTileKernelINS2_10policy_hubIiyN4cuda3std3__44plusIiEEE10Policy1000EPiSC_iS9_iiNS7_10__identityEEEvT0_T1_T2_T3_T4_T6_E12temp_storage+12];
	add.s32 	%r237, %r236, %r686;
	ld.shared.u32 	%r238, [_ZZN3cub18CUB_300001_SM_10006detail6reduce28DeviceReduceSingleTileKernelINS2_10policy_hubIiyN4cuda3std3__44plusIiEEE10Policy1000EPiSC_iS9_iiNS7_10__identityEEEvT0_T1_T2_T3_T4_T6_E12temp_storage+16];
	add.s32 	%r239, %r237, %r238;
	ld.shared.u32 	%r240, [_ZZN3cub18CUB_300001_SM_10006detail6reduce28DeviceReduceSingleTileKernelINS2_10policy_hubIiyN4cuda3std3__44plusIiEEE10Policy1000EPiSC_iS9_iiNS7_10__identityEEEvT0_T1_T2_T3_T4_T6_E12temp_storage+20];
	add.s32 	%r241, %r239, %r240;
	ld.shared.u32 	%r242, [_ZZN3cub18CUB_300001_SM_10006detail6reduce28DeviceReduceSingleTileKernelINS2_10policy_hubIiyN4cuda3std3__44plusIiEEE10Policy1000EPiSC_iS9_iiNS7_10__identityEEEvT0_T1_T2_T3_T4_T6_E12temp_storage+24];
	add.s32 	%r243, %r241, %r242;
	ld.shared.u32 	%r244, [_ZZN3cub18CUB_300001_SM_10006detail6reduce28DeviceReduceSingleTileKernelINS2_10policy_hubIiyN4cuda3std3__44plusIiEEE10Policy1000EPiSC_iS9_iiNS7_10__identityEEEvT0_T1_T2_T3_T4_T6_E12temp_storage+28];
	add.s32 	%r245, %r243, %r244;
	ld.shared.u32 	%r246, [_ZZN3cub18CUB_300001_SM_10006detail6reduce28DeviceReduceSingleTileKernelINS2_10policy_hubIiyN4cuda3std3__44plusIiEEE10Policy1000EPiSC_iS9_iiNS7_10__identityEEEvT0_T1_T2_T3_T4_T6_E12temp_storage+32];
	add.s32 	%r247, %r245, %r246;
	ld.shared.u32 	%r248, [_ZZN3cub18CUB_300001_SM_10006detail6reduce28DeviceReduceSingleTileKernelINS2_10policy_hubIiyN4cuda3std3__44plusIiEEE10Policy1000EPiSC_iS9_iiNS7_10__identityEEEvT0_T1_T2_T3_T4_T6_E12temp_storage+36];
	add.s32 	%r686, %r247, %r248;
$L__BB8_72:
	mov.u32 	%r631, %tid.x;
	setp.ne.s32 	%p95, %r631, 0;
	@%p95 bra 	$L__BB8_74;
	add.s32 	%r632, %r686, %r121;
	st.global.u32 	[%rd1], %r632;
$L__BB8_74:
	ret;

}


// ===== COMPILED SASS (sm_100) =====

	.target	sm_100

	.elftype	@"ET_EXEC"


//--------------------- .note.nv.tkinfo           --------------------------
	.section	.note.nv.tkinfo,"",@"SHT_NOTE"
	.sectionflags	@"SHF_NOTE_NV_TKINFO"
	.tkinfo
        /*0018*/ 	.word	0x00000002
        /*0030*/ 	.string	""
        /*0030*/ 	.string	"ptxas"
        /*0030*/ 	.string	"Cuda compilation tools, release 13.0, V13.0.88"
        /*0030*/ 	.string	"Build cuda_13.0.r13.0/compiler.36424714_0"
        /*0030*/ 	.string	"-arch sm_100 -m 64 "



//--------------------- .note.nv.cuinfo           --------------------------
	.section	.note.nv.cuinfo,"",@"SHT_NOTE"
	.sectionflags	@"SHF_NOTE_NV_CUINFO"
        /*0018*/ 	.short	0x0002
        /*001a*/ 	.short	0x0064
        /*001c*/ 	.short	0x0082
	.zero		2


//--------------------- .nv.info                  --------------------------
	.section	.nv.info,"",@"SHT_CUDA_INFO"
	.align	4


	//----- nvinfo : EIATTR_REGCOUNT
	.align		4
        /*0000*/ 	.byte	0x04, 0x2f
        /*0002*/ 	.short	(.L_44 - .L_43)
	.align		4
.L_43:
        /*0004*/ 	.word	index@(_ZN3cub18CUB_300001_SM_10006detail11EmptyKernelIvEEvv)
        /*0008*/ 	.word	0x00000004


	//----- nvinfo : EIATTR_FRAME_SIZE
	.align		4
.L_44:
        /*000c*/ 	.byte	0x04, 0x11
        /*000e*/ 	.short	(.L_46 - .L_45)
	.align		4
.L_45:
        /*0010*/ 	.word	index@(_ZN3cub18CUB_300001_SM_10006detail11EmptyKernelIvEEvv)
        /*0014*/ 	.word	0x00000000


	//----- nvinfo : EIATTR_REGCOUNT
	.align		4
.L_46:
        /*0018*/ 	.byte	0x04, 0x2f
        /*001a*/ 	.short	(.L_48 - .L_47)
	.align		4
.L_47:
        /*001c*/ 	.word	index@(_ZN3cub18CUB_300001_SM_10006detail9transform16transform_kernelINS2_10policy_hubILb0EN4cuda3std3__45tupleIJN6thrust24THRUST_300001_SM_1000_NS6detail15normal_iteratorINSA_10device_ptrIcEEEESF_EEEE10policy1000EiNS7_12not_equal_toIcEENSC_INSD_IiEEEEJPcSN_EEEvT0_iT1_T2_DpNS2_10kernel_argIT3_EE)
        /*0020*/ 	.word	0x00000020


	//----- nvinfo : EIATTR_FRAME_SIZE
	.align		4
.L_48:
        /*0024*/ 	.byte	0x04, 0x11
        /*0026*/ 	.short	(.L_50 - .L_49)
	.align		4
.L_49:
        /*0028*/ 	.word	index@($__internal_1_$__cuda_sm20_div_u64)
        /*002c*/ 	.word	0x00000000


	//----- nvinfo : EIATTR_FRAME_SIZE
	.align		4
.L_50:
        /*0030*/ 	.byte	0x04, 0x11
        /*0032*/ 	.short	(.L_52 - .L_51)
	.align		4
.L_51:
        /*0034*/ 	.word	index@(_ZN3cub18CUB_300001_SM_10006detail9transform16transform_kernelINS2_10policy_hubILb0EN4cuda3std3__45tupleIJN6thrust24THRUST_300001_SM_1000_NS6detail15normal_iteratorINSA_10device_ptrIcEEEESF_EEEE10policy1000EiNS7_12not_equal_toIcEENSC_INSD_IiEEEEJPcSN_EEEvT0_iT1_T2_DpNS2_10kernel_argIT3_EE)
        /*0038*/ 	.word	0x00000000


	//----- nvinfo : EIATTR_REGCOUNT
	.align		4
.L_52:
        /*003c*/ 	.byte	0x04, 0x2f
        /*003e*/ 	.short	(.L_54 - .L_53)
	.align		4
.L_53:
        /*0040*/ 	.word	index@(_ZN3cub18CUB_300001_SM_10006detail9transform16transform_kernelINS2_10policy_hubILb0EN4cuda3std3__45tupleIJN6thrust24THRUST_300001_SM_1000_NS6detail15normal_iteratorINSA_10device_ptrIcEEEESF_EEEE10policy1000ElNS7_12not_equal_toIcEENSC_INSD_IiEEEEJPcSN_EEEvT0_iT1_T2_DpNS2_10kernel_argIT3_EE)
        /*0044*/ 	.word	0x00000020


	//----- nvinfo : EIATTR_FRAME_SIZE
	.align		4
.L_54:
        /*0048*/ 	.byte	0x04, 0x11
        /*004a*/ 	.short	(.L_56 - .L_55)
	.align		4
.L_55:
        /*004c*/ 	.word	index@($__internal_0_$__cuda_sm20_div_u64)
        /*0050*/ 	.word	0x00000000


	//----- nvinfo : EIATTR_FRAME_SIZE
	.align		4
.L_56:
        /*0054*/ 	.byte	0x04, 0x11
        /*0056*/ 	.short	(.L_58 - .L_57)
	.align		4
.L_57:
        /*0058*/ 	.word	index@(_ZN3cub18CUB_300001_SM_10006detail9transform16transform_kernelINS2_10policy_hubILb0EN4cuda3std3__45tupleIJN6thrust24THRUST_300001_SM_1000_NS6detail15normal_iteratorINSA_10device_ptrIcEEEESF_EEEE10policy1000ElNS7_12not_equal_toIcEENSC_INSD_IiEEEEJPcSN_EEEvT0_iT1_T2_DpNS2_10kernel_argIT3_EE)
        /*005c*/ 	.word	0x00000000


	//----- nvinfo : EIATTR_REGCOUNT
	.align		4
.L_58:
        /*0060*/ 	.byte	0x04, 0x2f
        /*0062*/ 	.short	(.L_60 - .L_59)
	.align		4
.L_59:
        /*0064*/ 	.word	index@(_ZN3cub18CUB_300001_SM_10006detail6reduce28DeviceReduceSingleTileKernelINS2_10policy_hubIijN4cuda3std3__44plusIiEEE10Policy1000EN6thrust24THRUST_300001_SM_1000_NS12zip_iteratorINS7_5tupleIJNSD_6detail15normal_iteratorINSD_10device_ptrIcEEEESK_EEEEEPijS9_ii9diff_charEEvT0_T1_T2_T3_T4_T6_)
        /*0068*/ 	.word	0x00000030


	//----- nvinfo : EIATTR_FRAME_SIZE
	.align		4
.L_60:
        /*006c*/ 	.byte	0x04, 0x11
        /*006e*/ 	.short	(.L_62 - .L_61)
	.align		4
.L_61:
        /*0070*/ 	.word	index@(_ZN3cub18CUB_300001_SM_10006detail6reduce28DeviceReduceSingleTileKernelINS2_10policy_hubIijN4cuda3std3__44plusIiEEE10Policy1000EN6thrust24THRUST_300001_SM_1000_NS12zip_iteratorINS7_5tupleIJNSD_6detail15normal_iteratorINSD_10device_ptrIcEEEESK_EEEEEPijS9_ii9diff_charEEvT0_T1_T2_T3_T4_T6_)
        /*0074*/ 	.word	0x00000000


	//----- nvinfo : EIATTR_REGCOUNT
	.align		4
.L_62:
        /*0078*/ 	.byte	0x04, 0x2f
        /*007a*/ 	.short	(.L_64 - .L_63)
	.align		4
.L_63:
        /*007c*/ 	.word	index@(_ZN3cub18CUB_300001_SM_10006detail6reduce18DeviceReduceKernelINS2_10policy_hubIijN4cuda3std3__44plusIiEEE10Policy1000EN6thrust24THRUST_300001_SM_1000_NS12zip_iteratorINS7_5tupleIJNSD_6detail15normal_iteratorINSD_10device_ptrIcEEEESK_EEEEEjS9_i9diff_charEEvT0_PT3_T1_NS0_13GridEvenShareISR_EET2_T4_)
        /*0080*/ 	.word	0x00000020


	//----- nvinfo : EIATTR_FRAME_SIZE
	.align		4
.L_64:
        /*0084*/ 	.byte	0x04, 0x11
        /*0086*/ 	.short	(.L_66 - .L_65)
	.align		4
.L_65:
        /*0088*/ 	.word	index@(_ZN3cub18CUB_300001_SM_10006detail6reduce18DeviceReduceKernelINS2_10policy_hubIijN4cuda3std3__44plusIiEEE10Policy1000EN6thrust24THRUST_300001_SM_1000_NS12zip_iteratorINS7_5tupleIJNSD_6detail15normal_iteratorINSD_10device_ptrIcEEEESK_EEEEEjS9_i9diff_charEEvT0_PT3_T1_NS0_13GridEvenShareISR_EET2_T4_)
        /*008c*/ 	.word	0x00000000


	//----- nvinfo : EIATTR_REGCOUNT
	.align		4
.L_66:
        /*0090*/ 	.byte	0x04, 0x2f
        /*0092*/ 	.short	(.L_68 - .L_67)
	.align		4
.L_67:
        /*0094*/ 	.word	index@(_ZN3cub18CUB_300001_SM_10006detail6reduce28DeviceReduceSingleTileKernelINS2_10policy_hubIijN4cuda3std3__44plusIiEEE10Policy1000EPiSC_iS9_iiNS7_10__identityEEEvT0_T1_T2_T3_T4_T6_)
        /*0098*/ 	.word	0x00000020


	//----- nvinfo : EIATTR_FRAME_SIZE
	.align		4
.L_68:
        /*009c*/ 	.byte	0x04, 0x11
        /*009e*/ 	.short	(.L_70 - .L_69)
	.align		4
.L_69:
        /*00a0*/ 	.word	index@(_ZN3cub18CUB_300001_SM_10006detail6reduce28DeviceReduceSingleTileKernelINS2_10policy_hubIijN4cuda3std3__44plusIiEEE10Policy1000EPiSC_iS9_iiNS7_10__identityEEEvT0_T1_T2_T3_T4_T6_)
        /*00a4*/ 	.word	0x00000000


	//----- nvinfo : EIATTR_REGCOUNT
	.align		4
.L_70:
        /*00a8*/ 	.byte	0x04, 0x2f
        /*00aa*/ 	.short	(.L_72 - .L_71)
	.align		4
.L_71:
        /*00ac*/ 	.word	index@(_ZN3cub18CUB_300001_SM_10006detail6reduce28DeviceReduceSingleTileKernelINS2_10policy_hubIiyN4cuda3std3__44plusIiEEE10Policy1000EN6thrust24THRUST_300001_SM_1000_NS12zip_iteratorINS7_5tupleIJNSD_6detail15normal_iteratorINSD_10device_ptrIcEEEESK_EEEEEPiyS9_ii9diff_charEEvT0_T1_T2_T3_T4_T6_)
        /*00b0*/ 	.word	0x00000033


	//----- nvinfo : EIATTR_FRAME_SIZE
	.align		4
.L_72:
        /*00b4*/ 	.byte	0x04, 0x11
        /*00b6*/ 	.short	(.L_74 - .L_73)
	.align		4
.L_73:
        /*00b8*/ 	.word	index@(_ZN3cub18CUB_300001_SM_10006detail6reduce28DeviceReduceSingleTileKernelINS2_10policy_hubIiyN4cuda3std3__44plusIiEEE10Policy1000EN6thrust24THRUST_300001_SM_1000_NS12zip_iteratorINS7_5tupleIJNSD_6detail15normal_iteratorINSD_10device_ptrIcEEEESK_EEEEEPiyS9_ii9diff_charEEvT0_T1_T2_T3_T4_T6_)
        /*00bc*/ 	.word	0x00000000


	//----- nvinfo : EIATTR_REGCOUNT
	.align		4
.L_74:
        /*00c0*/ 	.byte	0x04, 0x2f
        /*00c2*/ 	.short	(.L_76 - .L_75)
	.align		4
.L_75:
        /*00c4*/ 	.word	index@(_ZN3cub18CUB_300001_SM_10006detail6reduce18DeviceReduceKernelINS2_10policy_hubIiyN4cuda3std3__44plusIiEEE10Policy1000EN6thrust24THRUST_300001_SM_1000_NS12zip_iteratorINS7_5tupleIJNSD_6detail15normal_iteratorINSD_10device_ptrIcEEEESK_EEEEEyS9_i9diff_charEEvT0_PT3_T1_NS0_13GridEvenShareISR_EET2_T4_)
        /*00c8*/ 	.word	0x00000020


	//----- nvinfo : EIATTR_FRAME_SIZE
	.align		4
.L_76:
        /*00cc*/ 	.byte	0x04, 0x11
        /*00ce*/ 	.short	(.L_78 - .L_77)
	.align		4
.L_77:
        /*00d0*/ 	.word	index@(_ZN3cub18CUB_300001_SM_10006detail6reduce18DeviceReduceKernelINS2_10policy_hubIiyN4cuda3std3__44plusIiEEE10Policy1000EN6thrust24THRUST_300001_SM_1000_NS12zip_iteratorINS7_5tupleIJNSD_6detail15normal_iteratorINSD_10device_ptrIcEEEESK_EEEEEyS9_i9diff_charEEvT0_PT3_T1_NS0_13GridEvenShareISR_EET2_T4_)
        /*00d4*/ 	.word	0x00000000


	//----- nvinfo : EIATTR_REGCOUNT
	.align		4
.L_78:
        /*00d8*/ 	.byte	0x04, 0x2f
        /*00da*/ 	.short	(.L_80 - .L_79)
	.align		4
.L_79:
        /*00dc*/ 	.word	index@(_ZN3cub18CUB_300001_SM_10006detail6reduce28DeviceReduceSingleTileKernelINS2_10policy_hubIiyN4cuda3std3__44plusIiEEE10Policy1000EPiSC_iS9_iiNS7_10__identityEEEvT0_T1_T2_T3_T4_T6_)
        /*00e0*/ 	.word	0x00000020


	//----- nvinfo : EIATTR_FRAME_SIZE
	.align		4
.L_80:
        /*00e4*/ 	.byte	0x04, 0x11
        /*00e6*/ 	.short	(.L_82 - .L_81)
	.align		4
.L_81:
        /*00e8*/ 	.word	index@(_ZN3cub18CUB_300001_SM_10006detail6reduce28DeviceReduceSingleTileKernelINS2_10policy_hubIiyN4cuda3std3__44plusIiEEE10Policy1000EPiSC_iS9_iiNS7_10__identityEEEvT0_T1_T2_T3_T4_T6_)
        /*00ec*/ 	.word	0x00000000


	//----- nvinfo : EIATTR_MIN_STACK_SIZE
	.align		4
.L_82:
        /*00f0*/ 	.byte	0x04, 0x12
        /*00f2*/ 	.short	(.L_84 - .L_83)
	.align		4
.L_83:
        /*00f4*/ 	.word	index@(_ZN3cub18CUB_300001_SM_10006detail6reduce28DeviceReduceSingleTileKernelINS2_10policy_hubIiyN4cuda3std3__44plusIiEEE10Policy1000EPiSC_iS9_iiNS7_10__identityEEEvT0_T1_T2_T3_T4_T6_)
        /*00f8*/ 	.word	0x00000000


	//----- nvinfo : EIATTR_MIN_STACK_SIZE
	.align		4
.L_84:
        /*00fc*/ 	.byte	0x04, 0x12
        /*00fe*/ 	.short	(.L_86 - .L_85)
	.align		4
.L_85:
        /*0100*/ 	.word	index@(_ZN3cub18CUB_300001_SM_10006detail6reduce18DeviceReduceKernelINS2_10policy_hubIiyN4cuda3std3__44plusIiEEE10Policy1000EN6thrust24THRUST_300001_SM_1000_NS12zip_iteratorINS7_5tupleIJNSD_6detail15normal_iteratorINSD_10device_ptrIcEEEESK_EEEEEyS9_i9diff_charEEvT0_PT3_T1_NS0_13GridEvenShareISR_EET2_T4_)
        /*0104*/ 	.word	0x00000000


	//----- nvinfo : EIATTR_MIN_STACK_SIZE
	.align		4
.L_86:
        /*0108*/ 	.byte	0x04, 0x12
        /*010a*/ 	.short	(.L_88 - .L_87)
	.align		4
.L_87:
        /*010c*/ 	.word	index@(_ZN3cub18CUB_300001_SM_10006detail6reduce28DeviceReduceSingleTileKernelINS2_10policy_hubIiyN4cuda3std3__44plusIiEEE10Policy1000EN6thrust24THRUST_300001_SM_1000_NS12zip_iteratorINS7_5tupleIJNSD_6detail15normal_iteratorINSD_10device_ptrIcEEEESK_EEEEEPiyS9_ii9diff_charEEvT0_T1_T2_T3_T4_T6_)
        /*0110*/ 	.word	0x00000000


	//----- nvinfo : EIATTR_MIN_STACK_SIZE
	.align		4
.L_88:
        /*0114*/ 	.byte	0x04, 0x12
        /*0116*/ 	.short	(.L_90 - .L_89)
	.align		4
.L_89:
        /*0118*/ 	.word	index@(_ZN3cub18CUB_300001_SM_10006detail6reduce28DeviceReduceSingleTileKernelINS2_10policy_hubIijN4cuda3std3__44plusIiEEE10Policy1000EPiSC_iS9_iiNS7_10__identityEEEvT0_T1_T2_T3_T4_T6_)
        /*011c*/ 	.word	0x00000000


	//----- nvinfo : EIATTR_MIN_STACK_SIZE
	.align		4
.L_90:
        /*0120*/ 	.byte	0x04, 0x12
        /*0122*/ 	.short	(.L_92 - .L_91)
	.align		4
.L_91:
        /*0124*/ 	.word	index@(_ZN3cub18CUB_300001_SM_10006detail6reduce18DeviceReduceKernelINS2_10policy_hubIijN4cuda3std3__44plusIiEEE10Policy1000EN6thrust24THRUST_300001_SM_1000_NS12zip_iteratorINS7_5tupleIJNSD_6detail15normal_iteratorINSD_10device_ptrIcEEEESK_EEEEEjS9_i9diff_charEEvT0_PT3_T1_NS0_13GridEvenShareISR_EET2_T4_)
        /*0128*/ 	.word	0x00000000


	//----- nvinfo : EIATTR_MIN_STACK_SIZE
	.align		4
.L_92:
        /*012c*/ 	.byte	0x04, 0x12
        /*012e*/ 	.short	(.L_94 - .L_93)
	.align		4
.L_93:
        /*0130*/ 	.word	index@(_ZN3cub18CUB_300001_SM_10006detail6reduce28DeviceReduceSingleTileKernelINS2_10policy_hubIijN4cuda3std3__44plusIiEEE10Policy1000EN6thrust24THRUST_300001_SM_1000_NS12zip_iteratorINS7_5tupleIJNSD_6detail15normal_iteratorINSD_10device_ptrIcEEEESK_EEEEEPijS9_ii9diff_charEEvT0_T1_T2_T3_T4_T6_)
        /*0134*/ 	.word	0x00000000


	//----- nvinfo : EIATTR_MIN_STACK_SIZE
	.align		4
.L_94:
        /*0138*/ 	.byte	0x04, 0x12
        /*013a*/ 	.short	(.L_96 - .L_95)
	.align		4
.L_95:
        /*013c*/ 	.word	index@(_ZN3cub18CUB_300001_SM_10006detail9transform16transform_kernelINS2_10policy_hubILb0EN4cuda3std3__45tupleIJN6thrust24THRUST_300001_SM_1000_NS6detail15normal_iteratorINSA_10device_ptrIcEEEESF_EEEE10policy1000ElNS7_12not_equal_toIcEENSC_INSD_IiEEEEJPcSN_EEEvT0_iT1_T2_DpNS2_10kernel_argIT3_EE)
        /*0140*/ 	.word	0x00000000


	//----- nvinfo : EIATTR_MIN_STACK_SIZE
	.align		4
.L_96:
        /*0144*/ 	.byte	0x04, 0x12
        /*0146*/ 	.short	(.L_98 - .L_97)
	.align		4
.L_97:
        /*0148*/ 	.word	index@(_ZN3cub18CUB_300001_SM_10006detail9transform16transform_kernelINS2_10policy_hubILb0EN4cuda3std3__45tupleIJN6thrust24THRUST_300001_SM_1000_NS6detail15normal_iteratorINSA_10device_ptrIcEEEESF_EEEE10policy1000EiNS7_12not_equal_toIcEENSC_INSD_IiEEEEJPcSN_EEEvT0_iT1_T2_DpNS2_10kernel_argIT3_EE)
        /*014c*/ 	.word	0x00000000


	//----- nvinfo : EIATTR_MIN_STACK_SIZE
	.align		4
.L_98:
        /*0150*/ 	.byte	0x04, 0x12
        /*0152*/ 	.short	(.L_100 - .L_99)
	.align		4
.L_99:
        /*0154*/ 	.word	index@(_ZN3cub18CUB_300001_SM_10006detail11EmptyKernelIvEEvv)
        /*0158*/ 	.word	0x00000000
.L_100:


//--------------------- .nv.compat                --------------------------
	.section	.nv.compat,"",@"SHT_CUDA_COMPAT_INFO"
	.align	4
        /*0000*/ 	.byte	0x02, 0x09, 0x00, 0x00, 0x02, 0x02, 0x02, 0x00, 0x02, 0x05, 0x05, 0x00, 0x03, 0x07, 0x01, 0x01
        /*0010*/ 	.byte	0x02, 0x03, 0x00, 0x00, 0x02, 0x06, 0x01, 0x00, 0x04, 0x0b, 0x08, 0x00, 0x09, 0x00, 0x00, 0x00
        /*0020*/ 	.byte	0x00, 0x00, 0x00, 0x00


//--------------------- .nv.info._ZN3cub18CUB_300001_SM_10006detail6reduce28DeviceReduceSingleTileKernelINS2_10policy_hubIiyN4cuda3std3__44plusIiEEE10Policy1000EPiSC_iS9_iiNS7_10__identityEEEvT0_T1_T2_T3_T4_T6_ --------------------------
	.section	.nv.info._ZN3cub18CUB_300001_SM_10006detail6reduce28DeviceReduceSingleTileKernelINS2_10policy_hubIiyN4cuda3std3__44plusIiEEE10Policy1000EPiSC_iS9_iiNS7_10__identityEEEvT0_T1_T2_T3_T4_T6_,"",@"SHT_CUDA_INFO"
	.sectionflags	@""
	.align	4


	//----- nvinfo : EIATTR_CUDA_API_VERSION
	.align		4
        /*0000*/ 	.byte	0x04, 0x37
        /*0002*/ 	.short	(.L_102 - .L_101)
.L_101:
        /*0004*/ 	.word	0x00000082


	//----- nvinfo : EIATTR_KPARAM_INFO
	.align		4
.L_102:
        /*0008*/ 	.byte	0x04, 0x17
        /*000a*/ 	.short	(.L_104 - .L_103)
.L_103:
        /*000c*/ 	.word	0x00000000
        /*0010*/ 	.short	0x0005
        /*0012*/ 	.short	0x001c
        /*0014*/ 	.byte	0x00, 0xf0, 0x05, 0x00


	//----- nvinfo : EIATTR_KPARAM_INFO
	.align		4
.L_104:
        /*0018*/ 	.byte	0x04, 0x17
        /*001a*/ 	.short	(.L_106 - .L_105)
.L_105:
        /*001c*/ 	.word	0x00000000
        /*0020*/ 	.short	0x0004
        /*0022*/ 	.short	0x0018
        /*0024*/ 	.byte	0x00, 0xf0, 0x11, 0x00


	//----- nvinfo : EIATTR_KPARAM_INFO
	.align		4
.L_106:
        /*0028*/ 	.byte	0x04, 0x17
        /*002a*/ 	.short	(.L_108 - .L_107)
.L_107:
        /*002c*/ 	.word	0x00000000
        /*0030*/ 	.short	0x0003
        /*0032*/ 	.short	0x0014
        /*0034*/ 	.byte	0x00, 0xf0, 0x05, 0x00


	//----- nvinfo : EIATTR_KPARAM_INFO
	.align		4
.L_108:
        /*0038*/ 	.byte	0x04, 0x17
        /*003a*/ 	.short	(.L_110 - .L_109)
.L_109:
        /*003c*/ 	.word	0x00000000
        /*0040*/ 	.short	0x0002
        /*0042*/ 	.short	0x0010
        /*0044*/ 	.byte	0x00, 0xf0, 0x11, 0x00


	//----- nvinfo : EIATTR_KPARAM_INFO
	.align		4
.L_110:
        /*0048*/ 	.byte	0x04, 0x17
        /*004a*/ 	.short	(.L_112 - .L_111)
.L_111:
        /*004c*/ 	.word	0x00000000
        /*0050*/ 	.short	0x0001
        /*0052*/ 	.short	0x0008
        /*0054*/ 	.byte	0x00, 0xf5, 0x21, 0x00


	//----- nvinfo : EIATTR_KPARAM_INFO
	.align		4
.L_112:
        /*0058*/ 	.byte	0x04, 0x17
        /*005a*/ 	.short	(.L_114 - .L_113)
.L_113:
        /*005c*/ 	.word	0x00000000
        /*0060*/ 	.short	0x0000
        /*0062*/ 	.short	0x0000
        /*0064*/ 	.byte	0x00, 0xf5, 0x21, 0x00


	//----- nvinfo : EIATTR_SPARSE_MMA_MASK
	.align		4
.L_114:
        /*0068*/ 	.byte	0x03, 0x50
        /*006a*/ 	.short	0x0000


	//----- nvinfo : EIATTR_MAXREG_COUNT
	.align		4
        /*006c*/ 	.byte	0x03, 0x1b
        /*006e*/ 	.short	0x00ff


	//----- nvinfo : EIATTR_NUM_BARRIERS
	.align		4
        /*0070*/ 	.byte	0x02, 0x4c
        /*0072*/ 	.byte	0x01
	.zero		1


	//----- nvinfo : EIATTR_MERCURY_ISA_VERSION
	.align		4
        /*0074*/ 	.byte	0x03, 0x5f
        /*0076*/ 	.short	0x0101


	//----- nvinfo : EIATTR_COOP_GROUP_MASK_REGIDS
	.align		4
        /*0078*/ 	.byte	0x04, 0x29
        /*007a*/ 	.short	(.L_116 - .L_115)


	//   ....[0]....
.L_115:
        /*007c*/ 	.word	0xffffffff


	//   ....[1]....
        /*0080*/ 	.word	0xffffffff


	//   ....[2]....
        /*0084*/ 	.word	0xffffffff


	//   ....[3]....
        /*0088*/ 	.word	0xffffffff


	//   ....[4]....
        /*008c*/ 	.word	0xffffffff


	//   ....[5]....
        /*0090*/ 	.word	0xffffffff


	//   ....[6]....
        /*0094*/ 	.word	0xffffffff


	//   ....[7]....
        /*0098*/ 	.word	0xffffffff


	//   ....[8]....
        /*009c*/ 	.word	0xffffffff


	//   ....[9]....
        /*00a0*/ 	.word	0xffffffff


	//   ....[10]....
        /*00a4*/ 	.word	0xffffffff


	//   ....[11]....
        /*00a8*/ 	.word	0xffffffff


	//   ....[12]....
        /*00ac*/ 	.word	0xffffffff


	//   ....[13]....
        /*00b0*/ 	.word	0xffffffff


	//   ....[14]....
        /*00b4*/ 	.word	0xffffffff


	//   ....[15]....
        /*00b8*/ 	.word	0xffffffff


	//   ....[16]....
        /*00bc*/ 	.word	0xffffffff


	//   ....[17]....
        /*00c0*/ 	.word	0xffffffff


	//   ....[18]....
        /*00c4*/ 	.word	0xffffffff


	//   ....[19]....
        /*00c8*/ 	.word	0xffffffff


	//   ....[20]....
        /*00cc*/ 	.word	0xffffffff


	//   ....[21]....
        /*00d0*/ 	.word	0xffffffff


	//   ....[22]....
        /*00d4*/ 	.word	0xffffffff


	//   ....[23]....
        /*00d8*/ 	.word	0xffffffff


	//   ....[24]....
        /*00dc*/ 	.word	0xffffffff


	//   ....[25]....
        /*00e0*/ 	.word	0xffffffff


	//   ....[26]....
        /*00e4*/ 	.word	0xffffffff


	//   ....[27]....
        /*00e8*/ 	.word	0xffffffff


	//   ....[28]....
        /*00ec*/ 	.word	0xffffffff


	//   ....[29]....
        /*00f0*/ 	.word	0xffffffff


	//----- nvinfo : EIATTR_COOP_GROUP_INSTR_OFFSETS
	.align		4
.L_116:
        /*00f4*/ 	.byte	0x04, 0x28
        /*00f6*/ 	.short	(.L_118 - .L_117)


	//   ....[0]....
.L_117:
        /*00f8*/ 	.word	0x00000890


	//   ....[1]....
        /*00fc*/ 	.word	0x000008f0


	//   ....[2]....
        /*0100*/ 	.word	0x00000940


	//   ....[3]....
        /*0104*/ 	.word	0x000009b0


	//   ....[4]....
        /*0108*/ 	.word	0x00000a10


	//   ....[5]....
        /*010c*/ 	.word	0x00000ba0


	//   ....[6]....
        /*0110*/ 	.word	0x00000c40


	//   ....[7]....
        /*0114*/ 	.word	0x00000cc0


	//   ....[8]....
        /*0118*/ 	.word	0x00000d20


	//   ....[9]....
        /*011c*/ 	.word	0x00000d60


	//   ....[10]....
        /*0120*/ 	.word	0x000019d0


	//   ....[11]....
        /*0124*/ 	.word	0x00001a30


	//   ....[12]....
        /*0128*/ 	.word	0x00001a90


	//   ....[13]....
        /*012c*/ 	.word	0x00001af0


	//   ....[14]....
        /*0130*/ 	.word	0x00001b50


	//   ....[15]....
        /*0134*/ 	.word	0x000023f0


	//   ....[16]....
        /*0138*/ 	.word	0x00002450


	//   ....[17]....
        /*013c*/ 	.word	0x000024a0


	//   ....[18]....
        /*0140*/ 	.word	0x00002510


	//   ....[19]....
        /*0144*/ 	.word	0x00002570


	//   ....[20]....
        /*0148*/ 	.word	0x00002700


	//   ....[21]....
        /*014c*/ 	.word	0x00002790


	//   ....[22]....
        /*0150*/ 	.word	0x000027e0


	//   ....[23]....
        /*0154*/ 	.word	0x00002850


	//   ....[24]....
        /*0158*/ 	.word	0x000028c0


	//   ....[25]....
        /*015c*/ 	.word	0x000036a0


	//   ....[26]....
        /*0160*/ 	.word	0x00003700


	//   ....[27]....
        /*0164*/ 	.word	0x00003760


	//   ....[28]....
        /*0168*/ 	.word	0x000037c0


	//   ....[29]....
        /*016c*/ 	.word	0x00003820


	//----- nvinfo : EIATTR_VRC_CTA_INIT_COUNT
	.align		4
.L_118:
        /*0170*/ 	.byte	0x02, 0x4a
	.zero		1
	.zero		1


	//----- nvinfo : EIATTR_EXIT_INSTR_OFFSETS
	.align		4
        /*0174*/ 	.byte	0x04, 0x1c
        /*0176*/ 	.short	(.L_120 - .L_119)


	//   ....[0]....
.L_119:
        /*0178*/ 	.word	0x00000080


	//   ....[1]....
        /*017c*/ 	.word	0x000000c0


	//   ....[2]....
        /*0180*/ 	.word	0x00003940


	//   ....[3]....
        /*0184*/ 	.word	0x00003990


	//----- nvinfo : EIATTR_MAX_THREADS
	.align		4
.L_120:
        /*0188*/ 	.byte	0x04, 0x05
        /*018a*/ 	.short	(.L_122 - .L_121)
.L_121:
        /*018c*/ 	.word	0x00000100
        /*0190*/ 	.word	0x00000001
        /*0194*/ 	.word	0x00000001


	//----- nvinfo : EIATTR_CRS_STACK_SIZE
	.align		4
.L_122:
        /*0198*/ 	.byte	0x04, 0x1e
        /*019a*/ 	.short	(.L_124 - .L_123)
.L_123:
        /*019c*/ 	.word	0x00000000


	//----- nvinfo : EIATTR_CBANK_PARAM_SIZE
	.align		4
.L_124:
        /*01a0*/ 	.byte	0x03, 0x19
        /*01a2*/ 	.short	0x001d


	//----- nvinfo : EIATTR_PARAM_CBANK
	.align		4
        /*01a4*/ 	.byte	0x04, 0x0a
        /*01a6*/ 	.short	(.L_126 - .L_125)
	.align		4
.L_125:
        /*01a8*/ 	.word	index@(.nv.constant0._ZN3cub18CUB_300001_SM_10006detail6reduce28DeviceReduceSingleTileKernelINS2_10policy_hubIiyN4cuda3std3__44plusIiEEE10Policy1000EPiSC_iS9_iiNS7_10__identityEEEvT0_T1_T2_T3_T4_T6_)
        /*01ac*/ 	.short	0x0380
        /*01ae*/ 	.short	0x001d


	//----- nvinfo : EIATTR_SW_WAR
	.align		4
.L_126:
        /*01b0*/ 	.byte	0x04, 0x36
        /*01b2*/ 	.short	(.L_128 - .L_127)
.L_127:
        /*01b4*/ 	.word	0x00000008
.L_128:


//--------------------- .nv.info._ZN3cub18CUB_300001_SM_10006detail6reduce18DeviceReduceKernelINS2_10policy_hubIiyN4cuda3std3__44plusIiEEE10Policy1000EN6thrust24THRUST_300001_SM_1000_NS12zip_iteratorINS7_5tupleIJNSD_6detail15normal_iteratorINSD_10device_ptrIcEEEESK_EEEEEyS9_i9diff_charEEvT0_PT3_T1_NS0_13GridEvenShareISR_EET2_T4_ --------------------------
	.section	.nv.info._ZN3cub18CUB_300001_SM_10006detail6reduce18DeviceReduceKernelINS2_10policy_hubIiyN4cuda3std3__44plusIiEEE10Policy1000EN6thrust24THRUST_300001_SM_1000_NS12zip_iteratorINS7_5tupleIJNSD_6detail15normal_iteratorINSD_10device_ptrIcEEEESK_EEEEEyS9_i9diff_charEEvT0_PT3_T1_NS0_13GridEvenShareISR_EET2_T4_,"",@"SHT_CUDA_INFO"
	.sectionflags	@""
	.align	4


	//----- nvinfo : EIATTR_CUDA_API_VERSION
	.align		4
        /*0000*/ 	.byte	0x04, 0x37
        /*0002*/ 	.short	(.L_130 - .L_129)
.L_129:
        /*0004*/ 	.word	0x00000082


	//----- nvinfo : EIATTR_KPARAM_INFO
	.align		4
.L_130:
        /*0008*/ 	.byte	0x04, 0x17
        /*000a*/ 	.short	(.L_132 - .L_131)
.L_131:
        /*000c*/ 	.word	0x00000000
        /*0010*/ 	.short	0x0005
        /*0012*/ 	.short	0x0069
        /*0014*/ 	.byte	0x00, 0xf0, 0x05, 0x00


	//----- nvinfo : EIATTR_KPARAM_INFO
	.align		4
.L_132:
        /*0018*/ 	.byte	0x04, 0x17
        /*001a*/ 	.short	(.L_134 - .L_133)
.L_133:
        /*001c*/ 	.word	0x00000000
        /*0020*/ 	.short	0x0004
        /*0022*/ 	.short	0x0068
        /*0024*/ 	.byte	0x00, 0xf0, 0x05, 0x00


	//----- nvinfo : EIATTR_KPARAM_INFO
	.align		4
.L_134:
        /*0028*/ 	.byte	0x04, 0x17
        /*002a*/ 	.short	(.L_136 - .L_135)
.L_135:
        /*002c*/ 	.word	0x00000000
        /*0030*/ 	.short	0x0003
        /*0032*/ 	.short	0x0020
        /*0034*/ 	.byte	0x00, 0xf0, 0x21, 0x01


	//----- nvinfo : EIATTR_KPARAM_INFO
	.align		4
.L_136:
        /*0038*/ 	.byte	0x04, 0x17
        /*003a*/ 	.short	(.L_138 - .L_137)
.L_137:
        /*003c*/ 	.word	0x00000000
        /*0040*/ 	.short	0x0002
        /*0042*/ 	.short	0x0018
        /*0044*/ 	.byte	0x00, 0xf0, 0x21, 0x00


	//----- nvinfo : EIATTR_KPARAM_INFO
	.align		4
.L_138:
        /*0048*/ 	.byte	0x04, 0x17
        /*004a*/ 	.short	(.L_140 - .L_139)
.L_139:
        /*004c*/ 	.word	0x00000000
        /*0050*/ 	.short	0x0001
        /*0052*/ 	.short	0x0010
        /*0054*/ 	.byte	0x00, 0xf5, 0x21, 0x00


	//----- nvinfo : EIATTR_KPARAM_INFO
	.align		4
.L_140:
        /*0058*/ 	.byte	0x04, 0x17
        /*005a*/ 	.short	(.L_142 - .L_141)
.L_141:
        /*005c*/ 	.word	0x00000000
        /*0060*/ 	.short	0x0000
        /*0062*/ 	.short	0x0000
        /*0064*/ 	.byte	0x00, 0xf0, 0x41, 0x00


	//----- nvinfo : EIATTR_SPARSE_MMA_MASK
	.align		4
.L_142:
        /*0068*/ 	.byte	0x03, 0x50
        /*006a*/ 	.short	0x0000


	//----- nvinfo : EIATTR_MAXREG_COUNT
	.align		4
        /*006c*/ 	.byte	0x03, 0x1b
        /*006e*/ 	.short	0x00ff


	//----- nvinfo : EIATTR_NUM_BARRIERS
	.align		4
        /*0070*/ 	.byte	0x02, 0x4c
        /*0072*/ 	.byte	0x01
	.zero		1


	//----- nvinfo : EIATTR_MERCURY_ISA_VERSION
	.align		4
        /*0074*/ 	.byte	0x03, 0x5f
        /*0076*/ 	.short	0x0101


	//----- nvinfo : EIATTR_COOP_GROUP_MASK_REGIDS
	.align		4
        /*0078*/ 	.byte	0x04, 0x29
        /*007a*/ 	.short	(.L_144 - .L_143)


	//   ....[0]....
.L_143:
        /*007c*/ 	.word	0xffffffff


	//   ....[1]....
        /*0080*/ 	.word	0xffffffff


	//   ....[2]....
        /*0084*/ 	.word	0xffffffff


	//   ....[3]....
        /*0088*/ 	.word	0xffffffff


	//   ....[4]....
        /*008c*/ 	.word	0xffffffff


	//   ....[5]....
        /*0090*/ 	.word	0xffffffff


	//   ....[6]....
        /*0094*/ 	.word	0xffffffff


	//   ....[7]....
        /*0098*/ 	.word	0xffffffff


	//   ....[8]....
        /*009c*/ 	.word	0xffffffff


	//   ....[9]....
        /*00a0*/ 	.word	0xffffffff


	//   ....[10]....
        /*00a4*/ 	.word	0xffffffff


	//   ....[11]....
        /*00a8*/ 	.word	0xffffffff


	//   ....[12]....
        /*00ac*/ 	.word	0xffffffff


	//   ....[13]....
        /*00b0*/ 	.word	0xffffffff


	//   ....[14]....
        /*00b4*/ 	.word	0xffffffff


	//----- nvinfo : EIATTR_COOP_GROUP_INSTR_OFFSETS
	.align		4
.L_144:
        /*00b8*/ 	.byte	0x04, 0x28
        /*00ba*/ 	.short	(.L_146 - .L_145)


	//   ....[0]....
.L_145:
        /*00bc*/ 	.word	0x00001040


	//   ....[1]....
        /*00c0*/ 	.word	0x000010a0


	//   ....[2]....
        /*00c4*/ 	.word	0x000010f0


	//   ....[3]....
        /*00c8*/ 	.word	0x00001140


	//   ....[4]....
        /*00cc*/ 	.word	0x000011b0


	//   ....[5]....
        /*00d0*/ 	.word	0x00001350


	//   ....[6]....
        /*00d4*/ 	.word	0x00001400


	//   ....[7]....
        /*00d8*/ 	.word	0x00001480


	//   ....[8]....
        /*00dc*/ 	.word	0x000014d0


	//   ....[9]....
        /*00e0*/ 	.word	0x00001510


	//   ....[10]....
        /*00e4*/ 	.word	0x00003330


	//   ....[11]....
        /*00e8*/ 	.word	0x000033a0


	//   ....[12]....
        /*00ec*/ 	.word	0x00003410


	//   ....[13]....
        /*00f0*/ 	.word	0x00003480


	//   ....[14]....
        /*00f4*/ 	.word	0x000034c0


	//----- nvinfo : EIATTR_VRC_CTA_INIT_COUNT
	.align		4
.L_146:
        /*00f8*/ 	.byte	0x02, 0x4a
	.zero		1
	.zero		1


	//----- nvinfo : EIATTR_EXIT_INSTR_OFFSETS
	.align		4
        /*00fc*/ 	.byte	0x04, 0x1c
        /*00fe*/ 	.short	(.L_148 - .L_147)


	//   ....[0]....
.L_147:
        /*0100*/ 	.word	0x000035e0


	//   ....[1]....
        /*0104*/ 	.word	0x00003620


	//----- nvinfo : EIATTR_MAX_THREADS
	.align		4
.L_148:
        /*0108*/ 	.byte	0x04, 0x05
        /*010a*/ 	.short	(.L_150 - .L_149)
.L_149:
        /*010c*/ 	.word	0x00000100
        /*0110*/ 	.word	0x00000001
        /*0114*/ 	.word	0x00000001


	//----- nvinfo : EIATTR_CRS_STACK_SIZE
	.align		4
.L_150:
        /*0118*/ 	.byte	0x04, 0x1e
        /*011a*/ 	.short	(.L_152 - .L_151)
.L_151:
        /*011c*/ 	.word	0x00000000


	//----- nvinfo : EIATTR_CBANK_PARAM_SIZE
	.align		4
.L_152:
        /*0120*/ 	.byte	0x03, 0x19
        /*0122*/ 	.short	0x006a


	//----- nvinfo : EIATTR_PARAM_CBANK
	.align		4
        /*0124*/ 	.byte	0x04, 0x0a
        /*0126*/ 	.short	(.L_154 - .L_153)
	.align		4
.L_153:
        /*0128*/ 	.word	index@(.nv.constant0._ZN3cub18CUB_300001_SM_10006detail6reduce18DeviceReduceKernelINS2_10policy_hubIiyN4cuda3std3__44plusIiEEE10Policy1000EN6thrust24THRUST_300001_SM_1000_NS12zip_iteratorINS7_5tupleIJNSD_6detail15normal_iteratorINSD_10device_ptrIcEEEESK_EEEEEyS9_i9diff_charEEvT0_PT3_T1_NS0_13GridEvenShareISR_EET2_T4_)
        /*012c*/ 	.short	0x0380
        /*012e*/ 	.short	0x006a


	//----- nvinfo : EIATTR_SW_WAR
	.align		4
.L_154:
        /*0130*/ 	.byte	0x04, 0x36
        /*0132*/ 	.short	(.L_156 - .L_155)
.L_155:
        /*0134*/ 	.word	0x00000008
.L_156:


//--------------------- .nv.info._ZN3cub18CUB_300001_SM_10006detail6reduce28DeviceReduceSingleTileKernelINS2_10policy_hubIiyN4cuda3std3__44plusIiEEE10Policy1000EN6thrust24THRUST_300001_SM_1000_NS12zip_iteratorINS7_5tupleIJNSD_6detail15normal_iteratorINSD_10device_ptrIcEEEESK_EEEEEPiyS9_ii9diff_charEEvT0_T1_T2_T3_T4_T6_ --------------------------
	.section	.nv.info._ZN3cub18CUB_300001_SM_10006detail6reduce28DeviceReduceSingleTileKernelINS2_10policy_hubIiyN4cuda3std3__44plusIiEEE10Policy1000EN6thrust24THRUST_300001_SM_1000_NS12zip_iteratorINS7_5tupleIJNSD_6detail15normal_iteratorINSD_10device_ptrIcEEEESK_EEEEEPiyS9_ii9diff_charEEvT0_T1_T2_T3_T4_T6_,"",@"SHT_CUDA_INFO"
	.sectionflags	@""
	.align	4


	//----- nvinfo : EIATTR_CUDA_API_VERSION
	.align		4
        /*0000*/ 	.byte	0x04, 0x37
        /*0002*/ 	.short	(.L_158 - .L_157)
.L_157:
        /*0004*/ 	.word	0x00000082


	//----- nvinfo : EIATTR_KPARAM_INFO
	.align		4
.L_158:
        /*0008*/ 	.byte	0x04, 0x17
        /*000a*/ 	.short	(.L_160 - .L_159)
.L_159:
        /*000c*/ 	.word	0x00000000
        /*0010*/ 	.short	0x0005
        /*0012*/ 	.short	0x0028
        /*0014*/ 	.byte	0x00, 0xf0, 0x05, 0x00


	//----- nvinfo : EIATTR_KPARAM_INFO
	.align		4
.L_160:
        /*0018*/ 	.byte	0x04, 0x17
        /*001a*/ 	.short	(.L_162 - .L_161)
.L_161:
        /*001c*/ 	.word	0x00000000
        /*0020*/ 	.short	0x0004
        /*0022*/ 	.short	0x0024
        /*0024*/ 	.byte	0x00, 0xf0, 0x11, 0x00


	//----- nvinfo : EIATTR_KPARAM_INFO
	.align		4
.L_162:
        /*0028*/ 	.byte	0x04, 0x17
        /*002a*/ 	.short	(.L_164 - .L_163)
.L_163:
        /*002c*/ 	.word	0x00000000
        /*0030*/ 	.short	0x0003
        /*0032*/ 	.short	0x0020
        /*0034*/ 	.byte	0x00, 0xf0, 0x05, 0x00


	//----- nvinfo : EIATTR_KPARAM_INFO
	.align		4
.L_164:
        /*0038*/ 	.byte	0x04, 0x17
        /*003a*/ 	.short	(.L_166 - .L_165)
.L_165:
        /*003c*/ 	.word	0x00000000
        /*0040*/ 	.short	0x0002
        /*0042*/ 	.short	0x0018
        /*0044*/ 	.byte	0x00, 0xf0, 0x21, 0x00


	//----- nvinfo : EIATTR_KPARAM_INFO
	.align		4
.L_166:
        /*0048*/ 	.byte	0x04, 0x17
        /*004a*/ 	.short	(.L_168 - .L_167)
.L_167:
        /*004c*/ 	.word	0x00000000
        /*0050*/ 	.short	0x0001
        /*0052*/ 	.short	0x0010
        /*0054*/ 	.byte	0x00, 0xf5, 0x21, 0x00


	//----- nvinfo : EIATTR_KPARAM_INFO
	.align		4
.L_168:
        /*0058*/ 	.byte	0x04, 0x17
        /*005a*/ 	.short	(.L_170 - .L_169)
.L_169:
        /*005c*/ 	.word	0x00000000
        /*0060*/ 	.short	0x0000
        /*0062*/ 	.short	0x0000
        /*0064*/ 	.byte	0x00, 0xf0, 0x41, 0x00


	//----- nvinfo : EIATTR_SPARSE_MMA_MASK
	.align		4
.L_170:
        /*0068*/ 	.byte	0x03, 0x50
        /*006a*/ 	.short	0x0000


	//----- nvinfo : EIATTR_MAXREG_COUNT
	.align		4
        /*006c*/ 	.byte	0x03, 0x1b
        /*006e*/ 	.short	0x00ff


	//----- nvinfo : EIATTR_NUM_BARRIERS
	.align		4
        /*0070*/ 	.byte	0x02, 0x4c
        /*0072*/ 	.byte	0x01
	.zero		1


	//----- nvinfo : EIATTR_MERCURY_ISA_VERSION
	.align		4
        /*0074*/ 	.byte	0x03, 0x5f
        /*0076*/ 	.short	0x0101


	//----- nvinfo : EIATTR_COOP_GROUP_MASK_REGIDS
	.align		4
        /*0078*/ 	.byte	0x04, 0x29
        /*007a*/ 	.short	(.L_172 - .L_171)


	//   ....[0]....
.L_171:
        /*007c*/ 	.word	0xffffffff


	//   ....[1]....
        /*0080*/ 	.word	0xffffffff


	//   ....[2]....
        /*0084*/ 	.word	0xffffffff


	//   ....[3]....
        /*0088*/ 	.word	0xffffffff


	//   ....[4]....
        /*008c*/ 	.word	0xffffffff


	//   ....[5]....
        /*0090*/ 	.word	0xffffffff


	//   ....[6]....
        /*0094*/ 	.word	0xffffffff


	//   ....[7]....
        /*0098*/ 	.word	0xffffffff


	//   ....[8]....
        /*009c*/ 	.word	0xffffffff


	//   ....[9]....
        /*00a0*/ 	.word	0xffffffff


	//   ....[10]....
        /*00a4*/ 	.word	0xffffffff


	//   ....[11]....
        /*00a8*/ 	.word	0xffffffff


	//   ....[12]....
        /*00ac*/ 	.word	0xffffffff


	//   ....[13]....
        /*00b0*/ 	.word	0xffffffff


	//   ....[14]....
        /*00b4*/ 	.word	0xffffffff


	//----- nvinfo : EIATTR_COOP_GROUP_INSTR_OFFSETS
	.align		4
.L_172:
        /*00b8*/ 	.byte	0x04, 0x28
        /*00ba*/ 	.short	(.L_174 - .L_173)


	//   ....[0]....
.L_173:
        /*00bc*/ 	.word	0x00001000


	//   ....[1]....
        /*00c0*/ 	.word	0x00001060


	//   ....[2]....
        /*00c4*/ 	.word	0x000010b0


	//   ....[3]....
        /*00c8*/ 	.word	0x00001120


	//   ....[4]....
        /*00cc*/ 	.word	0x00001180


	//   ....[5]....
        /*00d0*/ 	.word	0x00001310


	//   ....[6]....
        /*00d4*/ 	.word	0x000013a0


	//   ....[7]....
        /*00d8*/ 	.word	0x00001410


	//   ....[8]....
        /*00dc*/ 	.word	0x00001460


	//   ....[9]....
        /*00e0*/ 	.word	0x000014b0


	//   ....[10]....
        /*00e4*/ 	.word	0x00003190


	//   ....[11]....
        /*00e8*/ 	.word	0x000031f0


	//   ....[12]....
        /*00ec*/ 	.word	0x00003250


	//   ....[13]....
        /*00f0*/ 	.word	0x000032b0


	//   ....[14]....
        /*00f4*/ 	.word	0x00003310


	//----- nvinfo : EIATTR_VRC_CTA_INIT_COUNT
	.align		4
.L_174:
        /*00f8*/ 	.byte	0x02, 0x4a
	.zero		1
	.zero		1


	//----- nvinfo : EIATTR_EXIT_INSTR_OFFSETS
	.align		4
        /*00fc*/ 	.byte	0x04, 0x1c
        /*00fe*/ 	.short	(.L_176 - .L_175)


	//   ....[0]....
.L_175:
        /*0100*/ 	.word	0x000000a0


	//   ....[1]....
        /*0104*/ 	.word	0x000000e0


	//   ....[2]....
        /*0108*/ 	.word	0x00003420


	//   ....[3]....
        /*010c*/ 	.word	0x00003470


	//----- nvinfo : EIATTR_MAX_THREADS
	.align		4
.L_176:
        /*0110*/ 	.byte	0x04, 0x05
        /*0112*/ 	.short	(.L_178 - .L_177)
.L_177:
        /*0114*/ 	.word	0x00000100
        /*0118*/ 	.word	0x00000001
        /*011c*/ 	.word	0x00000001


	//----- nvinfo : EIATTR_CRS_STACK_SIZE
	.align		4
.L_178:
        /*0120*/ 	.byte	0x04, 0x1e
        /*0122*/ 	.short	(.L_180 - .L_179)
.L_179:
        /*0124*/ 	.word	0x00000000


	//----- nvinfo : EIATTR_CBANK_PARAM_SIZE
	.align		4
.L_180:
        /*0128*/ 	.byte	0x03, 0x19
        /*012a*/ 	.short	0x0029


	//----- nvinfo : EIATTR_PARAM_CBANK
	.align		4
        /*012c*/ 	.byte	0x04, 0x0a
        /*012e*/ 	.short	(.L_182 - .L_181)
	.align		4
.L_181:
        /*0130*/ 	.word	index@(.nv.constant0._ZN3cub18CUB_300001_SM_10006detail6reduce28DeviceReduceSingleTileKernelINS2_10policy_hubIiyN4cuda3std3__44plusIiEEE10Policy1000EN6thrust24THRUST_300001_SM_1000_NS12zip_iteratorINS7_5tupleIJNSD_6detail15normal_iteratorINSD_10device_ptrIcEEEESK_EEEEEPiyS9_ii9diff_charEEvT0_T1_T2_T3_T4_T6_)
        /*0134*/ 	.short	0x0380
        /*0136*/ 	.short	0x0029


	//----- nvinfo : EIATTR_SW_WAR
	.align		4
.L_182:
        /*0138*/ 	.byte	0x04, 0x36
        /*013a*/ 	.short	(.L_184 - .L_183)
.L_183:
        /*013c*/ 	.word	0x00000008
.L_184:


//--------------------- .nv.info._ZN3cub18CUB_300001_SM_10006detail6reduce28DeviceReduceSingleTileKernelINS2_10policy_hubIijN4cuda3std3__44plusIiEEE10Policy1000EPiSC_iS9_iiNS7_10__identityEEEvT0_T1_T2_T3_T4_T6_ --------------------------
	.section	.nv.info._ZN3cub18CUB_300001_SM_10006detail6reduce28DeviceReduceSingleTileKernelINS2_10policy_hubIijN4cuda3std3__44plusIiEEE10Policy1000EPiSC_iS9_iiNS7_10__identityEEEvT0_T1_T2_T3_T4_T6_,"",@"SHT_CUDA_INFO"
	.sectionflags	@""
	.align	4


	//----- nvinfo : EIATTR_CUDA_API_VERSION
	.align		4
        /*0000*/ 	.byte	0x04, 0x37
        /*0002*/ 	.short	(.L_186 - .L_185)
.L_185:
        /*0004*/ 	.word	0x00000082


	//----- nvinfo : EIATTR_KPARAM_INFO
	.align		4
.L_186:
        /*0008*/ 	.byte	0x04, 0x17
        /*000a*/ 	.short	(.L_188 - .L_187)
.L_187:
        /*000c*/ 	.word	0x00000000
        /*0010*/ 	.short	0x0005
        /*0012*/ 	.short	0x001c
        /*0014*/ 	.byte	0x00, 0xf0, 0x05, 0x00


	//----- nvinfo : EIATTR_KPARAM_INFO
	.align		4
.L_188:
        /*0018*/ 	.byte	0x04, 0x17
        /*001a*/ 	.short	(.L_190 - .L_189)
.L_189:
        /*001c*/ 	.word	0x00000000
        /*0020*/ 	.short	0x0004
        /*0022*/ 	.short	0x0018
        /*0024*/ 	.byte	0x00, 0xf0, 0x11, 0x00


	//----- nvinfo : EIATTR_KPARAM_INFO
	.align		4
.L_190:
        /*0028*/ 	.byte	0x04, 0x17
        /*002a*/ 	.short	(.L_192 - .L_191)
.L_191:
        /*002c*/ 	.word	0x00000000
        /*0030*/ 	.short	0x0003
        /*0032*/ 	.short	0x0014
        /*0034*/ 	.byte	0x00, 0xf0, 0x05, 0x00


	//----- nvinfo : EIATTR_KPARAM_INFO
	.align		4
.L_192:
        /*0038*/ 	.byte	0x04, 0x17
        /*003a*/ 	.short	(.L_194 - .L_193)
.L_193:
        /*003c*/ 	.word	0x00000000
        /*0040*/ 	.short	0x0002
        /*0042*/ 	.short	0x0010
        /*0044*/ 	.byte	0x00, 0xf0, 0x11, 0x00


	//----- nvinfo : EIATTR_KPARAM_INFO
	.align		4
.L_194:
        /*0048*/ 	.byte	0x04, 0x17
        /*004a*/ 	.short	(.L_196 - .L_195)
.L_195:
        /*004c*/ 	.word	0x00000000
        /*0050*/ 	.short	0x0001
        /*0052*/ 	.short	0x0008
        /*0054*/ 	.byte	0x00, 0xf5, 0x21, 0x00


	//----- nvinfo : EIATTR_KPARAM_INFO
	.align		4
.L_196:
        /*0058*/ 	.byte	0x04, 0x17
        /*005a*/ 	.short	(.L_198 - .L_197)
.L_197:
        /*005c*/ 	.word	0x00000000
        /*0060*/ 	.short	0x0000
        /*0062*/ 	.short	0x0000
        /*0064*/ 	.byte	0x00, 0xf5, 0x21, 0x00


	//----- nvinfo : EIATTR_SPARSE_MMA_MASK
	.align		4
.L_198:
        /*0068*/ 	.byte	0x03, 0x50
        /*006a*/ 	.short	0x0000


	//----- nvinfo : EIATTR_MAXREG_COUNT
	.align		4
        /*006c*/ 	.byte	0x03, 0x1b
        /*006e*/ 	.short	0x00ff


	//----- nvinfo : EIATTR_NUM_BARRIERS
	.align		4
        /*0070*/ 	.byte	0x02, 0x4c
        /*0072*/ 	.byte	0x01
	.zero		1


	//----- nvinfo : EIATTR_MERCURY_ISA_VERSION
	.align		4
        /*0074*/ 	.byte	0x03, 0x5f
        /*0076*/ 	.short	0x0101


	//----- nvinfo : EIATTR_COOP_GROUP_MASK_REGIDS
	.align		4
        /*0078*/ 	.byte	0x04, 0x29
        /*007a*/ 	.short	(.L_200 - .L_199)


	//   ....[0]....
.L_199:
        /*007c*/ 	.word	0xffffffff


	//   ....[1]....
        /*0080*/ 	.word	0xffffffff


	//   ....[2]....
        /*0084*/ 	.word	0xffffffff


	//   ....[3]....
        /*0088*/ 	.word	0xffffffff


	//   ....[4]....
        /*008c*/ 	.word	0xffffffff


	//   ....[5]....
        /*0090*/ 	.word	0xffffffff


	//   ....[6]....
        /*0094*/ 	.word	0xffffffff


	//   ....[7]....
        /*0098*/ 	.word	0xffffffff


	//   ....[8]....
        /*009c*/ 	.word	0xffffffff


	//   ....[9]....
        /*00a0*/ 	.word	0xffffffff


	//   ....[10]....
        /*00a4*/ 	.word	0xffffffff


	//   ....[11]....
        /*00a8*/ 	.word	0xffffffff


	//   ....[12]....
        /*00ac*/ 	.word	0xffffffff


	//   ....[13]....
        /*00b0*/ 	.word	0xffffffff


	//   ....[14]....
        /*00b4*/ 	.word	0xffffffff


	//   ....[15]....
        /*00b8*/ 	.word	0xffffffff


	//   ....[16]....
        /*00bc*/ 	.word	0xffffffff


	//   ....[17]....
        /*00c0*/ 	.word	0xffffffff


	//   ....[18]....
        /*00c4*/ 	.word	0xffffffff


	//   ....[19]....
        /*00c8*/ 	.word	0xffffffff


	//   ....[20]....
        /*00cc*/ 	.word	0xffffffff


	//   ....[21]....
        /*00d0*/ 	.word	0xffffffff


	//   ....[22]....
        /*00d4*/ 	.word	0xffffffff


	//   ....[23]....
        /*00d8*/ 	.word	0xffffffff


	//   ....[24]....
        /*00dc*/ 	.word	0xffffffff


	//   ....[25]....
        /*00e0*/ 	.word	0xffffffff


	//   ....[26]....
        /*00e4*/ 	.word	0xffffffff


	//   ....[27]....
        /*00e8*/ 	.word	0xffffffff


	//   ....[28]....
        /*00ec*/ 	.word	0xffffffff


	//   ....[29]....
        /*00f0*/ 	.word	0xffffffff


	//----- nvinfo : EIATTR_COOP_GROUP_INSTR_OFFSETS
	.align		4
.L_200:
        /*00f4*/ 	.byte	0x04, 0x28
        /*00f6*/ 	.short	(.L_202 - .L_201)


	//   ....[0]....
.L_201:
        /*00f8*/ 	.word	0x00000890


	//   ....[1]....
        /*00fc*/ 	.word	0x000008f0


	//   ....[2]....
        /*0100*/ 	.word	0x00000940


	//   ....[3]....
        /*0104*/ 	.word	0x000009b0


	//   ....[4]....
        /*0108*/ 	.word	0x00000a10


	//   ....[5]....
        /*010c*/ 	.word	0x00000ba0


	//   ....[6]....
        /*0110*/ 	.word	0x00000c40


	//   ....[7]....
        /*0114*/ 	.word	0x00000cc0


	//   ....[8]....
        /*0118*/ 	.word	0x00000d20


	//   ....[9]....
        /*011c*/ 	.word	0x00000d60


	//   ....[10]....
        /*0120*/ 	.word	0x000019d0


	//   ....[11]....
        /*0124*/ 	.word	0x00001a30


	//   ....[12]....
        /*0128*/ 	.word	0x00001a90


	//   ....[13]....
        /*012c*/ 	.word	0x00001af0


	//   ....[14]....
        /*0130*/ 	.word	0x00001b50


	//   ....[15]....
        /*0134*/ 	.word	0x000023f0


	//   ....[16]....
        /*0138*/ 	.word	0x00002450


	//   ....[17]....
        /*013c*/ 	.word	0x000024a0


	//   ....[18]....
        /*0140*/ 	.word	0x00002510


	//   ....[19]....
        /*0144*/ 	.word	0x00002570


	//   ....[20]....
        /*0148*/ 	.word	0x00002700


	//   ....[21]....
        /*014c*/ 	.word	0x00002790


	//   ....[22]....
        /*0150*/ 	.word	0x000027e0


	//   ....[23]....
        /*0154*/ 	.word	0x00002850


	//   ....[24]....
        /*0158*/ 	.word	0x000028c0


	//   ....[25]....
        /*015c*/ 	.word	0x000036a0


	//   ....[26]....
        /*0160*/ 	.word	0x00003700


	//   ....[27]....
        /*0164*/ 	.word	0x00003760


	//   ....[28]....
        /*0168*/ 	.word	0x000037c0


	//   ....[29]....
        /*016c*/ 	.word	0x00003820


	//----- nvinfo : EIATTR_VRC_CTA_INIT_COUNT
	.align		4
.L_202:
        /*0170*/ 	.byte	0x02, 0x4a
	.zero		1
	.zero		1


	//----- nvinfo : EIATTR_EXIT_INSTR_OFFSETS
	.align		4
        /*0174*/ 	.byte	0x04, 0x1c
        /*0176*/ 	.short	(.L_204 - .L_203)


	//   ....[0]....
.L_203:
        /*0178*/ 	.word	0x00000080


	//   ....[1]....
        /*017c*/ 	.word	0x000000c0


	//   ....[2]....
        /*0180*/ 	.word	0x00003940


	//   ....[3]....
        /*0184*/ 	.word	0x00003990


	//----- nvinfo : EIATTR_MAX_THREADS
	.align		4
.L_204:
        /*0188*/ 	.byte	0x04, 0x05
        /*018a*/ 	.short	(.L_206 - .L_205)
.L_205:
        /*018c*/ 	.word	0x00000100
        /*0190*/ 	.word	0x00000001
        /*0194*/ 	.word	0x00000001


	//----- nvinfo : EIATTR_CRS_STACK_SIZE
	.align		4
.L_206:
        /*0198*/ 	.byte	0x04, 0x1e
        /*019a*/ 	.short	(.L_208 - .L_207)
.L_207:
        /*019c*/ 	.word	0x00000000


	//----- nvinfo : EIATTR_CBANK_PARAM_SIZE
	.align		4
.L_208:
        /*01a0*/ 	.byte	0x03, 0x19
        /*01a2*/ 	.short	0x001d


	//----- nvinfo : EIATTR_PARAM_CBANK
	.align		4
        /*01a4*/ 	.byte	0x04, 0x0a
        /*01a6*/ 	.short	(.L_210 - .L_209)
	.align		4
.L_209:
        /*01a8*/ 	.word	index@(.nv.constant0._ZN3cub18CUB_300001_SM_10006detail6reduce28DeviceReduceSingleTileKernelINS2_10policy_hubIijN4cuda3std3__44plusIiEEE10Policy1000EPiSC_iS9_iiNS7_10__identityEEEvT0_T1_T2_T3_T4_T6_)
        /*01ac*/ 	.short	0x0380
        /*01ae*/ 	.short	0x001d


	//----- nvinfo : EIATTR_SW_WAR
	.align		4
.L_210:
        /*01b0*/ 	.byte	0x04, 0x36
        /*01b2*/ 	.short	(.L_212 - .L_211)
.L_211:
        /*01b4*/ 	.word	0x00000008
.L_212:


//--------------------- .nv.info._ZN3cub18CUB_300001_SM_10006detail6reduce18DeviceReduceKernelINS2_10policy_hubIijN4cuda3std3__44plusIiEEE10Policy1000EN6thrust24THRUST_300001_SM_1000_NS12zip_iteratorINS7_5tupleIJNSD_6detail15normal_iteratorINSD_10device_ptrIcEEEESK_EEEEEjS9_i9diff_charEEvT0_PT3_T1_NS0_13GridEvenShareISR_EET2_T4_ --------------------------
	.section	.nv.info._ZN3cub18CUB_300001_SM_10006detail6reduce18DeviceReduceKernelINS2_10policy_hubIijN4cuda3std3__44plusIiEEE10Policy1000EN6thrust24THRUST_300001_SM_1000_NS12zip_iteratorINS7_5tupleIJNSD_6detail15normal_iteratorINSD_10device_ptrIcEEEESK_EEEEEjS9_i9diff_charEEvT0_PT3_T1_NS0_13GridEvenShareISR_EET2_T4_,"",@"SHT_CUDA_INFO"
	.sectionflags	@""
	.align	4


	//----- nvinfo : EIATTR_CUDA_API_VERSION
	.align		4
        /*0000*/ 	.byte	0x04, 0x37
        /*0002*/ 	.short	(.L_214 - .L_213)
.L_213:
        /*0004*/ 	.word	0x00000082


	//----- nvinfo : EIATTR_KPARAM_INFO
	.align		4
.L_214:
        /*0008*/ 	.byte	0x04, 0x17
        /*000a*/ 	.short	(.L_216 - .L_215)
.L_215:
        /*000c*/ 	.word	0x00000000
        /*0010*/ 	.short	0x0005
        /*0012*/ 	.short	0x0045
        /*0014*/ 	.byte	0x00, 0xf0, 0x05, 0x00


	//----- nvinfo : EIATTR_KPARAM_INFO
	.align		4
.L_216:
        /*0018*/ 	.byte	0x04, 0x17
        /*001a*/ 	.short	(.L_218 - .L_217)
.L_217:
        /*001c*/ 	.word	0x00000000
        /*0020*/ 	.short	0x0004
        /*0022*/ 	.short	0x0044
        /*0024*/ 	.byte	0x00, 0xf0, 0x05, 0x00


	//----- nvinfo : EIATTR_KPARAM_INFO
	.align		4
.L_218:
        /*0028*/ 	.byte	0x04, 0x17
        /*002a*/ 	.short	(.L_220 - .L_219)
.L_219:
        /*002c*/ 	.word	0x00000000
        /*0030*/ 	.short	0x0003
        /*0032*/ 	.short	0x001c
        /*0034*/ 	.byte	0x00, 0xf0, 0xa1, 0x00


	//----- nvinfo : EIATTR_KPARAM_INFO
	.align		4
.L_220:
        /*0038*/ 	.byte	0x04, 0x17
        /*003a*/ 	.short	(.L_222 - .L_221)
.L_221:
        /*003c*/ 	.word	0x00000000
        /*0040*/ 	.short	0x0002
        /*0042*/ 	.short	0x0018
        /*0044*/ 	.byte	0x00, 0xf0, 0x11, 0x00


	//----- nvinfo : EIATTR_KPARAM_INFO
	.align		4
.L_222:
        /*0048*/ 	.byte	0x04, 0x17
        /*004a*/ 	.short	(.L_224 - .L_223)
.L_223:
        /*004c*/ 	.word	0x00000000
        /*0050*/ 	.short	0x0001
        /*0052*/ 	.short	0x0010
        /*0054*/ 	.byte	0x00, 0xf5, 0x21, 0x00


	//----- nvinfo : EIATTR_KPARAM_INFO
	.align		4
.L_224:
        /*0058*/ 	.byte	0x04, 0x17
        /*005a*/ 	.short	(.L_226 - .L_225)
.L_225:
        /*005c*/ 	.word	0x00000000
        /*0060*/ 	.short	0x0000
        /*0062*/ 	.short	0x0000
        /*0064*/ 	.byte	0x00, 0xf0, 0x41, 0x00


	//----- nvinfo : EIATTR_SPARSE_MMA_MASK
	.align		4
.L_226:
        /*0068*/ 	.byte	0x03, 0x50
        /*006a*/ 	.short	0x0000


	//----- nvinfo : EIATTR_MAXREG_COUNT
	.align		4
        /*006c*/ 	.byte	0x03, 0x1b
        /*006e*/ 	.short	0x00ff


	//----- nvinfo : EIATTR_NUM_BARRIERS
	.align		4
        /*0070*/ 	.byte	0x02, 0x4c
        /*0072*/ 	.byte	0x01
	.zero		1


	//----- nvinfo : EIATTR_MERCURY_ISA_VERSION
	.align		4
        /*0074*/ 	.byte	0x03, 0x5f
        /*0076*/ 	.short	0x0101


	//----- nvinfo : EIATTR_COOP_GROUP_MASK_REGIDS
	.align		4
        /*0078*/ 	.byte	0x04, 0x29
        /*007a*/ 	.short	(.L_228 - .L_227)


	//   ....[0]....
.L_227:
        /*007c*/ 	.word	0xffffffff


	//   ....[1]....
        /*0080*/ 	.word	0xffffffff


	//   ....[2]....
        /*0084*/ 	.word	0xffffffff


	//   ....[3]....
        /*0088*/ 	.word	0xffffffff


	//   ....[4]....
        /*008c*/ 	.word	0xffffffff


	//   ....[5]....
        /*0090*/ 	.word	0xffffffff


	//   ....[6]....
        /*0094*/ 	.word	0xffffffff


	//   ....[7]....
        /*0098*/ 	.word	0xffffffff


	//   ....[8]....
        /*009c*/ 	.word	0xffffffff


	//   ....[9]....
        /*00a0*/ 	.word	0xffffffff


	//   ....[10]....
        /*00a4*/ 	.word	0xffffffff


	//   ....[11]....
        /*00a8*/ 	.word	0xffffffff


	//   ....[12]....
        /*00ac*/ 	.word	0xffffffff


	//   ....[13]....
        /*00b0*/ 	.word	0xffffffff


	//   ....[14]....
        /*00b4*/ 	.word	0xffffffff


	//----- nvinfo : EIATTR_COOP_GROUP_INSTR_OFFSETS
	.align		4
.L_228:
        /*00b8*/ 	.byte	0x04, 0x28
        /*00ba*/ 	.short	(.L_230 - .L_229)


	//   ....[0]....
.L_229:
        /*00bc*/ 	.word	0x00001740


	//   ....[1]....
        /*00c0*/ 	.word	0x000017a0


	//   ....[2]....
        /*00c4*/ 	.word	0x000017f0


	//   ....[3]....
        /*00c8*/ 	.word	0x00001840


	//   ....[4]....
        /*00cc*/ 	.word	0x000018b0


	//   ....[5]....
        /*00d0*/ 	.word	0x00001a50


	//   ....[6]....
        /*00d4*/ 	.word	0x00001b00


	//   ....[7]....
        /*00d8*/ 	.word	0x00001b80


	//   ....[8]....
        /*00dc*/ 	.word	0x00001bd0


	//   ....[9]....
        /*00e0*/ 	.word	0x00001c10


	//   ....[10]....
        /*00e4*/ 	.word	0x00004070


	//   ....[11]....
        /*00e8*/ 	.word	0x000040e0


	//   ....[12]....
        /*00ec*/ 	.word	0x00004150


	//   ....[13]....
        /*00f0*/ 	.word	0x000041c0


	//   ....[14]....
        /*00f4*/ 	.word	0x00004200


	//----- nvinfo : EIATTR_VRC_CTA_INIT_COUNT
	.align		4
.L_230:
        /*00f8*/ 	.byte	0x02, 0x4a
	.zero		1
	.zero		1


	//----- nvinfo : EIATTR_EXIT_INSTR_OFFSETS
	.align		4
        /*00fc*/ 	.byte	0x04, 0x1c
        /*00fe*/ 	.short	(.L_232 - .L_231)


	//   ....[0]....
.L_231:
        /*0100*/ 	.word	0x00004320


	//   ....[1]....
        /*0104*/ 	.word	0x00004360


	//----- nvinfo : EIATTR_MAX_THREADS
	.align		4
.L_232:
        /*0108*/ 	.byte	0x04, 0x05
        /*010a*/ 	.short	(.L_234 - .L_233)
.L_233:
        /*010c*/ 	.word	0x00000100
        /*0110*/ 	.word	0x00000001
        /*0114*/ 	.word	0x00000001


	//----- nvinfo : EIATTR_CRS_STACK_SIZE
	.align		4
.L_234:
        /*0118*/ 	.byte	0x04, 0x1e
        /*011a*/ 	.short	(.L_236 - .L_235)
.L_235:
        /*011c*/ 	.word	0x00000000


	//----- nvinfo : EIATTR_CBANK_PARAM_SIZE
	.align		4
.L_236:
        /*0120*/ 	.byte	0x03, 0x19
        /*0122*/ 	.short	0x0046


	//----- nvinfo : EIATTR_PARAM_CBANK
	.align		4
        /*0124*/ 	.byte	0x04, 0x0a
        /*0126*/ 	.short	(.L_238 - .L_237)
	.align		4
.L_237:
        /*0128*/ 	.word	index@(.nv.constant0._ZN3cub18CUB_300001_SM_10006detail6reduce18DeviceReduceKernelINS2_10policy_hubIijN4cuda3std3__44plusIiEEE10Policy1000EN6thrust24THRUST_300001_SM_1000_NS12zip_iteratorINS7_5tupleIJNSD_6detail15normal_iteratorINSD_10device_ptrIcEEEESK_EEEEEjS9_i9diff_charEEvT0_PT3_T1_NS0_13GridEvenShareISR_EET2_T4_)
        /*012c*/ 	.short	0x0380
        /*012e*/ 	.short	0x0046


	//----- nvinfo : EIATTR_SW_WAR
	.align		4
.L_238:
        /*0130*/ 	.byte	0x04, 0x36
        /*0132*/ 	.short	(.L_240 - .L_239)
.L_239:
        /*0134*/ 	.word	0x00000008
.L_240:


//--------------------- .nv.info._ZN3cub18CUB_300001_SM_10006detail6reduce28DeviceReduceSingleTileKernelINS2_10policy_hubIijN4cuda3std3__44plusIiEEE10Policy1000EN6thrust24THRUST_300001_SM_1000_NS12zip_iteratorINS7_5tupleIJNSD_6detail15normal_iteratorINSD_10device_ptrIcEEEESK_EEEEEPijS9_ii9diff_charEEvT0_T1_T2_T3_T4_T6_ --------------------------
	.section	.nv.info._ZN3cub18CUB_300001_SM_10006detail6reduce28DeviceReduceSingleTileKernelINS2_10policy_hubIijN4cuda3std3__44plusIiEEE10Policy1000EN6thrust24THRUST_300001_SM_1000_NS12zip_iteratorINS7_5tupleIJNSD_6detail15normal_iteratorINSD_10device_ptrIcEEEESK_EEEEEPijS9_ii9diff_charEEvT0_T1_T2_T3_T4_T6_,"",@"SHT_CUDA_INFO"
	.sectionflags	@""
	.align	4


	//----- nvinfo : EIATTR_CUDA_API_VERSION
	.align		4
        /*0000*/ 	.byte	0x04, 0x37
        /*0002*/ 	.short	(.L_242 - .L_241)
.L_241:
        /*0004*/ 	.word	0x00000082


	//----- nvinfo : EIATTR_KPARAM_INFO
	.align		4
.L_242:
        /*0008*/ 	.byte	0x04, 0x17
        /*000a*/ 	.short	(.L_244 - .L_243)
.L_243:
        /*000c*/ 	.word	0x00000000
        /*0010*/ 	.short	0x0005
        /*0012*/ 	.short	0x0024
        /*0014*/ 	.byte	0x00, 0xf0, 0x05, 0x00


	//----- nvinfo : EIATTR_KPARAM_INFO
	.align		4
.L_244:
        /*0018*/ 	.byte	0x04, 0x17
        /*001a*/ 	.short	(.L_246 - .L_245)
.L_245:
        /*001c*/ 	.word	0x00000000
        /*0020*/ 	.short	0x0004
        /*0022*/ 	.short	0x0020
        /*0024*/ 	.byte	0x00, 0xf0, 0x11, 0x00


	//----- nvinfo : EIATTR_KPARAM_INFO
	.align		4
.L_246:
        /*0028*/ 	.byte	0x04, 0x17
        /*002a*/ 	.short	(.L_248 - .L_247)
.L_247:
        /*002c*/ 	.word	0x00000000
        /*0030*/ 	.short	0x0003
        /*0032*/ 	.short	0x001c
        /*0034*/ 	.byte	0x00, 0xf0, 0x05, 0x00


	//----- nvinfo : EIATTR_KPARAM_INFO
	.align		4
.L_248:
        /*0038*/ 	.byte	0x04, 0x17
        /*003a*/ 	.short	(.L_250 - .L_249)
.L_249:
        /*003c*/ 	.word	0x00000000
        /*0040*/ 	.short	0x0002
        /*0042*/ 	.short	0x0018
        /*0044*/ 	.byte	0x00, 0xf0, 0x11, 0x00


	//----- nvinfo : EIATTR_KPARAM_INFO
	.align		4
.L_250:
        /*0048*/ 	.byte	0x04, 0x17
        /*004a*/ 	.short	(.L_252 - .L_251)
.L_251:
        /*004c*/ 	.word	0x00000000
        /*0050*/ 	.short	0x0001
        /*0052*/ 	.short	0x0010
        /*0054*/ 	.byte	0x00, 0xf5, 0x21, 0x00


	//----- nvinfo : EIATTR_KPARAM_INFO
	.align		4
.L_252:
        /*0058*/ 	.byte	0x04, 0x17
        /*005a*/ 	.short	(.L_254 - .L_253)
.L_253:
        /*005c*/ 	.word	0x00000000
        /*0060*/ 	.short	0x0000
        /*0062*/ 	.short	0x0000
        /*0064*/ 	.byte	0x00, 0xf0, 0x41, 0x00


	//----- nvinfo : EIATTR_SPARSE_MMA_MASK
	.align		4
.L_254:
        /*0068*/ 	.byte	0x03, 0x50
        /*006a*/ 	.short	0x0000


	//----- nvinfo : EIATTR_MAXREG_COUNT
	.align		4
        /*006c*/ 	.byte	0x03, 0x1b
        /*006e*/ 	.short	0x00ff


	//----- nvinfo : EIATTR_NUM_BARRIERS
	.align		4
        /*0070*/ 	.byte	0x02, 0x4c
        /*0072*/ 	.byte	0x01
	.zero		1


	//----- nvinfo : EIATTR_MERCURY_ISA_VERSION
	.align		4
        /*0074*/ 	.byte	0x03, 0x5f
        /*0076*/ 	.short	0x0101


	//----- nvinfo : EIATTR_COOP_GROUP_MASK_REGIDS
	.align		4
        /*0078*/ 	.byte	0x04, 0x29
        /*007a*/ 	.short	(.L_256 - .L_255)


	//   ....[0]....
.L_255:
        /*007c*/ 	.word	0xffffffff


	//   ....[1]....
        /*0080*/ 	.word	0xffffffff


	//   ....[2]....
        /*0084*/ 	.word	0xffffffff


	//   ....[3]....
        /*0088*/ 	.word	0xffffffff


	//   ....[4]....
        /*008c*/ 	.word	0xffffffff


	//   ....[5]....
        /*0090*/ 	.word	0xffffffff


	//   ....[6]....
        /*0094*/ 	.word	0xffffffff


	//   ....[7]....
        /*0098*/ 	.word	0xffffffff


	//   ....[8]....
        /*009c*/ 	.word	0xffffffff


	//   ....[9]....
        /*00a0*/ 	.word	0xffffffff


	//   ....[10]....
        /*00a4*/ 	.word	0xffffffff


	//   ....[11]....
        /*00a8*/ 	.word	0xffffffff


	//   ....[12]....
        /*00ac*/ 	.word	0xffffffff


	//   ....[13]....
        /*00b0*/ 	.word	0xffffffff


	//   ....[14]....
        /*00b4*/ 	.word	0xffffffff


	//----- nvinfo : EIATTR_COOP_GROUP_INSTR_OFFSETS
	.align		4
.L_256:
        /*00b8*/ 	.byte	0x04, 0x28
        /*00ba*/ 	.short	(.L_258 - .L_257)


	//   ....[0]....
.L_257:
        /*00bc*/ 	.word	0x00000fe0


	//   ....[1]....
        /*00c0*/ 	.word	0x00001040


	//   ....[2]....
        /*00c4*/ 	.word	0x000010a0


	//   ....[3]....
        /*00c8*/ 	.word	0x00001100


	//   ....[4]....
        /*00cc*/ 	.word	0x00001160


	//   ....[5]....
        /*00d0*/ 	.word	0x000012f0


	//   ....[6]....
        /*00d4*/ 	.word	0x00001390


	//   ....[7]....
        /*00d8*/ 	.word	0x00001400


	//   ....[8]....
        /*00dc*/ 	.word	0x00001440


	//   ....[9]....
        /*00e0*/ 	.word	0x00001490


	//   ....[10]....
        /*00e4*/ 	.word	0x000037a0


	//   ....[11]....
        /*00e8*/ 	.word	0x00003800


	//   ....[12]....
        /*00ec*/ 	.word	0x00003860


	//   ....[13]....
        /*00f0*/ 	.word	0x000038c0


	//   ....[14]....
        /*00f4*/ 	.word	0x00003920


	//----- nvinfo : EIATTR_VRC_CTA_INIT_COUNT
	.align		4
.L_258:
        /*00f8*/ 	.byte	0x02, 0x4a
	.zero		1
	.zero		1


	//----- nvinfo : EIATTR_EXIT_INSTR_OFFSETS
	.align		4
        /*00fc*/ 	.byte	0x04, 0x1c
        /*00fe*/ 	.short	(.L_260 - .L_259)


	//   ....[0]....
.L_259:
        /*0100*/ 	.word	0x00000080


	//   ....[1]....
        /*0104*/ 	.word	0x000000c0


	//   ....[2]....
        /*0108*/ 	.word	0x00003a40


	//   ....[3]....
        /*010c*/ 	.word	0x00003a90


	//----- nvinfo : EIATTR_MAX_THREADS
	.align		4
.L_260:
        /*0110*/ 	.byte	0x04, 0x05
        /*0112*/ 	.short	(.L_262 - .L_261)
.L_261:
        /*0114*/ 	.word	0x00000100
        /*0118*/ 	.word	0x00000001
        /*011c*/ 	.word	0x00000001


	//----- nvinfo : EIATTR_CRS_STACK_SIZE
	.align		4
.L_262:
        /*0120*/ 	.byte	0x04, 0x1e
        /*0122*/ 	.short	(.L_264 - .L_263)
.L_263:
        /*0124*/ 	.word	0x00000000


	//----- nvinfo : EIATTR_CBANK_PARAM_SIZE
	.align		4
.L_264:
        /*0128*/ 	.byte	0x03, 0x19
        /*012a*/ 	.short	0x0025


	//----- nvinfo : EIATTR_PARAM_CBANK
	.align		4
        /*012c*/ 	.byte	0x04, 0x0a
        /*012e*/ 	.short	(.L_266 - .L_265)
	.align		4
.L_265:
        /*0130*/ 	.word	index@(.nv.constant0._ZN3cub18CUB_300001_SM_10006detail6reduce28DeviceReduceSingleTileKernelINS2_10policy_hubIijN4cuda3std3__44plusIiEEE10Policy1000EN6thrust24THRUST_300001_SM_1000_NS12zip_iteratorINS7_5tupleIJNSD_6detail15normal_iteratorINSD_10device_ptrIcEEEESK_EEEEEPijS9_ii9diff_charEEvT0_T1_T2_T3_T4_T6_)
        /*0134*/ 	.short	0x0380
        /*0136*/ 	.short	0x0025


	//----- nvinfo : EIATTR_SW_WAR
	.align		4
.L_266:
        /*0138*/ 	.byte	0x04, 0x36
        /*013a*/ 	.short	(.L_268 - .L_267)
.L_267:
        /*013c*/ 	.word	0x00000008
.L_268:


//--------------------- .nv.info._ZN3cub18CUB_300001_SM_10006detail9transform16transform_kernelINS2_10policy_hubILb0EN4cuda3std3__45tupleIJN6thrust24THRUST_300001_SM_1000_NS6detail15normal_iteratorINSA_10device_ptrIcEEEESF_EEEE10policy1000ElNS7_12not_equal_toIcEENSC_INSD_IiEEEEJPcSN_EEEvT0_iT1_T2_DpNS2_10kernel_argIT3_EE --------------------------
	.section	.nv.info._ZN3cub18CUB_300001_SM_10006detail9transform16transform_kernelINS2_10policy_hubILb0EN4cuda3std3__45tupleIJN6thrust24THRUST_300001_SM_1000_NS6detail15normal_iteratorINSA_10device_ptrIcEEEESF_EEEE10policy1000ElNS7_12not_equal_toIcEENSC_INSD_IiEEEEJPcSN_EEEvT0_iT1_T2_DpNS2_10kernel_argIT3_EE,"",@"SHT_CUDA_INFO"
	.sectionflags	@""
	.align	4


	//----- nvinfo : EIATTR_CUDA_API_VERSION
	.align		4
        /*0000*/ 	.byte	0x04, 0x37
        /*0002*/ 	.short	(.L_270 - .L_269)
.L_269:
        /*0004*/ 	.word	0x00000082


	//----- nvinfo : EIATTR_KPARAM_INFO
	.align		4
.L_270:
        /*0008*/ 	.byte	0x04, 0x17
        /*000a*/ 	.short	(.L_272 - .L_271)
.L_271:
        /*000c*/ 	.word	0x00000000
        /*0010*/ 	.short	0x0005
        /*0012*/ 	.short	0x0028
        /*0014*/ 	.byte	0x00, 0xf0, 0x41, 0x00


	//----- nvinfo : EIATTR_KPARAM_INFO
	.align		4
.L_272:
        /*0018*/ 	.byte	0x04, 0x17
        /*001a*/ 	.short	(.L_274 - .L_273)
.L_273:
        /*001c*/ 	.word	0x00000000
        /*0020*/ 	.short	0x0004
        /*0022*/ 	.short	0x0018
        /*0024*/ 	.byte	0x00, 0xf0, 0x41, 0x00


	//----- nvinfo : EIATTR_KPARAM_INFO
	.align		4
.L_274:
        /*0028*/ 	.byte	0x04, 0x17
        /*002a*/ 	.short	(.L_276 - .L_275)
.L_275:
        /*002c*/ 	.word	0x00000000
        /*0030*/ 	.short	0x0003
        /*0032*/ 	.short	0x0010
        /*0034*/ 	.byte	0x00, 0xf0, 0x21, 0x00


	//----- nvinfo : EIATTR_KPARAM_INFO
	.align		4
.L_276:
        /*0038*/ 	.byte	0x04, 0x17
        /*003a*/ 	.short	(.L_278 - .L_277)
.L_277:
        /*003c*/ 	.word	0x00000000
        /*0040*/ 	.short	0x0002
        /*0042*/ 	.short	0x000c
        /*0044*/ 	.byte	0x00, 0xf0, 0x05, 0x00


	//----- nvinfo : EIATTR_KPARAM_INFO
	.align		4
.L_278:
        /*0048*/ 	.byte	0x04, 0x17
        /*004a*/ 	.short	(.L_280 - .L_279)
.L_279:
        /*004c*/ 	.word	0x00000000
        /*0050*/ 	.short	0x0001
        /*0052*/ 	.short	0x0008
        /*0054*/ 	.byte	0x00, 0xf0, 0x11, 0x00


	//----- nvinfo : EIATTR_KPARAM_INFO
	.align		4
.L_280:
        /*0058*/ 	.byte	0x04, 0x17
        /*005a*/ 	.short	(.L_282 - .L_281)
.L_281:
        /*005c*/ 	.word	0x00000000
        /*0060*/ 	.short	0x0000
        /*0062*/ 	.short	0x0000
        /*0064*/ 	.byte	0x00, 0xf0, 0x21, 0x00


	//----- nvinfo : EIATTR_SPARSE_MMA_MASK
	.align		4
.L_282:
        /*0068*/ 	.byte	0x03, 0x50
        /*006a*/ 	.short	0x0000


	//----- nvinfo : EIATTR_MAXREG_COUNT
	.align		4
        /*006c*/ 	.byte	0x03, 0x1b
        /*006e*/ 	.short	0x00ff


	//----- nvinfo : EIATTR_NUM_BARRIERS
	.align		4
        /*0070*/ 	.byte	0x02, 0x4c
        /*0072*/ 	.byte	0x01
	.zero		1


	//----- nvinfo : EIATTR_MERCURY_ISA_VERSION
	.align		4
        /*0074*/ 	.byte	0x03, 0x5f
        /*0076*/ 	.short	0x0101


	//----- nvinfo : EIATTR_COOP_GROUP_MASK_REGIDS
	.align		4
        /*0078*/ 	.byte	0x04, 0x29
        /*007a*/ 	.short	(.L_284 - .L_283)


	//   ....[0]....
.L_283:
        /*007c*/ 	.word	0xffffffff


	//----- nvinfo : EIATTR_COOP_GROUP_INSTR_OFFSETS
	.align		4
.L_284:
        /*0080*/ 	.byte	0x04, 0x28
        /*0082*/ 	.short	(.L_286 - .L_285)


	//   ....[0]....
.L_285:
        /*0084*/ 	.word	0x000075d0


	//----- nvinfo : EIATTR_VRC_CTA_INIT_COUNT
	.align		4
.L_286:
        /*0088*/ 	.byte	0x02, 0x4a
	.zero		1
	.zero		1


	//----- nvinfo : EIATTR_MBARRIER_INSTR_OFFSETS
	.align		4
        /*008c*/ 	.byte	0x04, 0x39
        /*008e*/ 	.short	(.L_288 - .L_287)


	//   ....[0]....
.L_287:
        /*0090*/ 	.word	0x000002c0
        /*0094*/ 	.word	0x000000ff
        /*0098*/ 	.word	0x00000000
        /*009c*/ 	.short	0x0100
        /*009e*/ 	.byte	0x13
	.zero		1


	//   ....[1]....
        /*00a0*/ 	.word	0x00000490
        /*00a4*/ 	.word	0x000000ff
        /*00a8*/ 	.word	0x00000000
        /*00ac*/ 	.short	0x010a
        /*00ae*/ 	.byte	0x04
	.zero		1


	//----- nvinfo : EIATTR_NUM_MBARRIERS
	.align		4
.L_288:
        /*00b0*/ 	.byte	0x03, 0x38
        /*00b2*/ 	.short	0x0001


	//----- nvinfo : EIATTR_EXIT_INSTR_OFFSETS
	.align		4
        /*00b4*/ 	.byte	0x04, 0x1c
        /*00b6*/ 	.short	(.L_290 - .L_289)


	//   ....[0]....
.L_289:
        /*00b8*/ 	.word	0x00007620


	//   ....[1]....
        /*00bc*/ 	.word	0x00007830


	//   ....[2]....
        /*00c0*/ 	.word	0x00007860


	//   ....[3]....
        /*00c4*/ 	.word	0x000079f0


	//----- nvinfo : EIATTR_INDIRECT_BRANCH_TARGETS
	.align		4
.L_290:
        /*00c8*/ 	.byte	0x04, 0x34
        /*00ca*/ 	.short	(.L_292 - .L_291)


	//   ....[0]....
.L_291:
        /*00cc*/ 	.word	.L_x_472@srel
        /*00d0*/ 	.short	0x0
        /*00d2*/ 	.short	0x0
        /*00d4*/ 	.word	0x3
        /*00d8*/ 	.word	.L_x_473@srel
        /*00dc*/ 	.word	.L_x_474@srel
        /*00e0*/ 	.word	.L_x_475@srel


	//   ....[1]....
        /*00e4*/ 	.word	.L_x_476@srel
        /*00e8*/ 	.short	0x0
        /*00ea*/ 	.short	0x0
        /*00ec*/ 	.word	0x6
        /*00f0*/ 	.word	.L_x_477@srel
        /*00f4*/ 	.word	.L_x_475@srel
        /*00f8*/ 	.word	.L_x_475@srel
        /*00fc*/ 	.word	.L_x_475@srel
        /*0100*/ 	.word	.L_x_481@srel
        /*0104*/ 	.word	.L_x_475@srel


	//   ....[2]....
        /*0108*/ 	.word	.L_x_483@srel
        /*010c*/ 	.short	0x0
        /*010e*/ 	.short	0x0
        /*0110*/ 	.word	0x3
        /*0114*/ 	.word	.L_x_484@srel
        /*0118*/ 	.word	.L_x_485@srel
        /*011c*/ 	.word	.L_x_486@srel


	//   ....[3]....
        /* <DEDUP_REMOVED lines=10> */


	//----- nvinfo : EIATTR_MAX_THREADS
	.align		4
.L_292:
        /*0144*/ 	.byte	0x04, 0x05
        /*0146*/ 	.short	(.L_294 - .L_293)
.L_293:
        /*0148*/ 	.word	0x00000080
        /*014c*/ 	.word	0x00000001
        /*0150*/ 	.word	0x00000001


	//----- nvinfo : EIATTR_CRS_STACK_SIZE
	.align		4
.L_294:
        /*0154*/ 	.byte	0x04, 0x1e
        /*0156*/ 	.short	(.L_296 - .L_295)
.L_295:
        /*0158*/ 	.word	0x00000000


	//----- nvinfo : EIATTR_CBANK_PARAM_SIZE
	.align		4
.L_296:
        /*015c*/ 	.byte	0x03, 0x19
        /*015e*/ 	.short	0x0038


	//----- nvinfo : EIATTR_PARAM_CBANK
	.align		4
        /*0160*/ 	.byte	0x04, 0x0a
        /*0162*/ 	.short	(.L_298 - .L_297)
	.align		4
.L_297:
        /*0164*/ 	.word	index@(.nv.constant0._ZN3cub18CUB_300001_SM_10006detail9transform16transform_kernelINS2_10policy_hubILb0EN4cuda3std3__45tupleIJN6thrust24THRUST_300001_SM_1000_NS6detail15normal_iteratorINSA_10device_ptrIcEEEESF_EEEE10policy1000ElNS7_12not_equal_toIcEENSC_INSD_IiEEEEJPcSN_EEEvT0_iT1_T2_DpNS2_10kernel_argIT3_EE)
        /*0168*/ 	.short	0x0380
        /*016a*/ 	.short	0x0038


	//----- nvinfo : EIATTR_SW_WAR
	.align		4
.L_298:
        /*016c*/ 	.byte	0x04, 0x36
        /*016e*/ 	.short	(.L_300 - .L_299)
.L_299:
        /*0170*/ 	.word	0x00000008
.L_300:


//--------------------- .nv.info._ZN3cub18CUB_300001_SM_10006detail9transform16transform_kernelINS2_10policy_hubILb0EN4cuda3std3__45tupleIJN6thrust24THRUST_300001_SM_1000_NS6detail15normal_iteratorINSA_10device_ptrIcEEEESF_EEEE10policy1000EiNS7_12not_equal_toIcEENSC_INSD_IiEEEEJPcSN_EEEvT0_iT1_T2_DpNS2_10kernel_argIT3_EE --------------------------
	.section	.nv.info._ZN3cub18CUB_300001_SM_10006detail9transform16transform_kernelINS2_10policy_hubILb0EN4cuda3std3__45tupleIJN6thrust24THRUST_300001_SM_1000_NS6detail15normal_iteratorINSA_10device_ptrIcEEEESF_EEEE10policy1000EiNS7_12not_equal_toIcEENSC_INSD_IiEEEEJPcSN_EEEvT0_iT1_T2_DpNS2_10kernel_argIT3_EE,"",@"SHT_CUDA_INFO"
	.sectionflags	@""
	.align	4


	//----- nvinfo : EIATTR_CUDA_API_VERSION
	.align		4
        /*0000*/ 	.byte	0x04, 0x37
        /*0002*/ 	.short	(.L_302 - .L_301)
.L_301:
        /*0004*/ 	.word	0x00000082


	//----- nvinfo : EIATTR_KPARAM_INFO
	.align		4
.L_302:
        /*0008*/ 	.byte	0x04, 0x17
        /*000a*/ 	.short	(.L_304 - .L_303)
.L_303:
        /*000c*/ 	.word	0x00000000
        /*0010*/ 	.short	0x0005
        /*0012*/ 	.short	0x0028
        /*0014*/ 	.byte	0x00, 0xf0, 0x41, 0x00


	//----- nvinfo : EIATTR_KPARAM_INFO
	.align		4
.L_304:
        /*0018*/ 	.byte	0x04, 0x17
        /*001a*/ 	.short	(.L_306 - .L_305)
.L_305:
        /*001c*/ 	.word	0x00000000
        /*0020*/ 	.short	0x0004
        /*0022*/ 	.short	0x0018
        /*0024*/ 	.byte	0x00, 0xf0, 0x41, 0x00


	//----- nvinfo : EIATTR_KPARAM_INFO
	.align		4
.L_306:
        /*0028*/ 	.byte	0x04, 0x17
        /*002a*/ 	.short	(.L_308 - .L_307)
.L_307:
        /*002c*/ 	.word	0x00000000
        /*0030*/ 	.short	0x0003
        /*0032*/ 	.short	0x0010
        /*0034*/ 	.byte	0x00, 0xf0, 0x21, 0x00


	//----- nvinfo : EIATTR_KPARAM_INFO
	.align		4
.L_308:
        /*0038*/ 	.byte	0x04, 0x17
        /*003a*/ 	.short	(.L_310 - .L_309)
.L_309:
        /*003c*/ 	.word	0x00000000
        /*0040*/ 	.short	0x0002
        /*0042*/ 	.short	0x0008
        /*0044*/ 	.byte	0x00, 0xf0, 0x05, 0x00


	//----- nvinfo : EIATTR_KPARAM_INFO
	.align		4
.L_310:
        /*0048*/ 	.byte	0x04, 0x17
        /*004a*/ 	.short	(.L_312 - .L_311)
.L_311:
        /*004c*/ 	.word	0x00000000
        /*0050*/ 	.short	0x0001
        /*0052*/ 	.short	0x0004
        /*0054*/ 	.byte	0x00, 0xf0, 0x11, 0x00


	//----- nvinfo : EIATTR_KPARAM_INFO
	.align		4
.L_312:
        /*0058*/ 	.byte	0x04, 0x17
        /*005a*/ 	.short	(.L_314 - .L_313)
.L_313:
        /*005c*/ 	.word	0x00000000
        /*0060*/ 	.short	0x0000
        /*0062*/ 	.short	0x0000
        /*0064*/ 	.byte	0x00, 0xf0, 0x11, 0x00


	//----- nvinfo : EIATTR_SPARSE_MMA_MASK
	.align		4
.L_314:
        /*0068*/ 	.byte	0x03, 0x50
        /*006a*/ 	.short	0x0000


	//----- nvinfo : EIATTR_MAXREG_COUNT
	.align		4
        /*006c*/ 	.byte	0x03, 0x1b
        /*006e*/ 	.short	0x00ff


	//----- nvinfo : EIATTR_NUM_BARRIERS
	.align		4
        /*0070*/ 	.byte	0x02, 0x4c
        /*0072*/ 	.byte	0x01
	.zero		1


	//----- nvinfo : EIATTR_MERCURY_ISA_VERSION
	.align		4
        /*0074*/ 	.byte	0x03, 0x5f
        /*0076*/ 	.short	0x0101


	//----- nvinfo : EIATTR_COOP_GROUP_MASK_REGIDS
	.align		4
        /*0078*/ 	.byte	0x04, 0x29
        /*007a*/ 	.short	(.L_316 - .L_315)


	//   ....[0]....
.L_315:
        /*007c*/ 	.word	0xffffffff


	//----- nvinfo : EIATTR_COOP_GROUP_INSTR_OFFSETS
	.align		4
.L_316:
        /*0080*/ 	.byte	0x04, 0x28
        /*0082*/ 	.short	(.L_318 - .L_317)


	//   ....[0]....
.L_317:
        /*0084*/ 	.word	0x00007470


	//----- nvinfo : EIATTR_VRC_CTA_INIT_COUNT
	.align		4
.L_318:
        /*0088*/ 	.byte	0x02, 0x4a
	.zero		1
	.zero		1


	//----- nvinfo : EIATTR_MBARRIER_INSTR_OFFSETS
	.align		4
        /*008c*/ 	.byte	0x04, 0x39
        /*008e*/ 	.short	(.L_320 - .L_319)


	//   ....[0]....
.L_319:
        /*0090*/ 	.word	0x00000270
        /*0094*/ 	.word	0x000000ff
        /*0098*/ 	.word	0x00000000
        /*009c*/ 	.short	0x0100
        /*009e*/ 	.byte	0x0f
	.zero		1


	//   ....[1]....
        /*00a0*/ 	.word	0x00000420
        /*00a4*/ 	.word	0x000000ff
        /*00a8*/ 	.word	0x00000000
        /*00ac*/ 	.short	0x010a
        /*00ae*/ 	.byte	0x04
	.zero		1


	//----- nvinfo : EIATTR_NUM_MBARRIERS
	.align		4
.L_320:
        /*00b0*/ 	.byte	0x03, 0x38
        /*00b2*/ 	.short	0x0001


	//----- nvinfo : EIATTR_EXIT_INSTR_OFFSETS
	.align		4
        /*00b4*/ 	.byte	0x04, 0x1c
        /*00b6*/ 	.short	(.L_322 - .L_321)


	//   ....[0]....
.L_321:
        /*00b8*/ 	.word	0x000074c0


	//   ....[1]....
        /*00bc*/ 	.word	0x00007640


	//   ....[2]....
        /*00c0*/ 	.word	0x000076b0


	//   ....[3]....
        /*00c4*/ 	.word	0x00007880


	//----- nvinfo : EIATTR_INDIRECT_BRANCH_TARGETS
	.align		4
.L_322:
        /*00c8*/ 	.byte	0x04, 0x34
        /*00ca*/ 	.short	(.L_324 - .L_323)


	//   ....[0]....
.L_323:
        /*00cc*/ 	.word	.L_x_494@srel
        /*00d0*/ 	.short	0x0
        /*00d2*/ 	.short	0x0
        /*00d4*/ 	.word	0x3
        /*00d8*/ 	.word	.L_x_495@srel
        /*00dc*/ 	.word	.L_x_496@srel
        /*00e0*/ 	.word	.L_x_497@srel


	//   ....[1]....
        /* <DEDUP_REMOVED lines=10> */


	//   ....[2]....
        /*0108*/ 	.word	.L_x_505@srel
        /*010c*/ 	.short	0x0
        /*010e*/ 	.short	0x0
        /*0110*/ 	.word	0x3
        /*0114*/ 	.word	.L_x_506@srel
        /*0118*/ 	.word	.L_x_507@srel
        /*011c*/ 	.word	.L_x_508@srel


	//   ....[3]....
        /* <DEDUP_REMOVED lines=10> */


	//----- nvinfo : EIATTR_MAX_THREADS
	.align		4
.L_324:
        /*0144*/ 	.byte	0x04, 0x05
        /*0146*/ 	.short	(.L_326 - .L_325)
.L_325:
        /*0148*/ 	.word	0x00000080
        /*014c*/ 	.word	0x00000001
        /*0150*/ 	.word	0x00000001


	//----- nvinfo : EIATTR_CRS_STACK_SIZE
	.align		4
.L_326:
        /*0154*/ 	.byte	0x04, 0x1e
        /*0156*/ 	.short	(.L_328 - .L_327)
.L_327:
        /*0158*/ 	.word	0x00000000


	//----- nvinfo : EIATTR_CBANK_PARAM_SIZE
	.align		4
.L_328:
        /*015c*/ 	.byte	0x03, 0x19
        /*015e*/ 	.short	0x0038


	//----- nvinfo : EIATTR_PARAM_CBANK
	.align		4
        /*0160*/ 	.byte	0x04, 0x0a
        /*0162*/ 	.short	(.L_330 - .L_329)
	.align		4
.L_329:
        /*0164*/ 	.word	index@(.nv.constant0._ZN3cub18CUB_300001_SM_10006detail9transform16transform_kernelINS2_10policy_hubILb0EN4cuda3std3__45tupleIJN6thrust24THRUST_300001_SM_1000_NS6detail15normal_iteratorINSA_10device_ptrIcEEEESF_EEEE10policy1000EiNS7_12not_equal_toIcEENSC_INSD_IiEEEEJPcSN_EEEvT0_iT1_T2_DpNS2_10kernel_argIT3_EE)
        /*0168*/ 	.short	0x0380
        /*016a*/ 	.short	0x0038


	//----- nvinfo : EIATTR_SW_WAR
	.align		4
.L_330:
        /*016c*/ 	.byte	0x04, 0x36
        /*016e*/ 	.short	(.L_332 - .L_331)
.L_331:
        /*0170*/ 	.word	0x00000008
.L_332:


//--------------------- .nv.info._ZN3cub18CUB_300001_SM_10006detail11EmptyKernelIvEEvv --------------------------
	.section	.nv.info._ZN3cub18CUB_300001_SM_10006detail11EmptyKernelIvEEvv,"",@"SHT_CUDA_INFO"
	.sectionflags	@""
	.align	4


	//----- nvinfo : EIATTR_CUDA_API_VERSION
	.align		4
        /*0000*/ 	.byte	0x04, 0x37
        /*0002*/ 	.short	(.L_334 - .L_333)
.L_333:
        /*0004*/ 	.word	0x00000082


	//----- nvinfo : EIATTR_SPARSE_MMA_MASK
	.align		4
.L_334:
        /*0008*/ 	.byte	0x03, 0x50
        /*000a*/ 	.short	0x0000


	//----- nvinfo : EIATTR_MAXREG_COUNT
	.align		4
        /*000c*/ 	.byte	0x03, 0x1b
        /*000e*/ 	.short	0x00ff


	//----- nvinfo : EIATTR_MERCURY_ISA_VERSION
	.align		4
        /*0010*/ 	.byte	0x03, 0x5f
        /*0012*/ 	.short	0x0101


	//----- nvinfo : EIATTR_VRC_CTA_INIT_COUNT
	.align		4
        /*0014*/ 	.byte	0x02, 0x4a
	.zero		1
	.zero		1


	//----- nvinfo : EIATTR_EXIT_INSTR_OFFSETS
	.align		4
        /*0018*/ 	.byte	0x04, 0x1c
        /*001a*/ 	.short	(.L_336 - .L_335)


	//   ....[0]....
.L_335:
        /*001c*/ 	.word	0x00000010


	//----- nvinfo : EIATTR_SW_WAR
	.align		4
.L_336:
        /*0020*/ 	.byte	0x04, 0x36
        /*0022*/ 	.short	(.L_338 - .L_337)
.L_337:
        /*0024*/ 	.word	0x00000008
.L_338:


//--------------------- .nv.callgraph             --------------------------
	.section	.nv.callgraph,"",@"SHT_CUDA_CALLGRAPH"
	.align	4
	.sectionentsize	8
	.align		4
        /*0000*/ 	.word	0x00000000
	.align		4
        /*0004*/ 	.word	0xffffffff
	.align		4
        /*0008*/ 	.word	0x00000000
	.align		4
        /*000c*/ 	.word	0xfffffffe
	.align		4
        /*0010*/ 	.word	0x00000000
	.align		4
        /*0014*/ 	.word	0xfffffffd
	.align		4
        /*0018*/ 	.word	0x00000000
	.align		4
        /*001c*/ 	.word	0xfffffffc


//--------------------- .nv.constant4             --------------------------
	.section	.nv.constant4,"a",@progbits
	.align	8
	.align		8
.nv.constant4:
        /*0000*/ 	.dword	_ZN34_INTERNAL_f1debb8d_4_k_cu_3c6a79d14cuda3std3__45__cpo5beginE
	.align		8
        /*0008*/ 	.dword	_ZN34_INTERNAL_f1debb8d_4_k_cu_3c6a79d14cuda3std3__45__cpo3endE
	.align		8
        /*0010*/ 	.dword	_ZN34_INTERNAL_f1debb8d_4_k_cu_3c6a79d14cuda3std3__45__cpo6cbeginE
	.align		8
        /*0018*/ 	.dword	_ZN34_INTERNAL_f1debb8d_4_k_cu_3c6a79d14cuda3std3__45__cpo4cendE
	.align		8
        /*0020*/ 	.dword	_ZN34_INTERNAL_f1debb8d_4_k_cu_3c6a79d14cuda3std3__45__cpo6rbeginE
	.align		8
        /*0028*/ 	.dword	_ZN34_INTERNAL_f1debb8d_4_k_cu_3c6a79d14cuda3std3__45__cpo4rendE
	.align		8
        /*0030*/ 	.dword	_ZN34_INTERNAL_f1debb8d_4_k_cu_3c6a79d14cuda3std3__45__cpo7crbeginE
	.align		8
        /*0038*/ 	.dword	_ZN34_INTERNAL_f1debb8d_4_k_cu_3c6a79d14cuda3std3__45__cpo5crendE
	.align		8
        /*0040*/ 	.dword	_ZN34_INTERNAL_f1debb8d_4_k_cu_3c6a79d14cuda3std3__436_GLOBAL__N__f1debb8d_4_k_cu_3c6a79d16ignoreE
	.align		8
        /*0048*/ 	.dword	_ZN34_INTERNAL_f1debb8d_4_k_cu_3c6a79d14cuda3std3__419piecewise_constructE
	.align		8
        /*0050*/ 	.dword	_ZN34_INTERNAL_f1debb8d_4_k_cu_3c6a79d14cuda3std3__48in_placeE
	.align		8
        /*0058*/ 	.dword	_ZN34_INTERNAL_f1debb8d_4_k_cu_3c6a79d14cuda3std3__420unreachable_sentinelE
	.align		8
        /*0060*/ 	.dword	_ZN34_INTERNAL_f1debb8d_4_k_cu_3c6a79d14cuda3std3__47nulloptE
	.align		8
        /*0068*/ 	.dword	_ZN34_INTERNAL_f1debb8d_4_k_cu_3c6a79d14cuda3std3__48unexpectE
	.align		8
        /*0070*/ 	.dword	_ZN34_INTERNAL_f1debb8d_4_k_cu_3c6a79d14cuda3std6ranges3__45__cpo4swapE
	.align		8
        /*0078*/ 	.dword	_ZN34_INTERNAL_f1debb8d_4_k_cu_3c6a79d14cuda3std6ranges3__45__cpo9iter_moveE
	.align		8
        /*0080*/ 	.dword	_ZN34_INTERNAL_f1debb8d_4_k_cu_3c6a79d14cuda3std6ranges3__45__cpo5beginE
	.align		8
        /*0088*/ 	.dword	_ZN34_INTERNAL_f1debb8d_4_k_cu_3c6a79d14cuda3std6ranges3__45__cpo3endE
	.align		8
        /*0090*/ 	.dword	_ZN34_INTERNAL_f1debb8d_4_k_cu_3c6a79d14cuda3std6ranges3__45__cpo6cbeginE
	.align		8
        /*0098*/ 	.dword	_ZN34_INTERNAL_f1debb8d_4_k_cu_3c6a79d14cuda3std6ranges3__45__cpo4cendE
	.align		8
        /*00a0*/ 	.dword	_ZN34_INTERNAL_f1debb8d_4_k_cu_3c6a79d14cuda3std6ranges3__45__cpo7advanceE
	.align		8
        /*00a8*/ 	.dword	_ZN34_INTERNAL_f1debb8d_4_k_cu_3c6a79d14cuda3std6ranges3__45__cpo9iter_swapE
	.align		8
        /*00b0*/ 	.dword	_ZN34_INTERNAL_f1debb8d_4_k_cu_3c6a79d14cuda3std6ranges3__45__cpo4nextE
	.align		8
        /*00b8*/ 	.dword	_ZN34_INTERNAL_f1debb8d_4_k_cu_3c6a79d14cuda3std6ranges3__45__cpo4prevE
	.align		8
        /*00c0*/ 	.dword	_ZN34_INTERNAL_f1debb8d_4_k_cu_3c6a79d14cuda3std6ranges3__45__cpo4dataE
	.align		8
        /*00c8*/ 	.dword	_ZN34_INTERNAL_f1debb8d_4_k_cu_3c6a79d14cuda3std6ranges3__45__cpo5cdataE
	.align		8
        /*00d0*/ 	.dword	_ZN34_INTERNAL_f1debb8d_4_k_cu_3c6a79d14cuda3std6ranges3__45__cpo4sizeE
	.align		8
        /*00d8*/ 	.dword	_ZN34_INTERNAL_f1debb8d_4_k_cu_3c6a79d14cuda3std6ranges3__45__cpo5ssizeE
	.align		8
        /*00e0*/ 	.dword	_ZN34_INTERNAL_f1debb8d_4_k_cu_3c6a79d14cuda3std6ranges3__45__cpo8distanceE
	.align		8
        /*00e8*/ 	.dword	_ZN34_INTERNAL_f1debb8d_4_k_cu_3c6a79d16thrust24THRUST_300001_SM_1000_NS8cuda_cub3parE
	.align		8
        /*00f0*/ 	.dword	_ZN34_INTERNAL_f1debb8d_4_k_cu_3c6a79d16thrust24THRUST_300001_SM_1000_NS8cuda_cub10par_nosyncE
	.align		8
        /*00f8*/ 	.dword	_ZN34_INTERNAL_f1debb8d_4_k_cu_3c6a79d16thrust24THRUST_300001_SM_1000_NS6system6detail10sequential3seqE
	.align		8
        /*0100*/ 	.dword	_ZN34_INTERNAL_f1debb8d_4_k_cu_3c6a79d16thrust24THRUST_300001_SM_1000_NS12placeholders2_1E
	.align		8
        /*0108*/ 	.dword	_ZN34_INTERNAL_f1debb8d_4_k_cu_3c6a79d16thrust24THRUST_300001_SM_1000_NS12placeholders2_2E
	.align		8
        /*0110*/ 	.dword	_ZN34_INTERNAL_f1debb8d_4_k_cu_3c6a79d16thrust24THRUST_300001_SM_1000_NS12placeholders2_3E
	.align		8
        /*0118*/ 	.dword	_ZN34_INTERNAL_f1debb8d_4_k_cu_3c6a79d16thrust24THRUST_300001_SM_1000_NS12placeholders2_4E
	.align		8
        /*0120*/ 	.dword	_ZN34_INTERNAL_f1debb8d_4_k_cu_3c6a79d16thrust24THRUST_300001_SM_1000_NS12placeholders2_5E
	.align		8
        /*0128*/ 	.dword	_ZN34_INTERNAL_f1debb8d_4_k_cu_3c6a79d16thrust24THRUST_300001_SM_1000_NS12placeholders2_6E
	.align		8
        /*0130*/ 	.dword	_ZN34_INTERNAL_f1debb8d_4_k_cu_3c6a79d16thrust24THRUST_300001_SM_1000_NS12placeholders2_7E
	.align		8
        /*0138*/ 	.dword	_ZN34_INTERNAL_f1debb8d_4_k_cu_3c6a79d16thrust24THRUST_300001_SM_1000_NS12placeholders2_8E
	.align		8
        /*0140*/ 	.dword	_ZN34_INTERNAL_f1debb8d_4_k_cu_3c6a79d16thrust24THRUST_300001_SM_1000_NS12placeholders2_9E
	.align		8
        /*0148*/ 	.dword	_ZN34_INTERNAL_f1debb8d_4_k_cu_3c6a79d16thrust24THRUST_300001_SM_1000_NS12placeholders3_10E
	.align		8
        /*0150*/ 	.dword	_ZN34_INTERNAL_f1debb8d_4_k_cu_3c6a79d16thrust24THRUST_300001_SM_1000_NS3seqE


//--------------------- .nv.constant2._ZN3cub18CUB_300001_SM_10006detail9transform16transform_kernelINS2_10policy_hubILb0EN4cuda3std3__45tupleIJN6thrust24THRUST_300001_SM_1000_NS6detail15normal_iteratorINSA_10device_ptrIcEEEESF_EEEE10policy1000ElNS7_12not_equal_toIcEENSC_INSD_IiEEEEJPcSN_EEEvT0_iT1_T2_DpNS2_10kernel_argIT3_EE --------------------------
	.section	.nv.constant2._ZN3cub18CUB_300001_SM_10006detail9transform16transform_kernelINS2_10policy_hubILb0EN4cuda3std3__45tupleIJN6thrust24THRUST_300001_SM_1000_NS6detail15normal_iteratorINSA_10device_ptrIcEEEESF_EEEE10policy1000ElNS7_12not_equal_toIcEENSC_INSD_IiEEEEJPcSN_EEEvT0_iT1_T2_DpNS2_10kernel_argIT3_EE,"a",@progbits
	.sectionflags	@""
	.align	4
.nv.constant2._ZN3cub18CUB_300001_SM_10006detail9transform16transform_kernelINS2_10policy_hubILb0EN4cuda3std3__45tupleIJN6thrust24THRUST_300001_SM_1000_NS6detail15normal_iteratorINSA_10device_ptrIcEEEESF_EEEE10policy1000ElNS7_12not_equal_toIcEENSC_INSD_IiEEEEJPcSN_EEEvT0_iT1_T2_DpNS2_10kernel_argIT3_EE:
        /*0000*/ 	.byte	0x60, 0x15, 0x00, 0x00, 0x50, 0x07, 0x00, 0x00, 0x60, 0x1e, 0x00, 0x00, 0x50, 0x20, 0x00, 0x00
        /*0010*/ 	.byte	0x60, 0x1e, 0x00, 0x00, 0x60, 0x1e, 0x00, 0x00, 0x60, 0x1e, 0x00, 0x00, 0x60, 0x2e, 0x00, 0x00
        /*0020*/ 	.byte	0x60, 0x1e, 0x00, 0x00, 0xa0, 0x4d, 0x00, 0x00, 0x10, 0x3f, 0x00, 0x00, 0xe0, 0x56, 0x00, 0x00
        /*0030*/ 	.byte	0xd0, 0x58, 0x00, 0x00, 0xe0, 0x56, 0x00, 0x00, 0xe0, 0x56, 0x00, 0x00, 0xe0, 0x56, 0x00, 0x00
        /*0040*/ 	.byte	0x50, 0x67, 0x00, 0x00, 0xe0, 0x56, 0x00, 0x00


//--------------------- .nv.constant2._ZN3cub18CUB_300001_SM_10006detail9transform16transform_kernelINS2_10policy_hubILb0EN4cuda3std3__45tupleIJN6thrust24THRUST_300001_SM_1000_NS6detail15normal_iteratorINSA_10device_ptrIcEEEESF_EEEE10policy1000EiNS7_12not_equal_toIcEENSC_INSD_IiEEEEJPcSN_EEEvT0_iT1_T2_DpNS2_10kernel_argIT3_EE --------------------------
	.section	.nv.constant2._ZN3cub18CUB_300001_SM_10006detail9transform16transform_kernelINS2_10policy_hubILb0EN4cuda3std3__45tupleIJN6thrust24THRUST_300001_SM_1000_NS6detail15normal_iteratorINSA_10device_ptrIcEEEESF_EEEE10policy1000EiNS7_12not_equal_toIcEENSC_INSD_IiEEEEJPcSN_EEEvT0_iT1_T2_DpNS2_10kernel_argIT3_EE,"a",@progbits
	.sectionflags	@""
	.align	4
.nv.constant2._ZN3cub18CUB_300001_SM_10006detail9transform16transform_kernelINS2_10policy_hubILb0EN4cuda3std3__45tupleIJN6thrust24THRUST_300001_SM_1000_NS6detail15normal_iteratorINSA_10device_ptrIcEEEESF_EEEE10policy1000EiNS7_12not_equal_toIcEENSC_INSD_IiEEEEJPcSN_EEEvT0_iT1_T2_DpNS2_10kernel_argIT3_EE:
        /*0000*/ 	.byte	0xc0, 0x14, 0x00, 0x00, 0xc0, 0x06, 0x00, 0x00, 0xc0, 0x1d, 0x00, 0x00, 0x80, 0x1f, 0x00, 0x00
        /*0010*/ 	.byte	0xc0, 0x1d, 0x00, 0x00, 0xc0, 0x1d, 0x00, 0x00, 0xc0, 0x1d, 0x00, 0x00, 0x80, 0x2d, 0x00, 0x00
        /*0020*/ 	.byte	0xc0, 0x1d, 0x00, 0x00, 0x90, 0x4c, 0x00, 0x00, 0x10, 0x3e, 0x00, 0x00, 0xc0, 0x55, 0x00, 0x00
        /*0030*/ 	.byte	0x90, 0x57, 0x00, 0x00, 0xc0, 0x55, 0x00, 0x00, 0xc0, 0x55, 0x00, 0x00, 0xc0, 0x55, 0x00, 0x00
        /*0040*/ 	.byte	0x00, 0x66, 0x00, 0x00, 0xc0, 0x55, 0x00, 0x00


//--------------------- .text._ZN3cub18CUB_300001_SM_10006detail6reduce28DeviceReduceSingleTileKernelINS2_10policy_hubIiyN4cuda3std3__44plusIiEEE10Policy1000EPiSC_iS9_iiNS7_10__identityEEEvT0_T1_T2_T3_T4_T6_ --------------------------
	.section	.text._ZN3cub18CUB_300001_SM_10006detail6reduce28DeviceReduceSingleTileKernelINS2_10policy_hubIiyN4cuda3std3__44plusIiEEE10Policy1000EPiSC_iS9_iiNS7_10__identityEEEvT0_T1_T2_T3_T4_T6_,"ax",@progbits
	.align	128
        .global         _ZN3cub18CUB_300001_SM_10006detail6reduce28DeviceReduceSingleTileKernelINS2_10policy_hubIiyN4cuda3std3__44plusIiEEE10Policy1000EPiSC_iS9_iiNS7_10__identityEEEvT0_T1_T2_T3_T4_T6_
        .type           _ZN3cub18CUB_300001_SM_10006detail6reduce28DeviceReduceSingleTileKernelINS2_10policy_hubIiyN4cuda3std3__44plusIiEEE10Policy1000EPiSC_iS9_iiNS7_10__identityEEEvT0_T1_T2_T3_T4_T6_,@function
        .size           _ZN3cub18CUB_300001_SM_10006detail6reduce28DeviceReduceSingleTileKernelINS2_10policy_hubIiyN4cuda3std3__44plusIiEEE10Policy1000EPiSC_iS9_iiNS7_10__identityEEEvT0_T1_T2_T3_T4_T6_,(.L_x_518 - _ZN3cub18CUB_300001_SM_10006detail6reduce28DeviceReduceSingleTileKernelINS2_10policy_hubIiyN4cuda3std3__44plusIiEEE10Policy1000EPiSC_iS9_iiNS7_10__identityEEEvT0_T1_T2_T3_T4_T6_)
        .other          _ZN3cub18CUB_300001_SM_10006detail6reduce28DeviceReduceSingleTileKernelINS2_10policy_hubIiyN4cuda3std3__44plusIiEEE10Policy1000EPiSC_iS9_iiNS7_10__identityEEEvT0_T1_T2_T3_T4_T6_,@"STO_CUDA_ENTRY STV_DEFAULT"
_ZN3cub18CUB_300001_SM_10006detail6reduce28DeviceReduceSingleTileKernelINS2_10policy_hubIiyN4cuda3std3__44plusIiEEE10Policy1000EPiSC_iS9_iiNS7_10__identityEEEvT0_T1_T2_T3_T4_T6_:
.text._ZN3cub18CUB_300001_SM_10006detail6reduce28DeviceReduceSingleTileKernelINS2_10policy_hubIiyN4cuda3std3__44plusIiEEE10Policy1000EPiSC_iS9_iiNS7_10__identityEEEvT0_T1_T2_T3_T4_T6_:
[----:B------:R-:W-:Y:S01]  /*0000*/  LDC R1, c[0x0][0x37c] ;  /* 0x0000df00ff017b82 */ /* 0x000fe20000000800 */
[----:B------:R-:W0:Y:S01]  /*0010*/  LDCU UR4, c[0x0][0x390] ;  /* 0x00007200ff0477ac */ /* 0x000e220008000800 */
[----:B------:R-:W1:Y:S01]  /*0020*/  LDCU.64 UR6, c[0x0][0x358] ;  /* 0x00006b00ff0677ac */ /* 0x000e620008000a00 */
[----:B0-----:R-:W-:-:S05]  /*0030*/  IMAD.U32 R20, RZ, RZ, UR4 ;  /* 0x00000004ff147e24 */ /* 0x001fca000f8e00ff */
[----:B------:R-:W-:-:S13]  /*0040*/  ISETP.NE.AND P0, PT, R20, RZ, PT ;  /* 0x000000ff1400720c */ /* 0x000fda0003f05270 */
[----:B-1----:R-:W-:Y:S05]  /*0050*/  @P0 BRA `(.L_x_0) ;  /* 0x00000000001c0947 */ /* 0x002fea0003800000 */
[----:B------:R-:W0:Y:S02]  /*0060*/  S2R R0, SR_TID.X ;  /* 0x0000000000007919 */ /* 0x000e240000002100 */
[----:B0-----:R-:W-:-:S13]  /*0070*/  ISETP.NE.AND P0, PT, R0, RZ, PT ;  /* 0x000000ff0000720c */ /* 0x001fda0003f05270 */
[----:B------:R-:W-:Y:S05]  /*0080*/  @P0 EXIT ;  /* 0x000000000000094d */ /* 0x000fea0003800000 */
[----:B------:R-:W0:Y:S08]  /*0090*/  LDC R5, c[0x0][0x398] ;  /* 0x0000e600ff057b82 */ /* 0x000e300000000800 */
[----:B------:R-:W0:Y:S02]  /*00a0*/  LDC.64 R2, c[0x0][0x388] ;  /* 0x0000e200ff027b82 */ /* 0x000e240000000a00 */
[----:B0-----:R-:W-:Y:S01]  /*00b0*/  STG.E desc[UR6][R2.64], R5 ;  /* 0x0000000502007986 */ /* 0x001fe2000c101906 */
[----:B------:R-:W-:Y:S05]  /*00c0*/  EXIT ;  /* 0x000000000000794d */ /* 0x000fea0003800000 */
.L_x_0:
[----:B------:R-:W0:Y:S01]  /*00d0*/  LDCU UR4, c[0x0][0x380] ;  /* 0x00007000ff0477ac */ /* 0x000e220008000800 */
[----:B------:R-:W-:Y:S01]  /*00e0*/  BSSY.RECONVERGENT B0, `(.L_x_1) ;  /* 0x0000385000007945 */ /* 0x000fe20003800200 */
[----:B0-----:R-:W-:-:S09]  /*00f0*/  ULOP3.LUT UP0, URZ, UR4, 0xf, URZ, 0xc0, !UPT ;  /* 0x0000000f04ff7892 */ /* 0x001fd2000f80c0ff */
[----:B------:R-:W-:Y:S05]  /*0100*/  BRA.U UP0, `(.L_x_2) ;  /* 0x0000001900d87547 */ /* 0x000fea000b800000 */
[----:B------:R-:W-:-:S13]  /*0110*/  ISETP.GT.AND P0, PT, R20, 0xfff, PT ;  /* 0x00000fff1400780c */ /* 0x000fda0003f04270 */
[----:B------:R-:W-:Y:S05]  /*0120*/  @P0 BRA `(.L_x_3) ;  /* 0x0000000c008c0947 */ /* 0x000fea0003800000 */
[----:B------:R-:W0:Y:S01]  /*0130*/  S2R R9, SR_TID.X ;  /* 0x0000000000097919 */ /* 0x000e220000002100 */
[----:B------:R-:W-:Y:S01]  /*0140*/  BSSY.RECONVERGENT B1, `(.L_x_4) ;  /* 0x0000009000017945 */ /* 0x000fe20003800200 */
[----:B------:R-:W-:Y:S01]  /*0150*/  IMAD.MOV.U32 R0, RZ, RZ, RZ ;  /* 0x000000ffff007224 */ /* 0x000fe200078e00ff */
[----:B0-----:R-:W-:Y:S01]  /*0160*/  ISETP.GE.AND P0, PT, R9, R20, PT ;  /* 0x000000140900720c */ /* 0x001fe20003f06270 */
[----:B------:R-:W-:-:S12]  /*0170*/  IMAD.MOV.U32 R11, RZ, RZ, R9 ;  /* 0x000000ffff0b7224 */ /* 0x000fd800078e0009 */
[----:B------:R-:W-:Y:S05]  /*0180*/  @P0 BRA `(.L_x_5) ;  /* 0x0000000000100947 */ /* 0x000fea0003800000 */
[----:B------:R-:W0:Y:S02]  /*0190*/  LDC.64 R2, c[0x0][0x380] ;  /* 0x0000e000ff027b82 */ /* 0x000e240000000a00 */
[----:B0-----:R-:W-:-:S05]  /*01a0*/  IMAD.WIDE.U32 R2, R9, 0x4, R2 ;  /* 0x0000000409027825 */ /* 0x001fca00078e0002 */
[----:B------:R0:W5:Y:S01]  /*01b0*/  LDG.E.CONSTANT R0, desc[UR6][R2.64] ;  /* 0x0000000602007981 */ /* 0x000162000c1e9900 */
[----:B------:R-:W-:-:S07]  /*01c0*/  VIADD R11, R9, 0x100 ;  /* 0x00000100090b7836 */ /* 0x000fce0000000000 */
.L_x_5:
[----:B------:R-:W-:Y:S05]  /*01d0*/  BSYNC.RECONVERGENT B1 ;  /* 0x0000000000017941 */ /* 0x000fea0003800200 */
.L_x_4:
[----:B------:R-:W-:Y:S01]  /*01e0*/  ISETP.GE.AND P0, PT, R11, R20, PT ;  /* 0x000000140b00720c */ /* 0x000fe20003f06270 */
[----:B------:R-:W-:-:S12]  /*01f0*/  BSSY.RECONVERGENT B1, `(.L_x_6) ;  /* 0x0000066000017945 */ /* 0x000fd80003800200 */
[----:B------:R-:W-:Y:S05]  /*0200*/  @P0 BRA `(.L_x_7) ;  /* 0x0000000400900947 */ /* 0x000fea0003800000 */
[----:B0-----:R-:W-:Y:S01]  /*0210*/  LOP3.LUT R3, RZ, R11, RZ, 0x33, !PT ;  /* 0x0000000bff037212 */ /* 0x001fe200078e33ff */
[----:B------:R-:W-:Y:S04]  /*0220*/  BSSY.RECONVERGENT B2, `(.L_x_8) ;  /* 0x0000015000027945 */ /* 0x000fe80003800200 */
[----:B------:R-:W-:-:S05]  /*0230*/  IMAD.IADD R4, R3, 0x1, R20 ;  /* 0x0000000103047824 */ /* 0x000fca00078e0214 */
[C---:B------:R-:W-:Y:S02]  /*0240*/  LOP3.LUT R2, R4.reuse, 0x300, RZ, 0xc0, !PT ;  /* 0x0000030004027812 */ /* 0x040fe400078ec0ff */
[----:B------:R-:W-:Y:S02]  /*0250*/  ISETP.GE.U32.AND P1, PT, R4, 0x300, PT ;  /* 0x000003000400780c */ /* 0x000fe40003f26070 */
[----:B------:R-:W-:-:S13]  /*0260*/  ISETP.NE.AND P0, PT, R2, 0x300, PT ;  /* 0x000003000200780c */ /* 0x000fda0003f05270 */
[----:B------:R-:W-:Y:S05]  /*0270*/  @!P0 BRA `(.L_x_9) ;  /* 0x00000000003c8947 */ /* 0x000fea0003800000 */
[----:B------:R-:W0:Y:S01]  /*0280*/  LDC.64 R2, c[0x0][0x380] ;  /* 0x0000e000ff027b82 */ /* 0x000e220000000a00 */
[----:B------:R-:W-:-:S04]  /*0290*/  LEA.HI R4, R4, 0x1, RZ, 0x18 ;  /* 0x0000000104047811 */ /* 0x000fc800078fc0ff */
[----:B------:R-:W-:-:S05]  /*02a0*/  LOP3.LUT R4, R4, 0x3, RZ, 0xc0, !PT ;  /* 0x0000000304047812 */ /* 0x000fca00078ec0ff */
[----:B------:R-:W-:Y:S02]  /*02b0*/  IMAD.MOV R4, RZ, RZ, -R4 ;  /* 0x000000ffff047224 */ /* 0x000fe400078e0a04 */
[----:B0-----:R-:W-:-:S04]  /*02c0*/  IMAD.WIDE.U32 R2, R11, 0x4, R2 ;  /* 0x000000040b027825 */ /* 0x001fc800078e0002 */
[----:B------:R-:W-:-:S07]  /*02d0*/  IMAD.MOV.U32 R5, RZ, RZ, R3 ;  /* 0x000000ffff057224 */ /* 0x000fce00078e0003 */
.L_x_10:
[----:B------:R-:W-:-:S06]  /*02e0*/  IMAD.MOV.U32 R3, RZ, RZ, R5 ;  /* 0x000000ffff037224 */ /* 0x000fcc00078e0005 */
[----:B------:R0:W2:Y:S01]  /*02f0*/  LDG.E.CONSTANT R3, desc[UR6][R2.64] ;  /* 0x0000000602037981 */ /* 0x0000a2000c1e9900 */
[----:B------:R-:W-:Y:S02]  /*0300*/  VIADD R4, R4, 0x1 ;  /* 0x0000000104047836 */ /* 0x000fe40000000000 */
[----:B------:R-:W-:-:S03]  /*0310*/  VIADD R11, R11, 0x100 ;  /* 0x000001000b0b7836 */ /* 0x000fc60000000000 */
[----:B------:R-:W-:Y:S02]  /*0320*/  ISETP.NE.AND P0, PT, R4, RZ, PT ;  /* 0x000000ff0400720c */ /* 0x000fe40003f05270 */
[----:B0-----:R-:W-:-:S05]  /*0330*/  IADD3 R2, P2, PT, R2, 0x400, RZ ;  /* 0x0000040002027810 */ /* 0x001fca0007f5e0ff */
[----:B------:R-:W-:Y:S02]  /*0340*/  IMAD.X R5, RZ, RZ, R5, P2 ;  /* 0x000000ffff057224 */ /* 0x000fe400010e0605 */
[----:B--2--5:R-:W-:-:S04]  /*0350*/  IMAD.IADD R0, R3, 0x1, R0 ;  /* 0x0000000103007824 */ /* 0x024fc800078e0200 */
[----:B------:R-:W-:Y:S05]  /*0360*/  @P0 BRA `(.L_x_10) ;  /* 0xfffffffc00dc0947 */ /* 0x000fea000383ffff */
.L_x_9:
[----:B------:R-:W-:Y:S05]  /*0370*/  BSYNC.RECONVERGENT B2 ;  /* 0x0000000000027941 */ /* 0x000fea0003800200 */
.L_x_8:
[----:B------:R-:W-:Y:S05]  /*0380*/  @!P1 BRA `(.L_x_7) ;  /* 0x0000000400309947 */ /* 0x000fea0003800000 */
[----:B------:R-:W-:Y:S01]  /*0390*/  IMAD.IADD R2, R20, 0x1, -R11 ;  /* 0x0000000114027824 */ /* 0x000fe200078e0a0b */
[----:B------:R-:W-:Y:S01]  /*03a0*/  BSSY.RECONVERGENT B2, `(.L_x_11) ;  /* 0x0000029000027945 */ /* 0x000fe20003800200 */
[----:B------:R-:W-:-:S03]  /*03b0*/  PLOP3.LUT P0, PT, PT, PT, PT, 0x80, 0x8 ;  /* 0x000000000008781c */ /* 0x000fc60003f0f070 */
[----:B------:R-:W-:-:S13]  /*03c0*/  ISETP.GT.AND P1, PT, R2, 0xc00, PT ;  /* 0x00000c000200780c */ /* 0x000fda0003f24270 */
[----:B------:R-:W-:Y:S05]  /*03d0*/  @!P1 BRA `(.L_x_12) ;  /* 0x0000000000949947 */ /* 0x000fea0003800000 */
[----:B------:R-:W-:Y:S01]  /*03e0*/  PLOP3.LUT P0, PT, PT, PT, PT, 0x8, 0x80 ;  /* 0x000000000080781c */ /* 0x000fe20003f0e170 */
[----:B------:R-:W-:-:S12]  /*03f0*/  VIADD R8, R20, 0xfffff400 ;  /* 0xfffff40014087836 */ /* 0x000fd80000000000 */
.L_x_13:
[----:B------:R-:W0:Y:S01]  /*0400*/  LDC.64 R4, c[0x0][0x380] ;  /* 0x0000e000ff047b82 */ /* 0x000e220000000a00 */
[C---:B------:R-:W-:Y:S02]  /*0410*/  VIADD R7, R11.reuse, 0x400 ;  /* 0x000004000b077836 */ /* 0x040fe40000000000 */
[C---:B------:R-:W-:Y:S02]  /*0420*/  VIADD R3, R11.reuse, 0x800 ;  /* 0x000008000b037836 */ /* 0x040fe40000000000 */
[----:B0-----:R-:W-:-:S05]  /*0430*/  IMAD.WIDE R22, R11, 0x4, R4 ;  /* 0x000000040b167825 */ /* 0x001fca00078e0204 */
[----:B------:R-:W2:Y:S01]  /*0440*/  LDG.E.CONSTANT R13, desc[UR6][R22.64] ;  /* 0x00000006160d7981 */ /* 0x000ea2000c1e9900 */
[----:B------:R-:W-:-:S03]  /*0450*/  IMAD.WIDE R6, R7, 0x4, R4 ;  /* 0x0000000407067825 */ /* 0x000fc600078e0204 */
[----:B------:R-:W2:Y:S04]  /*0460*/  LDG.E.CONSTANT R10, desc[UR6][R22.64+0x400] ;  /* 0x00040006160a7981 */ /* 0x000ea8000c1e9900 */
[----:B------:R-:W3:Y:S04]  /*0470*/  LDG.E.CONSTANT R12, desc[UR6][R22.64+0x800] ;  /* 0x00080006160c7981 */ /* 0x000ee8000c1e9900 */
[----:B------:R-:W3:Y:S01]  /*0480*/  LDG.E.CONSTANT R19, desc[UR6][R22.64+0xc00] ;  /* 0x000c000616137981 */ /* 0x000ee2000c1e9900 */
[----:B------:R-:W-:-:S03]  /*0490*/  IMAD.WIDE R2, R3, 0x4, R4 ;  /* 0x0000000403027825 */ /* 0x000fc600078e0204 */
[----:B------:R-:W4:Y:S04]  /*04a0*/  LDG.E.CONSTANT R16, desc[UR6][R6.64] ;  /* 0x0000000606107981 */ /* 0x000f28000c1e9900 */
[----:B------:R-:W4:Y:S01]  /*04b0*/  LDG.E.CONSTANT R15, desc[UR6][R6.64+0x400] ;  /* 0x00040006060f7981 */ /* 0x000f22000c1e9900 */
[----:B------:R-:W-:-:S03]  /*04c0*/  VIADD R25, R11, 0xc00 ;  /* 0x00000c000b197836 */ /* 0x000fc60000000000 */
[----:B------:R-:W4:Y:S04]  /*04d0*/  LDG.E.CONSTANT R14, desc[UR6][R6.64+0x800] ;  /* 0x00080006060e7981 */ /* 0x000f28000c1e9900 */
[----:B------:R-:W4:Y:S01]  /*04e0*/  LDG.E.CONSTANT R21, desc[UR6][R6.64+0xc00] ;  /* 0x000c000606157981 */ /* 0x000f22000c1e9900 */
[----:B------:R-:W-:-:S03]  /*04f0*/  IMAD.WIDE R4, R25, 0x4, R4 ;  /* 0x0000000419047825 */ /* 0x000fc600078e0204 */
[----:B------:R-:W4:Y:S04]  /*0500*/  LDG.E.CONSTANT R18, desc[UR6][R2.64] ;  /* 0x0000000602127981 */ /* 0x000f28000c1e9900 */
[----:B------:R-:W4:Y:S04]  /*0510*/  LDG.E.CONSTANT R17, desc[UR6][R2.64+0x400] ;  /* 0x0004000602117981 */ /* 0x000f28000c1e9900 */
[----:B------:R-:W4:Y:S04]  /*0520*/  LDG.E.CONSTANT R23, desc[UR6][R2.64+0x800] ;  /* 0x0008000602177981 */ /* 0x000f28000c1e9900 */
[----:B------:R-:W4:Y:S04]  /*0530*/  LDG.E.CONSTANT R24, desc[UR6][R2.64+0xc00] ;  /* 0x000c000602187981 */ /* 0x000f28000c1e9900 */
[----:B------:R-:W4:Y:S04]  /*0540*/  LDG.E.CONSTANT R25, desc[UR6][R4.64] ;  /* 0x0000000604197981 */ /* 0x000f28000c1e9900 */
[----:B------:R-:W4:Y:S04]  /*0550*/  LDG.E.CONSTANT R26, desc[UR6][R4.64+0x400] ;  /* 0x00040006041a7981 */ /* 0x000f28000c1e9900 */
[----:B------:R-:W4:Y:S04]  /*0560*/  LDG.E.CONSTANT R22, desc[UR6][R4.64+0x800] ;  /* 0x0008000604167981 */ /* 0x000f28000c1e9900 */
[----:B------:R-:W4:Y:S01]  /*0570*/  LDG.E.CONSTANT R27, desc[UR6][R4.64+0xc00] ;  /* 0x000c0006041b7981 */ /* 0x000f22000c1e9900 */
[----:B------:R-:W-:-:S05]  /*0580*/  VIADD R11, R11, 0x1000 ;  /* 0x000010000b0b7836 */ /* 0x000fca0000000000 */
[----:B------:R-:W-:Y:S02]  /*0590*/  ISETP.GE.AND P1, PT, R11, R8, PT ;  /* 0x000000080b00720c */ /* 0x000fe40003f26270 */
[----:B--2--5:R-:W-:-:S04]  /*05a0*/  IADD3 R10, PT, PT, R10, R13, R0 ;  /* 0x0000000d0a0a7210 */ /* 0x024fc80007ffe000 */
[----:B---3--:R-:W-:-:S04]  /*05b0*/  IADD3 R10, PT, PT, R19, R12, R10 ;  /* 0x0000000c130a7210 */ /* 0x008fc80007ffe00a */
[----:B----4-:R-:W-:-:S04]  /*05c0*/  IADD3 R10, PT, PT, R15, R16, R10 ;  /* 0x000000100f0a7210 */ /* 0x010fc80007ffe00a */
[----:B------:R-:W-:-:S04]  /*05d0*/  IADD3 R10, PT, PT, R21, R14, R10 ;  /* 0x0000000e150a7210 */ /* 0x000fc80007ffe00a */
[----:B------:R-:W-:-:S04]  /*05e0*/  IADD3 R10, PT, PT, R17, R18, R10 ;  /* 0x00000012110a7210 */ /* 0x000fc80007ffe00a */
[----:B------:R-:W-:-:S04]  /*05f0*/  IADD3 R10, PT, PT, R24, R23, R10 ;  /* 0x00000017180a7210 */ /* 0x000fc80007ffe00a */
[----:B------:R-:W-:-:S04]  /*0600*/  IADD3 R25, PT, PT, R26, R25, R10 ;  /* 0x000000191a197210 */ /* 0x000fc80007ffe00a */
[----:B------:R-:W-:Y:S01]  /*0610*/  IADD3 R0, PT, PT, R27, R22, R25 ;  /* 0x000000161b007210 */ /* 0x000fe20007ffe019 */
[----:B------:R-:W-:Y:S06]  /*0620*/  @!P1 BRA `(.L_x_13) ;  /* 0xfffffffc00749947 */ /* 0x000fec000383ffff */
.L_x_12:
[----:B------:R-:W-:Y:S05]  /*0630*/  BSYNC.RECONVERGENT B2 ;  /* 0x0000000000027941 */ /* 0x000fea0003800200 */
.L_x_11:
[----:B------:R-:W-:Y:S01]  /*0640*/  IMAD.IADD R2, R20, 0x1, -R11 ;  /* 0x0000000114027824 */ /* 0x000fe200078e0a0b */
[----:B------:R-:W-:Y:S04]  /*0650*/  BSSY.RECONVERGENT B2, `(.L_x_14) ;  /* 0x0000015000027945 */ /* 0x000fe80003800200 */
[----:B------:R-:W-:-:S13]  /*0660*/  ISETP.GT.AND P1, PT, R2, 0x400, PT ;  /* 0x000004000200780c */ /* 0x000fda0003f24270 */
[----:B------:R-:W-:Y:S05]  /*0670*/  @!P1 BRA `(.L_x_15) ;  /* 0x0000000000489947 */ /* 0x000fea0003800000 */
[----:B------:R-:W0:Y:S01]  /*0680*/  LDC.64 R4, c[0x0][0x380] ;  /* 0x0000e000ff047b82 */ /* 0x000e220000000a00 */
[C---:B------:R-:W-:Y:S02]  /*0690*/  VIADD R13, R11.reuse, 0x400 ;  /* 0x000004000b0d7836 */ /* 0x040fe40000000000 */
[----:B0-----:R-:W-:-:S05]  /*06a0*/  IMAD.WIDE R2, R11, 0x4, R4 ;  /* 0x000000040b027825 */ /* 0x001fca00078e0204 */
[----:B------:R-:W2:Y:S01]  /*06b0*/  LDG.E.CONSTANT R7, desc[UR6][R2.64] ;  /* 0x0000000602077981 */ /* 0x000ea2000c1e9900 */
[----:B------:R-:W-:-:S03]  /*06c0*/  IMAD.WIDE R4, R13, 0x4, R4 ;  /* 0x000000040d047825 */ /* 0x000fc600078e0204 */
[----:B------:R-:W2:Y:S04]  /*06d0*/  LDG.E.CONSTANT R6, desc[UR6][R2.64+0x400] ;  /* 0x0004000602067981 */ /* 0x000ea8000c1e9900 */
[----:B------:R-:W3:Y:S04]  /*06e0*/  LDG.E.CONSTANT R13, desc[UR6][R2.64+0x800] ;  /* 0x00080006020d7981 */ /* 0x000ee8000c1e9900 */
[----:B------:R-:W3:Y:S04]  /*06f0*/  LDG.E.CONSTANT R8, desc[UR6][R2.64+0xc00] ;  /* 0x000c000602087981 */ /* 0x000ee8000c1e9900 */
[----:B------:R-:W4:Y:S04]  /*0700*/  LDG.E.CONSTANT R15, desc[UR6][R4.64] ;  /* 0x00000006040f7981 */ /* 0x000f28000c1e9900 */
[----:B------:R-:W4:Y:S04]  /*0710*/  LDG.E.CONSTANT R10, desc[UR6][R4.64+0x400] ;  /* 0x00040006040a7981 */ /* 0x000f28000c1e9900 */
[----:B------:R-:W4:Y:S04]  /*0720*/  LDG.E.CONSTANT R17, desc[UR6][R4.64+0x800] ;  /* 0x0008000604117981 */ /* 0x000f28000c1e9900 */
[----:B------:R-:W4:Y:S01]  /*0730*/  LDG.E.CONSTANT R12, desc[UR6][R4.64+0xc00] ;  /* 0x000c0006040c7981 */ /* 0x000f22000c1e9900 */
[----:B------:R-:W-:Y:S01]  /*0740*/  PLOP3.LUT P0, PT, PT, PT, PT, 0x8, 0x80 ;  /* 0x000000000080781c */ /* 0x000fe20003f0e170 */
[----:B------:R-:W-:Y:S01]  /*0750*/  VIADD R11, R11, 0x800 ;  /* 0x000008000b0b7836 */ /* 0x000fe20000000000 */
[----:B--2--5:R-:W-:-:S04]  /*0760*/  IADD3 R6, PT, PT, R6, R7, R0 ;  /* 0x0000000706067210 */ /* 0x024fc80007ffe000 */
[----:B---3--:R-:W-:-:S04]  /*0770*/  IADD3 R6, PT, PT, R8, R13, R6 ;  /* 0x0000000d08067210 */ /* 0x008fc80007ffe006 */
[----:B----4-:R-:W-:-:S04]  /*0780*/  IADD3 R6, PT, PT, R10, R15, R6 ;  /* 0x0000000f0a067210 */ /* 0x010fc80007ffe006 */
[----:B------:R-:W-:-:S07]  /*0790*/  IADD3 R0, PT, PT, R12, R17, R6 ;  /* 0x000000110c007210 */ /* 0x000fce0007ffe006 */
.L_x_15:
[----:B------:R-:W-:Y:S05]  /*07a0*/  BSYNC.RECONVERGENT B2 ;  /* 0x0000000000027941 */ /* 0x000fea0003800200 */
.L_x_14:
[----:B------:R-:W-:-:S13]  /*07b0*/  ISETP.LT.OR P0, PT, R11, R20, P0 ;  /* 0x000000140b00720c */ /* 0x000fda0000701670 */
[----:B------:R-:W-:Y:S05]  /*07c0*/  @!P0 BRA `(.L_x_7) ;  /* 0x0000000000208947 */ /* 0x000fea0003800000 */
[----:B------:R-:W0:Y:S02]  /*07d0*/  LDC.64 R2, c[0x0][0x380] ;  /* 0x0000e000ff027b82 */ /* 0x000e240000000a00 */
[----:B0-----:R-:W-:-:S05]  /*07e0*/  IMAD.WIDE R2, R11, 0x4, R2 ;  /* 0x000000040b027825 */ /* 0x001fca00078e0202 */
[----:B------:R-:W2:Y:S04]  /*07f0*/  LDG.E.CONSTANT R5, desc[UR6][R2.64] ;  /* 0x0000000602057981 */ /* 0x000ea8000c1e9900 */
[----:B------:R-:W2:Y:S04]  /*0800*/  LDG.E.CONSTANT R4, desc[UR6][R2.64+0x400] ;  /* 0x0004000602047981 */ /* 0x000ea8000c1e9900 */
[----:B------:R-:W3:Y:S04]  /*0810*/  LDG.E.CONSTANT R7, desc[UR6][R2.64+0x800] ;  /* 0x0008000602077981 */ /* 0x000ee8000c1e9900 */
[----:B------:R-:W3:Y:S01]  /*0820*/  LDG.E.CONSTANT R6, desc[UR6][R2.64+0xc00] ;  /* 0x000c000602067981 */ /* 0x000ee2000c1e9900 */
[----:B--2--5:R-:W-:-:S04]  /*0830*/  IADD3 R0, PT, PT, R4, R5, R0 ;  /* 0x0000000504007210 */ /* 0x024fc80007ffe000 */
[----:B---3--:R-:W-:-:S07]  /*0840*/  IADD3 R0, PT, PT, R6, R7, R0 ;  /* 0x0000000706007210 */ /* 0x008fce0007ffe000 */
.L_x_7:
[----:B------:R-:W-:Y:S05]  /*0850*/  BSYNC.RECONVERGENT B1 ;  /* 0x0000000000017941 */ /* 0x000fea0003800200 */
.L_x_6:
[----:B------:R-:W-:-:S13]  /*0860*/  ISETP.GE.AND P0, PT, R20, 0x100, PT ;  /* 0x000001001400780c */ /* 0x000fda0003f06270 */
[----:B------:R-:W-:Y:S05]  /*0870*/  @!P0 BRA `(.L_x_16) ;  /* 0x0000000000ac8947 */ /* 0x000fea0003800000 */
[----:B------:R-:W1:Y:S01]  /*0880*/  S2R R6, SR_LANEID ;  /* 0x0000000000067919 */ /* 0x000e620000000000 */
[----:B0----5:R-:W0:Y:S01]  /*0890*/  SHFL.DOWN PT, R2, R0, 0x1, 0x1f ;  /* 0x08201f0000027f89 */ /* 0x021e2200000e0000 */
[C---:B-1----:R-:W-:Y:S02]  /*08a0*/  ISETP.GT.AND P0, PT, R6.reuse, 0x1e, PT ;  /* 0x0000001e0600780c */ /* 0x042fe40003f04270 */
[----:B------:R-:W-:Y:S02]  /*08b0*/  ISETP.NE.AND P1, PT, R6, RZ, PT ;  /* 0x000000ff0600720c */ /* 0x000fe40003f25270 */
[----:B0-----:R-:W-:Y:S02]  /*08c0*/  SEL R3, R2, RZ, !P0 ;  /* 0x000000ff02037207 */ /* 0x001fe40004000000 */
[----:B------:R-:W-:-:S03]  /*08d0*/  ISETP.GT.AND P0, PT, R6, 0x1d, PT ;  /* 0x0000001d0600780c */ /* 0x000fc60003f04270 */
[----:B------:R-:W-:-:S05]  /*08e0*/  IMAD.IADD R3, R3, 0x1, R0 ;  /* 0x0000000103037824 */ /* 0x000fca00078e0200 */
[----:B------:R-:W0:Y:S01]  /*08f0*/  SHFL.DOWN PT, R2, R3, 0x2, 0x1f ;  /* 0x08401f0003027f89 */ /* 0x000e2200000e0000 */
[----:B------:R-:W1:Y:S01]  /*0900*/  @!P1 S2R R7, SR_CgaCtaId ;  /* 0x0000000000079919 */ /* 0x000e620000008800 */
[----:B0-----:R-:W-:Y:S02]  /*0910*/  SEL R2, R2, RZ, !P0 ;  /* 0x000000ff02027207 */ /* 0x001fe40004000000 */
[----:B------:R-:W-:-:S03]  /*0920*/  ISETP.GT.AND P0, PT, R6, 0x1b, PT ;  /* 0x0000001b0600780c */ /* 0x000fc60003f04270 */
[----:B------:R-:W-:-:S05]  /*0930*/  IMAD.IADD R2, R3, 0x1, R2 ;  /* 0x0000000103027824 */ /* 0x000fca00078e0202 */
[----:B------:R-:W0:Y:S02]  /*0940*/  SHFL.DOWN PT, R4, R2, 0x4, 0x1f ;  /* 0x08801f0002047f89 */ /* 0x000e2400000e0000 */
[----:B0-----:R-:W-:Y:S02]  /*0950*/  SEL R5, R4, RZ, !P0 ;  /* 0x000000ff04057207 */ /* 0x001fe40004000000 */
[----:B------:R-:W-:Y:S02]  /*0960*/  ISETP.GT.AND P0, PT, R6, 0x17, PT ;  /* 0x000000170600780c */ /* 0x000fe40003f04270 */
[----:B------:R-:W-:Y:S01]  /*0970*/  @!P1 MOV R4, 0x400 ;  /* 0x0000040000049802 */ /* 0x000fe20000000f00 */
[----:B------:R-:W-:Y:S01]  /*0980*/  IMAD.IADD R5, R2, 0x1, R5 ;  /* 0x0000000102057824 */ /* 0x000fe200078e0205 */
[----:B------:R-:W-:Y:S02]  /*0990*/  @!P1 SHF.R.U32.HI R2, RZ, 0x3, R9 ;  /* 0x00000003ff029819 */ /* 0x000fe40000011609 */
[----:B-1----:R-:W-:-:S02]  /*09a0*/  @!P1 LEA R7, R7, R4, 0x18 ;  /* 0x0000000407079211 */ /* 0x002fc400078ec0ff */
[----:B------:R-:W0:Y:S01]  /*09b0*/  SHFL.DOWN PT, R0, R5, 0x8, 0x1f ;  /* 0x09001f0005007f89 */ /* 0x000e2200000e0000 */
[----:B------:R-:W-:-:S05]  /*09c0*/  @!P1 LOP3.LUT R2, R2, 0x7c, RZ, 0xc0, !PT ;  /* 0x0000007c02029812 */ /* 0x000fca00078ec0ff */
[----:B------:R-:W-:Y:S01]  /*09d0*/  @!P1 IMAD.IADD R2, R2, 0x1, R7 ;  /* 0x0000000102029824 */ /* 0x000fe200078e0207 */
[----:B0-----:R-:W-:Y:S02]  /*09e0*/  SEL R0, R0, RZ, !P0 ;  /* 0x000000ff00007207 */ /* 0x001fe40004000000 */
[----:B------:R-:W-:-:S03]  /*09f0*/  ISETP.GT.AND P0, PT, R6, 0xf, PT ;  /* 0x0000000f0600780c */ /* 0x000fc60003f04270 */
[----:B------:R-:W-:-:S05]  /*0a00*/  IMAD.IADD R0, R5, 0x1, R0 ;  /* 0x0000000105007824 */ /* 0x000fca00078e0200 */
[----:B------:R-:W0:Y:S02]  /*0a10*/  SHFL.DOWN PT, R3, R0, 0x10, 0x1f ;  /* 0x0a001f0000037f89 */ /* 0x000e2400000e0000 */
[----:B0-----:R-:W-:Y:S02]  /*0a20*/  SEL R3, R3, RZ, !P0 ;  /* 0x000000ff03037207 */ /* 0x001fe40004000000 */
[----:B------:R-:W-:-:S03]  /*0a30*/  ISETP.NE.AND P0, PT, R9, RZ, PT ;  /* 0x000000ff0900720c */ /* 0x000fc60003f05270 */
[----:B------:R-:W-:-:S05]  /*0a40*/  IMAD.IADD R3, R0, 0x1, R3 ;  /* 0x0000000100037824 */ /* 0x000fca00078e0203 */
[----:B------:R0:W-:Y:S01]  /*0a50*/  @!P1 STS [R2+0x8], R3 ;  /* 0x0000080302009388 */ /* 0x0001e20000000800 */
[----:B------:R-:W-:Y:S06]  /*0a60*/  BAR.SYNC.DEFER_BLOCKING 0x0 ;  /* 0x0000000000007b1d */ /* 0x000fec0000010000 */
[----:B------:R-:W-:Y:S05]  /*0a70*/  @P0 BRA `(.L_x_17) ;  /* 0x0000002c00ac0947 */ /* 0x000fea0003800000 */
[----:B------:R-:W1:Y:S01]  /*0a80*/  S2UR UR5, SR_CgaCtaId ;  /* 0x00000000000579c3 */ /* 0x000e620000008800 */
[----:B------:R-:W-:Y:S02]  /*0a90*/  UMOV UR4, 0x400 ;  /* 0x0000040000047882 */ /* 0x000fe40000000000 */
[----:B-1----:R-:W-:-:S09]  /*0aa0*/  ULEA UR4, UR5, UR4, 0x18 ;  /* 0x0000000405047291 */ /* 0x002fd2000f8ec0ff */
[----:B------:R-:W-:Y:S04]  /*0ab0*/  LDS R0, [UR4+0xc] ;  /* 0x00000c04ff007984 */ /* 0x000fe80008000800 */
[----:B------:R-:W1:Y:S04]  /*0ac0*/  LDS.128 R4, [UR4+0x10] ;  /* 0x00001004ff047984 */ /* 0x000e680008000c00 */
[----:B------:R-:W2:Y:S01]  /*0ad0*/  LDS.64 R8, [UR4+0x20] ;  /* 0x00002004ff087984 */ /* 0x000ea20008000a00 */
[----:B-1----:R-:W-:-:S04]  /*0ae0*/  IADD3 R0, PT, PT, R4, R0, R3 ;  /* 0x0000000004007210 */ /* 0x002fc80007ffe003 */
[----:B------:R-:W-:-:S04]  /*0af0*/  IADD3 R0, PT, PT, R6, R0, R5 ;  /* 0x0000000006007210 */ /* 0x000fc80007ffe005 */
[----:B--2---:R-:W-:-:S05]  /*0b00*/  IADD3 R0, PT, PT, R8, R0, R7 ;  /* 0x0000000008007210 */ /* 0x004fca0007ffe007 */
[----:B0-----:R-:W-:Y:S01]  /*0b10*/  IMAD.IADD R3, R0, 0x1, R9 ;  /* 0x0000000100037824 */ /* 0x001fe200078e0209 */
[----:B------:R-:W-:Y:S06]  /*0b20*/  BRA `(.L_x_17) ;  /* 0x0000002c00807947 */ /* 0x000fec0003800000 */
.L_x_16:
[----:B0-----:R-:W-:Y:S01]  /*0b30*/  LOP3.LUT R2, R9, 0x3e0, RZ, 0xc0, !PT ;  /* 0x000003e009027812 */ /* 0x001fe200078ec0ff */
[----:B------:R-:W0:Y:S03]  /*0b40*/  S2R R8, SR_LANEID ;  /* 0x0000000000087919 */ /* 0x000e260000000000 */
[----:B------:R-:W-:Y:S01]  /*0b50*/  LOP3.LUT R5, RZ, R2, RZ, 0x33, !PT ;  /* 0x00000002ff057212 */ /* 0x000fe200078e33ff */
[----:B------:R-:W-:-:S04]  /*0b60*/  VIADD R3, R2, 0x20 ;  /* 0x0000002002037836 */ /* 0x000fc80000000000 */
[----:B------:R-:W-:Y:S01]  /*0b70*/  IMAD.IADD R5, R5, 0x1, R20 ;  /* 0x0000000105057824 */ /* 0x000fe200078e0214 */
[----:B------:R-:W-:-:S04]  /*0b80*/  ISETP.GT.AND P0, PT, R3, R20, PT ;  /* 0x000000140300720c */ /* 0x000fc80003f04270 */
[----:B------:R-:W-:-:S05]  /*0b90*/  SEL R5, R5, 0x1f, P0 ;  /* 0x0000001f05057807 */ /* 0x000fca0000000000 */
[----:B-----5:R-:W1:Y:S01]  /*0ba0*/  SHFL.DOWN PT, R2, R0, 0x1, R5 ;  /* 0x0820000000027989 */ /* 0x020e6200000e0005 */
[CC--:B0-----:R-:W-:Y:S01]  /*0bb0*/  ISETP.GE.AND P0, PT, R8.reuse, R5.reuse, PT ;  /* 0x000000050800720c */ /* 0x0c1fe20003f06270 */
[C---:B------:R-:W-:Y:S01]  /*0bc0*/  VIADD R4, R8.reuse, 0x2 ;  /* 0x0000000208047836 */ /* 0x040fe20000000000 */
[C---:B------:R-:W-:Y:S01]  /*0bd0*/  ISETP.NE.AND P1, PT, R8.reuse, RZ, PT ;  /* 0x000000ff0800720c */ /* 0x040fe20003f25270 */
[----:B------:R-:W-:Y:S01]  /*0be0*/  VIADD R6, R8, 0x4 ;  /* 0x0000000408067836 */ /* 0x000fe20000000000 */
[----:B-1----:R-:W-:Y:S02]  /*0bf0*/  SEL R3, R2, RZ, !P0 ;  /* 0x000000ff02037207 */ /* 0x002fe40004000000 */
[----:B------:R-:W-:-:S03]  /*0c00*/  ISETP.GT.AND P0, PT, R4, R5, PT ;  /* 0x000000050400720c */ /* 0x000fc60003f04270 */
[----:B------:R-:W-:-:S06]  /*0c10*/  IMAD.IADD R2, R3, 0x1, R0 ;  /* 0x0000000103027824 */ /* 0x000fcc00078e0200 */
[----:B------:R-:W0:Y:S01]  /*0c20*/  @!P1 S2R R10, SR_CgaCtaId ;  /* 0x00000000000a9919 */ /* 0x000e220000008800 */
[----:B------:R-:W-:Y:S01]  /*0c30*/  @!P1 MOV R7, 0x400 ;  /* 0x0000040000079802 */ /* 0x000fe20000000f00 */
[----:B------:R-:W1:Y:S02]  /*0c40*/  SHFL.DOWN PT, R3, R2, 0x2, R5 ;  /* 0x0840000002037989 */ /* 0x000e6400000e0005 */
[----:B-1----:R-:W-:Y:S02]  /*0c50*/  SEL R3, R3, RZ, !P0 ;  /* 0x000000ff03037207 */ /* 0x002fe40004000000 */
[----:B------:R-:W-:Y:S02]  /*0c60*/  ISETP.GT.AND P0, PT, R6, R5, PT ;  /* 0x000000050600720c */ /* 0x000fe40003f04270 */
[----:B------:R-:W-:Y:S01]  /*0c70*/  @!P1 SHF.R.U32.HI R6, RZ, 0x3, R9 ;  /* 0x00000003ff069819 */ /* 0x000fe20000011609 */
[----:B------:R-:W-:Y:S01]  /*0c80*/  IMAD.IADD R4, R2, 0x1, R3 ;  /* 0x0000000102047824 */ /* 0x000fe200078e0203 */
[----:B0-----:R-:W-:Y:S01]  /*0c90*/  @!P1 LEA R7, R10, R7, 0x18 ;  /* 0x000000070a079211 */ /* 0x001fe200078ec0ff */
[----:B------:R-:W-:Y:S01]  /*0ca0*/  VIADD R2, R8, 0x8 ;  /* 0x0000000808027836 */ /* 0x000fe20000000000 */
[----:B------:R-:W-:-:S02]  /*0cb0*/  @!P1 LOP3.LUT R6, R6, 0x7c, RZ, 0xc0, !PT ;  /* 0x0000007c06069812 */ /* 0x000fc400078ec0ff */
[----:B------:R-:W0:Y:S03]  /*0cc0*/  SHFL.DOWN PT, R3, R4, 0x4, R5 ;  /* 0x0880000004037989 */ /* 0x000e2600000e0005 */
[----:B------:R-:W-:Y:S01]  /*0cd0*/  @!P1 IMAD.IADD R6, R6, 0x1, R7 ;  /* 0x0000000106069824 */ /* 0x000fe200078e0207 */
[----:B0-----:R-:W-:Y:S02]  /*0ce0*/  SEL R3, R3, RZ, !P0 ;  /* 0x000000ff03037207 */ /* 0x001fe40004000000 */
[----:B------:R-:W-:-:S03]  /*0cf0*/  ISETP.GT.AND P0, PT, R2, R5, PT ;  /* 0x000000050200720c */ /* 0x000fc60003f04270 */
[----:B------:R-:W-:Y:S02]  /*0d00*/  IMAD.IADD R0, R4, 0x1, R3 ;  /* 0x0000000104007824 */ /* 0x000fe400078e0203 */
[----:B------:R-:W-:-:S03]  /*0d10*/  VIADD R4, R8, 0x10 ;  /* 0x0000001008047836 */ /* 0x000fc60000000000 */
[----:B------:R-:W0:Y:S02]  /*0d20*/  SHFL.DOWN PT, R3, R0, 0x8, R5 ;  /* 0x0900000000037989 */ /* 0x000e2400000e0005 */
[----:B0-----:R-:W-:Y:S02]  /*0d30*/  SEL R3, R3, RZ, !P0 ;  /* 0x000000ff03037207 */ /* 0x001fe40004000000 */
[----:B------:R-:W-:-:S03]  /*0d40*/  ISETP.GT.AND P0, PT, R4, R5, PT ;  /* 0x000000050400720c */ /* 0x000fc60003f04270 */
[----:B------:R-:W-:-:S05]  /*0d50*/  IMAD.IADD R2, R0, 0x1, R3 ;  /* 0x0000000100027824 */ /* 0x000fca00078e0203 */
[----:B------:R-:W0:Y:S02]  /*0d60*/  SHFL.DOWN PT, R3, R2, 0x10, R5 ;  /* 0x0a00000002037989 */ /* 0x000e2400000e0005 */
[----:B0-----:R-:W-:Y:S02]  /*0d70*/  SEL R3, R3, RZ, !P0 ;  /* 0x000000ff03037207 */ /* 0x001fe40004000000 */
[----:B------:R-:W-:-:S03]  /*0d80*/  ISETP.NE.AND P0, PT, R9, RZ, PT ;  /* 0x000000ff0900720c */ /* 0x000fc60003f05270 */
[----:B------:R-:W-:-:S05]  /*0d90*/  IMAD.IADD R3, R2, 0x1, R3 ;  /* 0x0000000102037824 */ /* 0x000fca00078e0203 */
[----:B------:R4:W-:Y:S01]  /*0da0*/  @!P1 STS [R6+0x8], R3 ;  /* 0x0000080306009388 */ /* 0x0009e20000000800 */
[----:B------:R-:W-:Y:S06]  /*0db0*/  BAR.SYNC.DEFER_BLOCKING 0x0 ;  /* 0x0000000000007b1d */ /* 0x000fec0000010000 */
[----:B------:R-:W-:Y:S05]  /*0dc0*/  @P0 BRA `(.L_x_17) ;  /* 0x0000002800d80947 */ /* 0x000fea0003800000 */
[----:B------:R-:W0:Y:S01]  /*0dd0*/  S2UR UR5, SR_CgaCtaId ;  /* 0x00000000000579c3 */ /* 0x000e220000008800 */
[----:B------:R-:W-:Y:S01]  /*0de0*/  UMOV UR4, 0x400 ;  /* 0x0000040000047882 */ /* 0x000fe20000000000 */
[C---:B------:R-:W-:Y:S02]  /*0df0*/  ISETP.GT.AND P2, PT, R20.reuse, 0x40, PT ;  /* 0x000000401400780c */ /* 0x040fe40003f44270 */
[C---:B------:R-:W-:Y:S02]  /*0e00*/  ISETP.GT.AND P1, PT, R20.reuse, 0x20, PT ;  /* 0x000000201400780c */ /* 0x040fe40003f24270 */
[----:B------:R-:W-:Y:S01]  /*0e10*/  ISETP.GT.AND P3, PT, R20, 0x80, PT ;  /* 0x000000801400780c */ /* 0x000fe20003f64270 */
[----:B0-----:R-:W-:-:S09]  /*0e20*/  ULEA UR4, UR5, UR4, 0x18 ;  /* 0x0000000405047291 */ /* 0x001fd2000f8ec0ff */
[----:B----4-:R-:W0:Y:S04]  /*0e30*/  LDS.128 R4, [UR4+0x10] ;  /* 0x00001004ff047984 */ /* 0x010e280008000c00 */
[----:B------:R-:W1:Y:S04]  /*0e40*/  LDS R0, [UR4+0xc] ;  /* 0x00000c04ff007984 */ /* 0x000e680008000800 */
[----:B------:R-:W2:Y:S01]  /*0e50*/  LDS.64 R8, [UR4+0x20] ;  /* 0x00002004ff087984 */ /* 0x000ea20008000a00 */
[----:B0-----:R-:W-:Y:S02]  /*0e60*/  SEL R4, R4, RZ, P2 ;  /* 0x000000ff04047207 */ /* 0x001fe40001000000 */
[----:B------:R-:W-:-:S02]  /*0e70*/  ISETP.GT.AND P2, PT, R20, 0x60, PT ;  /* 0x000000601400780c */ /* 0x000fc40003f44270 */
[----:B-1----:R-:W-:Y:S02]  /*0e80*/  SEL R0, R0, RZ, P1 ;  /* 0x000000ff00007207 */ /* 0x002fe40000800000 */
[----:B------:R-:W-:Y:S02]  /*0e90*/  SEL R5, R5, RZ, P2 ;  /* 0x000000ff05057207 */ /* 0x000fe40001000000 */
[----:B------:R-:W-:Y:S02]  /*0ea0*/  IADD3 R0, PT, PT, R4, R0, R3 ;  /* 0x0000000004007210 */ /* 0x000fe40007ffe003 */
[----:B------:R-:W-:Y:S02]  /*0eb0*/  ISETP.GT.AND P1, PT, R20, 0xa0, PT ;  /* 0x000000a01400780c */ /* 0x000fe40003f24270 */
[----:B------:R-:W-:Y:S02]  /*0ec0*/  SEL R6, R6, RZ, P3 ;  /* 0x000000ff06067207 */ /* 0x000fe40001800000 */
[----:B------:R-:W-:-:S02]  /*0ed0*/  ISETP.GT.AND P2, PT, R20, 0xc0, PT ;  /* 0x000000c01400780c */ /* 0x000fc40003f44270 */
[----:B------:R-:W-:Y:S02]  /*0ee0*/  ISETP.GT.AND P3, PT, R20, 0xe0, PT ;  /* 0x000000e01400780c */ /* 0x000fe40003f64270 */
[----:B------:R-:W-:Y:S02]  /*0ef0*/  SEL R7, R7, RZ, P1 ;  /* 0x000000ff07077207 */ /* 0x000fe40000800000 */
[----:B------:R-:W-:Y:S02]  /*0f00*/  IADD3 R0, PT, PT, R6, R0, R5 ;  /* 0x0000000006007210 */ /* 0x000fe40007ffe005 */
[----:B--2---:R-:W-:Y:S02]  /*0f10*/  SEL R8, R8, RZ, P2 ;  /* 0x000000ff08087207 */ /* 0x004fe40001000000 */
[----:B------:R-:W-:Y:S02]  /*0f20*/  SEL R9, R9, RZ, P3 ;  /* 0x000000ff09097207 */ /* 0x000fe40001800000 */
[----:B------:R-:W-:-:S05]  /*0f30*/  IADD3 R0, PT, PT, R8, R0, R7 ;  /* 0x0000000008007210 */ /* 0x000fca0007ffe007 */
[----:B------:R-:W-:Y:S01]  /*0f40*/  IMAD.IADD R3, R0, 0x1, R9 ;  /* 0x0000000100037824 */ /* 0x000fe200078e0209 */
[----:B------:R-:W-:Y:S06]  /*0f50*/  BRA `(.L_x_17) ;  /* 0x0000002800747947 */ /* 0x000fec0003800000 */
.L_x_3:
[----:B------:R-:W0:Y:S01]  /*0f60*/  S2R R0, SR_TID.X ;  /* 0x0000000000007919 */ /* 0x000e220000002100 */
[----:B------:R-:W1:Y:S01]  /*0f70*/  LDC.64 R2, c[0x0][0x380] ;  /* 0x0000e000ff027b82 */ /* 0x000e620000000a00 */
[----:B0-----:R-:W-:-:S04]  /*0f80*/  IMAD.SHL.U32 R5, R0, 0x4, RZ ;  /* 0x0000000400057824 */ /* 0x001fc800078e00ff */
[----:B-1----:R-:W-:-:S05]  /*0f90*/  IMAD.WIDE.U32 R2, R5, 0x4, R2 ;  /* 0x0000000405027825 */ /* 0x002fca00078e0002 */
[----:B------:R-:W2:Y:S04]  /*0fa0*/  LDG.E.128.CONSTANT R4, desc[UR6][R2.64] ;  /* 0x0000000602047981 */ /* 0x000ea8000c1e9d00 */
[----:B------:R-:W3:Y:S04]  /*0fb0*/  LDG.E.128.CONSTANT R8, desc[UR6][R2.64+0x1000] ;  /* 0x0010000602087981 */ /* 0x000ee8000c1e9d00 */
[----:B------:R-:W4:Y:S04]  /*0fc0*/  LDG.E.128.CONSTANT R12, desc[UR6][R2.64+0x2000] ;  /* 0x00200006020c7981 */ /* 0x000f28000c1e9d00 */
[----:B------:R-:W5:Y:S01]  /*0fd0*/  LDG.E.128.CONSTANT R16, desc[UR6][R2.64+0x3000] ;  /* 0x0030000602107981 */ /* 0x000f62000c1e9d00 */
[----:B------:R-:W-:Y:S01]  /*0fe0*/  ISETP.GE.U32.AND P0, PT, R20, 0x2000, PT ;  /* 0x000020001400780c */ /* 0x000fe20003f06070 */
[----:B------:R-:W-:Y:S01]  /*0ff0*/  IMAD.MOV.U32 R23, RZ, RZ, 0x1000 ;  /* 0x00001000ff177424 */ /* 0x000fe200078e00ff */
[----:B--2---:R-:W-:-:S04]  /*1000*/  IADD3 R5, PT, PT, R6, R5, R4 ;  /* 0x0000000506057210 */ /* 0x004fc80007ffe004 */
[----:B---3--:R-:W-:-:S04]  /*1010*/  IADD3 R5, PT, PT, R8, R7, R5 ;  /* 0x0000000708057210 */ /* 0x008fc80007ffe005 */
[----:B------:R-:W-:-:S04]  /*1020*/  IADD3 R5, PT, PT, R10, R9, R5 ;  /* 0x000000090a057210 */ /* 0x000fc80007ffe005 */
[----:B----4-:R-:W-:-:S04]  /*1030*/  IADD3 R5, PT, PT, R12, R11, R5 ;  /* 0x0000000b0c057210 */ /* 0x010fc80007ffe005 */
[----:B------:R-:W-:-:S04]  /*1040*/  IADD3 R5, PT, PT, R14, R13, R5 ;  /* 0x0000000d0e057210 */ /* 0x000fc80007ffe005 */
[----:B-----5:R-:W-:-:S04]  /*1050*/  IADD3 R5, PT, PT, R16, R15, R5 ;  /* 0x0000000f10057210 */ /* 0x020fc80007ffe005 */
[----:B------:R-:W-:-:S05]  /*1060*/  IADD3 R5, PT, PT, R18, R17, R5 ;  /* 0x0000001112057210 */ /* 0x000fca0007ffe005 */
[----:B------:R-:W-:Y:S01]  /*1070*/  IMAD.IADD R21, R19, 0x1, R5 ;  /* 0x0000000113157824 */ /* 0x000fe200078e0205 */
[----:B------:R-:W-:Y:S06]  /*1080*/  @!P0 BRA `(.L_x_18) ;  /* 0x00000000005c8947 */ /* 0x000fec0003800000 */
[----:B------:R-:W0:Y:S01]  /*1090*/  LDC R24, c[0x0][0x390] ;  /* 0x0000e400ff187b82 */ /* 0x000e220000000800 */
[----:B------:R-:W-:Y:S02]  /*10a0*/  VIADD R22, R20, 0xfffff000 ;  /* 0xfffff00014167836 */ /* 0x000fe40000000000 */
[----:B------:R-:W-:-:S07]  /*10b0*/  IMAD.MOV.U32 R23, RZ, RZ, 0x1000 ;  /* 0x00001000ff177424 */ /* 0x000fce00078e00ff */
.L_x_20:
[----:B------:R-:W-:-:S05]  /*10c0*/  IMAD.WIDE R26, R23, 0x4, R2 ;  /* 0x00000004171a7825 */ /* 0x000fca00078e0202 */
[----:B------:R-:W2:Y:S04]  /*10d0*/  LDG.E.128.CONSTANT R12, desc[UR6][R26.64] ;  /* 0x000000061a0c7981 */ /* 0x000ea8000c1e9d00 */
[----:B------:R-:W3:Y:S04]  /*10e0*/  LDG.E.128.CONSTANT R16, desc[UR6][R26.64+0x1000] ;  /* 0x001000061a107981 */ /* 0x000ee8000c1e9d00 */
[----:B------:R-:W4:Y:S04]  /*10f0*/  LDG.E.128.CONSTANT R4, desc[UR6][R26.64+0x2000] ;  /* 0x002000061a047981 */ /* 0x000f28000c1e9d00 */
[----:B------:R-:W5:Y:S01]  /*1100*/  LDG.E.128.CONSTANT R8, desc[UR6][R26.64+0x3000] ;  /* 0x003000061a087981 */ /* 0x000f62000c1e9d00 */
[----:B0-----:R-:W-:Y:S01]  /*1110*/  IMAD.MOV.U32 R20, RZ, RZ, R24 ;  /* 0x000000ffff147224 */ /* 0x001fe200078e0018 */
[----:B--2---:R-:W-:-:S04]  /*1120*/  IADD3 R13, PT, PT, R13, R12, R21 ;  /* 0x0000000c0d0d7210 */ /* 0x004fc80007ffe015 */
[----:B------:R-:W-:-:S04]  /*1130*/  IADD3 R13, PT, PT, R15, R14, R13 ;  /* 0x0000000e0f0d7210 */ /* 0x000fc80007ffe00d */
[----:B---3--:R-:W-:-:S04]  /*1140*/  IADD3 R13, PT, PT, R17, R16, R13 ;  /* 0x00000010110d7210 */ /* 0x008fc80007ffe00d */
[----:B------:R-:W-:-:S04]  /*1150*/  IADD3 R13, PT, PT, R19, R18, R13 ;  /* 0x00000012130d7210 */ /* 0x000fc80007ffe00d */
[----:B----4-:R-:W-:Y:S01]  /*1160*/  IADD3 R13, PT, PT, R5, R4, R13 ;  /* 0x00000004050d7210 */ /* 0x010fe20007ffe00d */
[----:B------:R-:W-:-:S03]  /*1170*/  IMAD.IADD R4, R20, 0x1, -R23 ;  /* 0x0000000114047824 */ /* 0x000fc600078e0a17 */
[----:B------:R-:W-:Y:S02]  /*1180*/  IADD3 R13, PT, PT, R7, R6, R13 ;  /* 0x00000006070d7210 */ /* 0x000fe40007ffe00d */
[----:B------:R-:W-:Y:S02]  /*1190*/  ISETP.GE.AND P0, PT, R4, 0x1000, PT ;  /* 0x000010000400780c */ /* 0x000fe40003f06270 */
[----:B-----5:R-:W-:-:S04]  /*11a0*/  IADD3 R13, PT, PT, R9, R8, R13 ;  /* 0x00000008090d7210 */ /* 0x020fc80007ffe00d */
[----:B------:R-:W-:-:S07]  /*11b0*/  IADD3 R21, PT, PT, R11, R10, R13 ;  /* 0x0000000a0b157210 */ /* 0x000fce0007ffe00d */
[----:B------:R-:W-:Y:S05]  /*11c0*/  @!P0 BRA `(.L_x_19) ;  /* 0x0000000400fc8947 */ /* 0x000fea0003800000 */
[----:B------:R-:W-:-:S05]  /*11d0*/  VIADD R23, R23, 0x1000 ;  /* 0x0000100017177836 */ /* 0x000fca0000000000 */
[----:B------:R-:W-:-:S13]  /*11e0*/  ISETP.GT.AND P0, PT, R23, R22, PT ;  /* 0x000000161700720c */ /* 0x000fda0003f04270 */
[----:B------:R-:W-:Y:S05]  /*11f0*/  @!P0 BRA `(.L_x_20) ;  /* 0xfffffffc00b08947 */ /* 0x000fea000383ffff */
.L_x_18:
[----:B------:R-:W-:-:S13]  /*1200*/  ISETP.GE.AND P0, PT, R23, R20, PT ;  /* 0x000000141700720c */ /* 0x000fda0003f06270 */
[----:B------:R-:W-:Y:S05]  /*1210*/  @P0 BRA `(.L_x_19) ;  /* 0x0000000400e80947 */ /* 0x000fea0003800000 */
[----:B------:R-:W-:Y:S01]  /*1220*/  IMAD.IADD R9, R20, 0x1, -R23 ;  /* 0x0000000114097824 */ /* 0x000fe200078e0a17 */
[----:B------:R-:W-:Y:S04]  /*1230*/  BSSY.RECONVERGENT B1, `(.L_x_19) ;  /* 0x0000078000017945 */ /* 0x000fe80003800200 */
[----:B------:R-:W-:-:S13]  /*1240*/  ISETP.GE.AND P0, PT, R0, R9, PT ;  /* 0x000000090000720c */ /* 0x000fda0003f06270 */
[----:B------:R-:W-:Y:S05]  /*1250*/  @P0 BRA `(.L_x_21) ;  /* 0x0000000400d40947 */ /* 0x000fea0003800000 */
[----:B------:R-:W-:Y:S01]  /*1260*/  LOP3.LUT R2, RZ, R0, RZ, 0x33, !PT ;  /* 0x00000000ff027212 */ /* 0x000fe200078e33ff */
[----:B------:R-:W-:Y:S01]  /*1270*/  BSSY.RECONVERGENT B2, `(.L_x_22) ;  /* 0x0000015000027945 */ /* 0x000fe20003800200 */
[----:B------:R-:W-:Y:S02]  /*1280*/  IMAD.MOV.U32 R8, RZ, RZ, R0 ;  /* 0x000000ffff087224 */ /* 0x000fe400078e0000 */
[----:B------:R-:W-:-:S04]  /*1290*/  IADD3 R2, PT, PT, -R23, R20, R2 ;  /* 0x0000001417027210 */ /* 0x000fc80007ffe102 */
[C---:B------:R-:W-:Y:S02]  /*12a0*/  LOP3.LUT R3, R2.reuse, 0x300, RZ, 0xc0, !PT ;  /* 0x0000030002037812 */ /* 0x040fe400078ec0ff */
[----:B------:R-:W-:Y:S02]  /*12b0*/  ISETP.GE.U32.AND P1, PT, R2, 0x300, PT ;  /* 0x000003000200780c */ /* 0x000fe40003f26070 */
[----:B------:R-:W-:-:S13]  /*12c0*/  ISETP.NE.AND P0, PT, R3, 0x300, PT ;  /* 0x000003000300780c */ /* 0x000fda0003f05270 */
[----:B------:R-:W-:Y:S05]  /*12d0*/  @!P0 BRA `(.L_x_23) ;  /* 0x0000000000388947 */ /* 0x000fea0003800000 */
[----:B------:R-:W0:Y:S01]  /*12e0*/  LDC.64 R4, c[0x0][0x380] ;  /* 0x0000e000ff047b82 */ /* 0x000e220000000a00 */
[----:B------:R-:W-:Y:S01]  /*12f0*/  LEA.HI R2, R2, 0x1, RZ, 0x18 ;  /* 0x0000000102027811 */ /* 0x000fe200078fc0ff */
[----:B------:R-:W-:Y:S02]  /*1300*/  IMAD.IADD R7, R0, 0x1, R23 ;  /* 0x0000000100077824 */ /* 0x000fe400078e0217 */
[----:B------:R-:W-:Y:S01]  /*1310*/  IMAD.MOV.U32 R8, RZ, RZ, R0 ;  /* 0x000000ffff087224 */ /* 0x000fe200078e0000 */
[----:B------:R-:W-:-:S05]  /*1320*/  LOP3.LUT R2, R2, 0x3, RZ, 0xc0, !PT ;  /* 0x0000000302027812 */ /* 0x000fca00078ec0ff */
[----:B------:R-:W-:-:S07]  /*1330*/  IMAD.MOV R6, RZ, RZ, -R2 ;  /* 0x000000ffff067224 */ /* 0x000fce00078e0a02 */
.L_x_24:
[----:B0-----:R-:W-:-:S06]  /*1340*/  IMAD.WIDE.U32 R2, R7, 0x4, R4 ;  /* 0x0000000407027825 */ /* 0x001fcc00078e0004 */
[----:B------:R-:W2:Y:S01]  /*1350*/  LDG.E.CONSTANT R2, desc[UR6][R2.64] ;  /* 0x0000000602027981 */ /* 0x000ea2000c1e9900 */
[----:B------:R-:W-:Y:S02]  /*1360*/  VIADD R6, R6, 0x1 ;  /* 0x0000000106067836 */ /* 0x000fe40000000000 */
[----:B------:R-:W-:Y:S02]  /*1370*/  VIADD R8, R8, 0x100 ;  /* 0x0000010008087836 */ /* 0x000fe40000000000 */
[----:B------:R-:W-:Y:S01]  /*1380*/  VIADD R7, R7, 0x100 ;  /* 0x0000010007077836 */ /* 0x000fe20000000000 */
[----:B------:R-:W-:Y:S01]  /*1390*/  ISETP.NE.AND P0, PT, R6, RZ, PT ;  /* 0x000000ff0600720c */ /* 0x000fe20003f05270 */
[----:B--2---:R-:W-:-:S12]  /*13a0*/  IMAD.IADD R21, R2, 0x1, R21 ;  /* 0x0000000102157824 */ /* 0x004fd800078e0215 */
[----:B------:R-:W-:Y:S05]  /*13b0*/  @P0 BRA `(.L_x_24) ;  /* 0xfffffffc00e00947 */ /* 0x000fea000383ffff */
.L_x_23:
[----:B------:R-:W-:Y:S05]  /*13c0*/  BSYNC.RECONVERGENT B2 ;  /* 0x0000000000027941 */ /* 0x000fea0003800200 */
.L_x_22:
[----:B------:R-:W-:Y:S05]  /*13d0*/  @!P1 BRA `(.L_x_21) ;  /* 0x0000000400749947 */ /* 0x000fea0003800000 */
[----:B------:R-:W0:Y:S01]  /*13e0*/  LDCU.64 UR4, c[0x0][0x380] ;  /* 0x00007000ff0477ac */ /* 0x000e220008000a00 */
[----:B------:R-:W-:Y:S01]  /*13f0*/  IMAD.IADD R5, R9, 0x1, -R8 ;  /* 0x0000000109057824 */ /* 0x000fe200078e0a08 */
[C---:B------:R-:W-:Y:S01]  /*1400*/  IADD3 R3, P0, PT, R8.reuse, R23, RZ ;  /* 0x0000001708037210 */ /* 0x040fe20007f1e0ff */
[----:B------:R-:W-:Y:S01]  /*1410*/  BSSY.RECONVERGENT B2, `(.L_x_25) ;  /* 0x0000033000027945 */ /* 0x000fe20003800200 */
[----:B------:R-:W-:Y:S02]  /*1420*/  IMAD.IADD R23, R8, 0x1, R23 ;  /* 0x0000000108177824 */ /* 0x000fe400078e0217 */
[----:B------:R-:W-:Y:S01]  /*1430*/  ISETP.GT.AND P1, PT, R5, 0xc00, PT ;  /* 0x00000c000500780c */ /* 0x000fe20003f24270 */
[----:B------:R-:W-:Y:S01]  /*1440*/  IMAD.X R4, RZ, RZ, RZ, P0 ;  /* 0x000000ffff047224 */ /* 0x000fe200000e06ff */
[----:B0-----:R-:W-:-:S04]  /*1450*/  LEA R2, P0, R3, UR4, 0x2 ;  /* 0x0000000403027c11 */ /* 0x001fc8000f8010ff */
[----:B------:R-:W-:Y:S02]  /*1460*/  LEA.HI.X R3, R3, UR5, R4, 0x2, P0 ;  /* 0x0000000503037c11 */ /* 0x000fe400080f1404 */
[----:B------:R-:W-:-:S05]  /*1470*/  IADD3 R2, P0, PT, R2, 0x800, RZ ;  /* 0x0000080002027810 */ /* 0x000fca0007f1e0ff */
[----:B------:R-:W-:Y:S01]  /*1480*/  IMAD.X R3, RZ, RZ, R3, P0 ;  /* 0x000000ffff037224 */ /* 0x000fe200000e0603 */
[----:B------:R-:W-:Y:S01]  /*1490*/  PLOP3.LUT P0, PT, PT, PT, PT, 0x80, 0x8 ;  /* 0x000000000008781c */ /* 0x000fe20003f0f070 */
[----:B------:R-:W-:-:S12]  /*14a0*/  @!P1 BRA `(.L_x_26) ;  /* 0x0000000000a49947 */ /* 0x000fd80003800000 */
[----:B------:R-:W-:Y:S01]  /*14b0*/  PLOP3.LUT P0, PT, PT, PT, PT, 0x8, 0x80 ;  /* 0x000000000080781c */ /* 0x000fe20003f0e170 */
[----:B------:R-:W-:-:S12]  /*14c0*/  VIADD R11, R9, 0xfffff400 ;  /* 0xfffff400090b7836 */ /* 0x000fd80000000000 */
.L_x_27:
[----:B------:R-:W0:Y:S01]  /*14d0*/  LDC.64 R4, c[0x0][0x380] ;  /* 0x0000e000ff047b82 */ /* 0x000e220000000a00 */
[C---:B------:R-:W-:Y:S01]  /*14e0*/  VIADD R27, R23.reuse, 0x400 ;  /* 0x00000400171b7836 */ /* 0x040fe20000000000 */
[----:B------:R-:W2:Y:S01]  /*14f0*/  LDG.E.CONSTANT R12, desc[UR6][R2.64+-0x400] ;  /* 0xfffc0006020c7981 */ /* 0x000ea2000c1e9900 */
[----:B------:R-:W-:-:S03]  /*1500*/  VIADD R7, R23, 0x800 ;  /* 0x0000080017077836 */ /* 0x000fc60000000000 */
[----:B------:R-:W3:Y:S04]  /*1510*/  LDG.E.CONSTANT R18, desc[UR6][R2.64] ;  /* 0x0000000602127981 */ /* 0x000ee8000c1e9900 */
[----:B------:R-:W3:Y:S04]  /*1520*/  LDG.E.CONSTANT R17, desc[UR6][R2.64+0x400] ;  /* 0x0004000602117981 */ /* 0x000ee8000c1e9900 */
[----:B------:R-:W4:Y:S01]  /*1530*/  LDG.E.CONSTANT R15, desc[UR6][R2.64+0xc00] ;  /* 0x000c0006020f7981 */ /* 0x000f22000c1e9900 */
[----:B------:R-:W-:-:S03]  /*1540*/  VIADD R29, R23, 0xc00 ;  /* 0x00000c00171d7836 */ /* 0x000fc60000000000 */
[----:B------:R-:W5:Y:S04]  /*1550*/  LDG.E.CONSTANT R14, desc[UR6][R2.64+0x1000] ;  /* 0x00100006020e7981 */ /* 0x000f68000c1e9900 */
[----:B------:R-:W5:Y:S01]  /*1560*/  LDG.E.CONSTANT R13, desc[UR6][R2.64+0x1400] ;  /* 0x00140006020d7981 */ /* 0x000f62000c1e9900 */
[----:B0-----:R-:W-:-:S03]  /*1570*/  IMAD.WIDE.U32 R24, R23, 0x4, R4 ;  /* 0x0000000417187825 */ /* 0x001fc600078e0004 */
[----:B------:R-:W5:Y:S04]  /*1580*/  LDG.E.CONSTANT R19, desc[UR6][R2.64+0x1c00] ;  /* 0x001c000602137981 */ /* 0x000f68000c1e9900 */
[----:B------:R-:W2:Y:S01]  /*1590*/  LDG.E.CONSTANT R10, desc[UR6][R24.64] ;  /* 0x00000006180a7981 */ /* 0x000ea2000c1e9900 */
[----:B------:R-:W-:-:S03]  /*15a0*/  IMAD.WIDE.U32 R26, R27, 0x4, R4 ;  /* 0x000000041b1a7825 */ /* 0x000fc600078e0004 */
[----:B------:R-:W5:Y:S01]  /*15b0*/  LDG.E.CONSTANT R20, desc[UR6][R2.64+0x2400] ;  /* 0x0024000602147981 */ /* 0x000f62000c1e9900 */
[----:B------:R-:W-:-:S03]  /*15c0*/  IMAD.WIDE.U32 R6, R7, 0x4, R4 ;  /* 0x0000000407067825 */ /* 0x000fc600078e0004 */
[----:B------:R-:W4:Y:S01]  /*15d0*/  LDG.E.CONSTANT R16, desc[UR6][R26.64] ;  /* 0x000000061a107981 */ /* 0x000f22000c1e9900 */
[----:B------:R-:W-:-:S03]  /*15e0*/  IMAD.WIDE.U32 R4, R29, 0x4, R4 ;  /* 0x000000041d047825 */ /* 0x000fc600078e0004 */
[----:B------:R-:W5:Y:S04]  /*15f0*/  LDG.E.CONSTANT R6, desc[UR6][R6.64] ;  /* 0x0000000606067981 */ /* 0x000f68000c1e9900 */
[----:B------:R-:W5:Y:S04]  /*1600*/  LDG.E.CONSTANT R25, desc[UR6][R2.64+0x2000] ;  /* 0x0020000602197981 */ /* 0x000f68000c1e9900 */
[----:B------:R0:W5:Y:S04]  /*1610*/  LDG.E.CONSTANT R5, desc[UR6][R4.64] ;  /* 0x0000000604057981 */ /* 0x000168000c1e9900 */
[----:B------:R-:W5:Y:S04]  /*1620*/  LDG.E.CONSTANT R24, desc[UR6][R2.64+0x2c00] ;  /* 0x002c000602187981 */ /* 0x000f68000c1e9900 */
[----:B------:R-:W5:Y:S04]  /*1630*/  LDG.E.CONSTANT R27, desc[UR6][R2.64+0x3000] ;  /* 0x00300006021b7981 */ /* 0x000f68000c1e9900 */
[----:B------:R1:W5:Y:S01]  /*1640*/  LDG.E.CONSTANT R22, desc[UR6][R2.64+0x3400] ;  /* 0x0034000602167981 */ /* 0x000362000c1e9900 */
[----:B------:R-:W-:-:S05]  /*1650*/  VIADD R8, R8, 0x1000 ;  /* 0x0000100008087836 */ /* 0x000fca0000000000 */
[----:B------:R-:W-:Y:S02]  /*1660*/  ISETP.GE.AND P1, PT, R8, R11, PT ;  /* 0x0000000b0800720c */ /* 0x000fe40003f26270 */
[----:B0-----:R-:W-:Y:S01]  /*1670*/  IADD3 R4, P2, PT, R2, 0x4000, RZ ;  /* 0x0000400002047810 */ /* 0x001fe20007f5e0ff */
[----:B------:R-:W-:-:S04]  /*1680*/  VIADD R23, R23, 0x1000 ;  /* 0x0000100017177836 */ /* 0x000fc80000000000 */
[----:B-1----:R-:W-:Y:S02]  /*1690*/  IMAD.X R3, RZ, RZ, R3, P2 ;  /* 0x000000ffff037224 */ /* 0x002fe400010e0603 */
[----:B------:R-:W-:Y:S01]  /*16a0*/  IMAD.MOV.U32 R2, RZ, RZ, R4 ;  /* 0x000000ffff027224 */ /* 0x000fe200078e0004 */
[----:B--2---:R-:W-:-:S04]  /*16b0*/  IADD3 R10, PT, PT, R12, R10, R21 ;  /* 0x0000000a0c0a7210 */ /* 0x004fc80007ffe015 */
[----:B---3--:R-:W-:-:S04]  /*16c0*/  IADD3 R10, PT, PT, R17, R18, R10 ;  /* 0x00000012110a7210 */ /* 0x008fc80007ffe00a */
[----:B----4-:R-:W-:-:S04]  /*16d0*/  IADD3 R10, PT, PT, R15, R16, R10 ;  /* 0x000000100f0a7210 */ /* 0x010fc80007ffe00a */
[----:B-----5:R-:W-:-:S04]  /*16e0*/  IADD3 R10, PT, PT, R13, R14, R10 ;  /* 0x0000000e0d0a7210 */ /* 0x020fc80007ffe00a */
[----:B------:R-:W-:-:S04]  /*16f0*/  IADD3 R6, PT, PT, R19, R6, R10 ;  /* 0x0000000613067210 */ /* 0x000fc80007ffe00a */
[----:B------:R-:W-:-:S04]  /*1700*/  IADD3 R6, PT, PT, R20, R25, R6 ;  /* 0x0000001914067210 */ /* 0x000fc80007ffe006 */
[----:B------:R-:W-:-:S04]  /*1710*/  IADD3 R5, PT, PT, R24, R5, R6 ;  /* 0x0000000518057210 */ /* 0x000fc80007ffe006 */
[----:B------:R-:W-:Y:S01]  /*1720*/  IADD3 R21, PT, PT, R22, R27, R5 ;  /* 0x0000001b16157210 */ /* 0x000fe20007ffe005 */
[----:B------:R-:W-:Y:S06]  /*1730*/  @!P1 BRA `(.L_x_27) ;  /* 0xfffffffc00649947 */ /* 0x000fec000383ffff */
.L_x_26:
[----:B------:R-:W-:Y:S05]  /*1740*/  BSYNC.RECONVERGENT B2 ;  /* 0x0000000000027941 */ /* 0x000fea0003800200 */
.L_x_25:
[----:B------:R-:W-:Y:S01]  /*1750*/  IMAD.IADD R4, R9, 0x1, -R8 ;  /* 0x0000000109047824 */ /* 0x000fe200078e0a08 */
[----:B------:R-:W-:Y:S04]  /*1760*/  BSSY.RECONVERGENT B2, `(.L_x_28) ;  /* 0x000001a000027945 */ /* 0x000fe80003800200 */
[----:B------:R-:W-:-:S13]  /*1770*/  ISETP.GT.AND P1, PT, R4, 0x400, PT ;  /* 0x000004000400780c */ /* 0x000fda0003f24270 */
[----:B------:R-:W-:Y:S05]  /*1780*/  @!P1 BRA `(.L_x_29) ;  /* 0x00000000005c9947 */ /* 0x000fea0003800000 */
[----:B------:R-:W0:Y:S01]  /*1790*/  LDC.64 R6, c[0x0][0x380] ;  /* 0x0000e000ff067b82 */ /* 0x000e220000000a00 */
[C---:B------:R-:W-:Y:S01]  /*17a0*/  VIADD R11, R23.reuse, 0x400 ;  /* 0x00000400170b7836 */ /* 0x040fe20000000000 */
[----:B------:R-:W2:Y:S04]  /*17b0*/  LDG.E.CONSTANT R10, desc[UR6][R2.64+-0x400] ;  /* 0xfffc0006020a7981 */ /* 0x000ea8000c1e9900 */
[----:B------:R-:W3:Y:S04]  /*17c0*/  LDG.E.CONSTANT R12, desc[UR6][R2.64+0x400] ;  /* 0x00040006020c7981 */ /* 0x000ee8000c1e9900 */
[----:B------:R-:W4:Y:S04]  /*17d0*/  LDG.E.CONSTANT R13, desc[UR6][R2.64+0xc00] ;  /* 0x000c0006020d7981 */ /* 0x000f28000c1e9900 */
[----:B------:R-:W5:Y:S04]  /*17e0*/  LDG.E.CONSTANT R15, desc[UR6][R2.64+0x1000] ;  /* 0x00100006020f7981 */ /* 0x000f68000c1e9900 */
[----:B------:R1:W5:Y:S01]  /*17f0*/  LDG.E.CONSTANT R14, desc[UR6][R2.64+0x1400] ;  /* 0x00140006020e7981 */ /* 0x000362000c1e9900 */
[----:B0-----:R-:W-:-:S04]  /*1800*/  IMAD.WIDE.U32 R4, R23, 0x4, R6 ;  /* 0x0000000417047825 */ /* 0x001fc800078e0006 */
[----:B------:R-:W-:Y:S02]  /*1810*/  IMAD.WIDE.U32 R6, R11, 0x4, R6 ;  /* 0x000000040b067825 */ /* 0x000fe400078e0006 */
[----:B------:R-:W2:Y:S04]  /*1820*/  LDG.E.CONSTANT R4, desc[UR6][R4.64] ;  /* 0x0000000604047981 */ /* 0x000ea8000c1e9900 */
[----:B------:R-:W3:Y:S04]  /*1830*/  LDG.E.CONSTANT R11, desc[UR6][R2.64] ;  /* 0x00000006020b7981 */ /* 0x000ee8000c1e9900 */
[----:B------:R-:W4:Y:S01]  /*1840*/  LDG.E.CONSTANT R7, desc[UR6][R6.64] ;  /* 0x0000000606077981 */ /* 0x000f22000c1e9900 */
[----:B------:R-:W-:Y:S01]  /*1850*/  PLOP3.LUT P0, PT, PT, PT, PT, 0x8, 0x80 ;  /* 0x000000000080781c */ /* 0x000fe20003f0e170 */
[----:B------:R-:W-:-:S02]  /*1860*/  VIADD R8, R8, 0x800 ;  /* 0x0000080008087836 */ /* 0x000fc40000000000 */
[----:B------:R-:W-:Y:S01]  /*1870*/  VIADD R23, R23, 0x800 ;  /* 0x0000080017177836 */ /* 0x000fe20000000000 */
[----:B--2---:R-:W-:Y:S02]  /*1880*/  IADD3 R10, PT, PT, R10, R4, R21 ;  /* 0x000000040a0a7210 */ /* 0x004fe40007ffe015 */
[----:B------:R-:W-:Y:S02]  /*1890*/  IADD3 R4, P1, PT, R2, 0x2000, RZ ;  /* 0x0000200002047810 */ /* 0x000fe40007f3e0ff */
[----:B---3--:R-:W-:-:S03]  /*18a0*/  IADD3 R10, PT, PT, R12, R11, R10 ;  /* 0x0000000b0c0a7210 */ /* 0x008fc60007ffe00a */
[----:B------:R-:W-:Y:S01]  /*18b0*/  IMAD.X R5, RZ, RZ, R3, P1 ;  /* 0x000000ffff057224 */ /* 0x000fe200008e0603 */
[----:B----4-:R-:W-:Y:S01]  /*18c0*/  IADD3 R10, PT, PT, R13, R7, R10 ;  /* 0x000000070d0a7210 */ /* 0x010fe20007ffe00a */
[----:B-1----:R-:W-:Y:S02]  /*18d0*/  IMAD.MOV.U32 R2, RZ, RZ, R4 ;  /* 0x000000ffff027224 */ /* 0x002fe400078e0004 */
[----:B------:R-:W-:Y:S01]  /*18e0*/  IMAD.MOV.U32 R3, RZ, RZ, R5 ;  /* 0x000000ffff037224 */ /* 0x000fe200078e0005 */
[----:B-----5:R-:W-:-:S07]  /*18f0*/  IADD3 R21, PT, PT, R14, R15, R10 ;  /* 0x0000000f0e157210 */ /* 0x020fce0007ffe00a */
.L_x_29:
[----:B------:R-:W-:Y:S05]  /*1900*/  BSYNC.RECONVERGENT B2 ;  /* 0x0000000000027941 */ /* 0x000fea0003800200 */
.L_x_28:
[----:B------:R-:W-:-:S13]  /*1910*/  ISETP.LT.OR P0, PT, R8, R9, P0 ;  /* 0x000000090800720c */ /* 0x000fda0000701670 */
[----:B------:R-:W-:Y:S05]  /*1920*/  @!P0 BRA `(.L_x_21) ;  /* 0x0000000000208947 */ /* 0x000fea0003800000 */
[----:B------:R-:W0:Y:S01]  /*1930*/  LDC.64 R4, c[0x0][0x380] ;  /* 0x0000e000ff047b82 */ /* 0x000e220000000a00 */
[----:B------:R-:W2:Y:S04]  /*1940*/  LDG.E.CONSTANT R6, desc[UR6][R2.64+-0x400] ;  /* 0xfffc000602067981 */ /* 0x000ea8000c1e9900 */
[----:B------:R-:W3:Y:S04]  /*1950*/  LDG.E.CONSTANT R7, desc[UR6][R2.64] ;  /* 0x0000000602077981 */ /* 0x000ee8000c1e9900 */
[----:B------:R-:W3:Y:S01]  /*1960*/  LDG.E.CONSTANT R8, desc[UR6][R2.64+0x400] ;  /* 0x0004000602087981 */ /* 0x000ee2000c1e9900 */
[----:B0-----:R-:W-:-:S06]  /*1970*/  IMAD.WIDE.U32 R4, R23, 0x4, R4 ;  /* 0x0000000417047825 */ /* 0x001fcc00078e0004 */
[----:B------:R-:W2:Y:S02]  /*1980*/  LDG.E.CONSTANT R4, desc[UR6][R4.64] ;  /* 0x0000000604047981 */ /* 0x000ea4000c1e9900 */
[----:B--2---:R-:W-:-:S04]  /*1990*/  IADD3 R6, PT, PT, R6, R4, R21 ;  /* 0x0000000406067210 */ /* 0x004fc80007ffe015 */
[----:B---3--:R-:W-:-:S07]  /*19a0*/  IADD3 R21, PT, PT, R8, R7, R6 ;  /* 0x0000000708157210 */ /* 0x008fce0007ffe006 */
.L_x_21:
[----:B------:R-:W-:Y:S05]  /*19b0*/  BSYNC.RECONVERGENT B1 ;  /* 0x0000000000017941 */ /* 0x000fea0003800200 */
.L_x_19:
[----:B------:R-:W0:Y:S01]  /*19c0*/  S2R R8, SR_LANEID ;  /* 0x0000000000087919 */ /* 0x000e220000000000 */
[----:B------:R-:W1:Y:S01]  /*19d0*/  SHFL.DOWN PT, R2, R21, 0x1, 0x1f ;  /* 0x08201f0015027f89 */ /* 0x000e6200000e0000 */
[C---:B0-----:R-:W-:Y:S02]  /*19e0*/  ISETP.GT.AND P0, PT, R8.reuse, 0x1e, PT ;  /* 0x0000001e0800780c */ /* 0x041fe40003f04270 */
[----:B------:R-:W-:Y:S02]  /*19f0*/  ISETP.NE.AND P1, PT, R8, RZ, PT ;  /* 0x000000ff0800720c */ /* 0x000fe40003f25270 */
[----:B-1----:R-:W-:Y:S02]  /*1a00*/  SEL R2, R2, RZ, !P0 ;  /* 0x000000ff02027207 */ /* 0x002fe40004000000 */
[----:B------:R-:W-:-:S03]  /*1a10*/  ISETP.GT.AND P0, PT, R8, 0x1d, PT ;  /* 0x0000001d0800780c */ /* 0x000fc60003f04270 */
[----:B------:R-:W-:-:S05]  /*1a20*/  IMAD.IADD R2, R2, 0x1, R21 ;  /* 0x0000000102027824 */ /* 0x000fca00078e0215 */
[----:B------:R-:W0:Y:S01]  /*1a30*/  SHFL.DOWN PT, R3, R2, 0x2, 0x1f ;  /* 0x08401f0002037f89 */ /* 0x000e2200000e0000 */
[----:B------:R-:W-:Y:S01]  /*1a40*/  @!P1 MOV R6, 0x400 ;  /* 0x0000040000069802 */ /* 0x000fe20000000f00 */
[----:B------:R-:W1:Y:S01]  /*1a50*/  @!P1 S2R R7, SR_CgaCtaId ;  /* 0x0000000000079919 */ /* 0x000e620000008800 */
[----:B0-----:R-:W-:Y:S02]  /*1a60*/  SEL R3, R3, RZ, !P0 ;  /* 0x000000ff03037207 */ /* 0x001fe40004000000 */
[----:B------:R-:W-:-:S03]  /*1a70*/  ISETP.GT.AND P0, PT, R8, 0x1b, PT ;  /* 0x0000001b0800780c */ /* 0x000fc60003f04270 */
[----:B------:R-:W-:-:S05]  /*1a80*/  IMAD.IADD R3, R2, 0x1, R3 ;  /* 0x0000000102037824 */ /* 0x000fca00078e0203 */
[----:B------:R-:W0:Y:S01]  /*1a90*/  SHFL.DOWN PT, R4, R3, 0x4, 0x1f ;  /* 0x08801f0003047f89 */ /* 0x000e2200000e0000 */
[----:B-1----:R-:W-:Y:S02]  /*1aa0*/  @!P1 LEA R6, R7, R6, 0x18 ;  /* 0x0000000607069211 */ /* 0x002fe400078ec0ff */
[----:B0-----:R-:W-:Y:S02]  /*1ab0*/  SEL R4, R4, RZ, !P0 ;  /* 0x000000ff04047207 */ /* 0x001fe40004000000 */
[----:B------:R-:W-:-:S03]  /*1ac0*/  ISETP.GT.AND P0, PT, R8, 0x17, PT ;  /* 0x000000170800780c */ /* 0x000fc60003f04270 */
[----:B------:R-:W-:Y:S01]  /*1ad0*/  IMAD.IADD R4, R3, 0x1, R4 ;  /* 0x0000000103047824 */ /* 0x000fe200078e0204 */
[----:B------:R-:W-:-:S04]  /*1ae0*/  @!P1 SHF.R.U32.HI R3, RZ, 0x3, R0 ;  /* 0x00000003ff039819 */ /* 0x000fc80000011600 */
        /* <DEDUP_REMOVED lines=13> */
[----:B------:R-:W0:Y:S01]  /*1bc0*/  S2UR UR5, SR_CgaCtaId ;  /* 0x00000000000579c3 */ /* 0x000e220000008800 */
[----:B------:R-:W-:Y:S02]  /*1bd0*/  UMOV UR4, 0x400 ;  /* 0x0000040000047882 */ /* 0x000fe40000000000 */
[----:B0-----:R-:W-:-:S09]  /*1be0*/  ULEA UR4, UR5, UR4, 0x18 ;  /* 0x0000000405047291 */ /* 0x001fd2000f8ec0ff */
[----:B------:R-:W-:Y:S04]  /*1bf0*/  LDS R0, [UR4+0xc] ;  /* 0x00000c04ff007984 */ /* 0x000fe80008000800 */
[----:B---3--:R-:W0:Y:S04]  /*1c00*/  LDS.128 R4, [UR4+0x10] ;  /* 0x00001004ff047984 */ /* 0x008e280008000c00 */
[----:B------:R-:W1:Y:S01]  /*1c10*/  LDS.64 R8, [UR4+0x20] ;  /* 0x00002004ff087984 */ /* 0x000e620008000a00 */
[----:B0-----:R-:W-:-:S04]  /*1c20*/  IADD3 R0, PT, PT, R4, R0, R3 ;  /* 0x0000000004007210 */ /* 0x001fc80007ffe003 */
[----:B------:R-:W-:-:S04]  /*1c30*/  IADD3 R0, PT, PT, R6, R0, R5 ;  /* 0x0000000006007210 */ /* 0x000fc80007ffe005 */
[----:B-1----:R-:W-:-:S05]  /*1c40*/  IADD3 R0, PT, PT, R8, R0, R7 ;  /* 0x0000000008007210 */ /* 0x002fca0007ffe007 */
[----:B------:R-:W-:Y:S01]  /*1c50*/  IMAD.IADD R3, R0, 0x1, R9 ;  /* 0x0000000100037824 */ /* 0x000fe200078e0209 */
[----:B------:R-:W-:Y:S06]  /*1c60*/  BRA `(.L_x_17) ;  /* 0x0000001c00307947 */ /* 0x000fec0003800000 */
.L_x_2:
        /* <DEDUP_REMOVED lines=12> */
.L_x_32:
[----:B------:R-:W-:Y:S05]  /*1d30*/  BSYNC.RECONVERGENT B1 ;  /* 0x0000000000017941 */ /* 0x000fea0003800200 */
.L_x_31:
        /* <DEDUP_REMOVED lines=16> */
.L_x_37:
        /* <DEDUP_REMOVED lines=9> */
.L_x_36:
[----:B------:R-:W-:Y:S05]  /*1ed0*/  BSYNC.RECONVERGENT B2 ;  /* 0x0000000000027941 */ /* 0x000fea0003800200 */
.L_x_35:
        /* <DEDUP_REMOVED lines=8> */
.L_x_40:
        /* <DEDUP_REMOVED lines=35> */
.L_x_39:
[----:B------:R-:W-:Y:S05]  /*2190*/  BSYNC.RECONVERGENT B2 ;  /* 0x0000000000027941 */ /* 0x000fea0003800200 */
.L_x_38:
        /* <DEDUP_REMOVED lines=22> */
.L_x_42:
[----:B------:R-:W-:Y:S05]  /*2300*/  BSYNC.RECONVERGENT B2 ;  /* 0x0000000000027941 */ /* 0x000fea0003800200 */
.L_x_41:
        /* <DEDUP_REMOVED lines=10> */
.L_x_34:
[----:B------:R-:W-:Y:S05]  /*23b0*/  BSYNC.RECONVERGENT B1 ;  /* 0x0000000000017941 */ /* 0x000fea0003800200 */
.L_x_33:
        /* <DEDUP_REMOVED lines=38> */
[----:B------:R-:W0:Y:S04]  /*2620*/  LDS.128 R4, [UR4+0x10] ;  /* 0x00001004ff047984 */ /* 0x000e280008000c00 */
[----:B------:R-:W1:Y:S01]  /*2630*/  LDS.64 R8, [UR4+0x20] ;  /* 0x00002004ff087984 */ /* 0x000e620008000a00 */
[----:B0-----:R-:W-:-:S04]  /*2640*/  IADD3 R0, PT, PT, R4, R0, R3 ;  /* 0x0000000004007210 */ /* 0x001fc80007ffe003 */
[----:B------:R-:W-:-:S04]  /*2650*/  IADD3 R0, PT, PT, R6, R0, R5 ;  /* 0x0000000006007210 */ /* 0x000fc80007ffe005 */
[----:B-1----:R-:W-:-:S05]  /*2660*/  IADD3 R0, PT, PT, R8, R0, R7 ;  /* 0x0000000008007210 */ /* 0x002fca0007ffe007 */
[----:B--2---:R-:W-:Y:S01]  /*2670*/  IMAD.IADD R3, R0, 0x1, R9 ;  /* 0x0000000100037824 */ /* 0x004fe200078e0209 */
[----:B------:R-:W-:Y:S06]  /*2680*/  BRA `(.L_x_17) ;  /* 0x0000001000a87947 */ /* 0x000fec0003800000 */
.L_x_43:
        /* <DEDUP_REMOVED lines=16> */
[----:B------:R-:W1:Y:S02]  /*2790*/  SHFL.DOWN PT, R2, R3, 0x2, R7 ;  /* 0x0840000003027989 */ /* 0x000e6400000e0007 */
[----:B-1----:R-:W-:Y:S02]  /*27a0*/  SEL R2, R2, RZ, !P0 ;  /* 0x000000ff02027207 */ /* 0x002fe40004000000 */
[----:B------:R-:W-:-:S03]  /*27b0*/  ISETP.GT.AND P0, PT, R8, R7, PT ;  /* 0x000000070800720c */ /* 0x000fc60003f04270 */
[----:B------:R-:W-:Y:S01]  /*27c0*/  IMAD.IADD R2, R3, 0x1, R2 ;  /* 0x0000000103027824 */ /* 0x000fe200078e0202 */
[----:B------:R-:W-:-:S04]  /*27d0*/  @!P1 SHF.R.U32.HI R3, RZ, 0x3, R9 ;  /* 0x00000003ff039819 */ /* 0x000fc80000011609 */
[----:B------:R-:W1:Y:S02]  /*27e0*/  SHFL.DOWN PT, R4, R2, 0x4, R7 ;  /* 0x0880000002047989 */ /* 0x000e6400000e0007 */
[----:B-1----:R-:W-:Y:S01]  /*27f0*/  SEL R5, R4, RZ, !P0 ;  /* 0x000000ff04057207 */ /* 0x002fe20004000000 */
[C---:B------:R-:W-:Y:S02]  /*2800*/  VIADD R4, R6.reuse, 0x8 ;  /* 0x0000000806047836 */ /* 0x040fe40000000000 */
[----:B------:R-:W-:Y:S02]  /*2810*/  VIADD R6, R6, 0x10 ;  /* 0x0000001006067836 */ /* 0x000fe40000000000 */
[----:B------:R-:W-:Y:S01]  /*2820*/  IMAD.IADD R5, R2, 0x1, R5 ;  /* 0x0000000102057824 */ /* 0x000fe200078e0205 */
[----:B------:R-:W-:Y:S02]  /*2830*/  ISETP.GT.AND P0, PT, R4, R7, PT ;  /* 0x000000070400720c */ /* 0x000fe40003f04270 */
[----:B------:R-:W-:-:S02]  /*2840*/  @!P1 MOV R4, 0x400 ;  /* 0x0000040000049802 */ /* 0x000fc40000000f00 */
[----:B------:R-:W1:Y:S02]  /*2850*/  SHFL.DOWN PT, R0, R5, 0x8, R7 ;  /* 0x0900000005007989 */ /* 0x000e6400000e0007 */
[----:B0-----:R-:W-:Y:S02]  /*2860*/  @!P1 LEA R11, R11, R4, 0x18 ;  /* 0x000000040b0b9211 */ /* 0x001fe400078ec0ff */
[----:B------:R-:W-:-:S05]  /*2870*/  @!P1 LOP3.LUT R4, R3, 0x7c, RZ, 0xc0, !PT ;  /* 0x0000007c03049812 */ /* 0x000fca00078ec0ff */
[----:B------:R-:W-:Y:S01]  /*2880*/  @!P1 IMAD.IADD R4, R4, 0x1, R11 ;  /* 0x0000000104049824 */ /* 0x000fe200078e020b */
[----:B-1----:R-:W-:Y:S02]  /*2890*/  SEL R0, R0, RZ, !P0 ;  /* 0x000000ff00007207 */ /* 0x002fe40004000000 */
        /* <DEDUP_REMOVED lines=15> */
[----:B-1----:R-:W0:Y:S04]  /*2990*/  LDS.128 R4, [UR4+0x10] ;  /* 0x00001004ff047984 */ /* 0x002e280008000c00 */
        /* <DEDUP_REMOVED lines=18> */
.L_x_30:
[----:B------:R-:W0:Y:S01]  /*2ac0*/  S2R R0, SR_TID.X ;  /* 0x0000000000007919 */ /* 0x000e220000002100 */
[----:B------:R-:W0:Y:S02]  /*2ad0*/  LDC.64 R2, c[0x0][0x380] ;  /* 0x0000e000ff027b82 */ /* 0x000e240000000a00 */
[----:B0-----:R-:W-:-:S05]  /*2ae0*/  IMAD.WIDE.U32 R2, R0, 0x4, R2 ;  /* 0x0000000400027825 */ /* 0x001fca00078e0002 */
[----:B------:R-:W2:Y:S04]  /*2af0*/  LDG.E.CONSTANT R19, desc[UR6][R2.64] ;  /* 0x0000000602137981 */ /* 0x000ea8000c1e9900 */
[----:B------:R-:W2:Y:S04]  /*2b00*/  LDG.E.CONSTANT R4, desc[UR6][R2.64+0x400] ;  /* 0x0004000602047981 */ /* 0x000ea8000c1e9900 */
[----:B------:R-:W2:Y:S04]  /*2b10*/  LDG.E.CONSTANT R5, desc[UR6][R2.64+0x800] ;  /* 0x0008000602057981 */ /* 0x000ea8000c1e9900 */
[----:B------:R-:W3:Y:S04]  /*2b20*/  LDG.E.CONSTANT R6, desc[UR6][R2.64+0xc00] ;  /* 0x000c000602067981 */ /* 0x000ee8000c1e9900 */
[----:B------:R-:W3:Y:S04]  /*2b30*/  LDG.E.CONSTANT R7, desc[UR6][R2.64+0x1000] ;  /* 0x0010000602077981 */ /* 0x000ee8000c1e9900 */
[----:B------:R-:W4:Y:S04]  /*2b40*/  LDG.E.CONSTANT R8, desc[UR6][R2.64+0x1400] ;  /* 0x0014000602087981 */ /* 0x000f28000c1e9900 */
[----:B------:R-:W4:Y:S04]  /*2b50*/  LDG.E.CONSTANT R9, desc[UR6][R2.64+0x1800] ;  /* 0x0018000602097981 */ /* 0x000f28000c1e9900 */
[----:B------:R-:W5:Y:S04]  /*2b60*/  LDG.E.CONSTANT R10, desc[UR6][R2.64+0x1c00] ;  /* 0x001c0006020a7981 */ /* 0x000f68000c1e9900 */
[----:B------:R-:W5:Y:S04]  /*2b70*/  LDG.E.CONSTANT R11, desc[UR6][R2.64+0x2000] ;  /* 0x00200006020b7981 */ /* 0x000f68000c1e9900 */
[----:B------:R-:W5:Y:S04]  /*2b80*/  LDG.E.CONSTANT R12, desc[UR6][R2.64+0x2400] ;  /* 0x00240006020c7981 */ /* 0x000f68000c1e9900 */
[----:B------:R-:W5:Y:S04]  /*2b90*/  LDG.E.CONSTANT R13, desc[UR6][R2.64+0x2800] ;  /* 0x00280006020d7981 */ /* 0x000f68000c1e9900 */
[----:B------:R-:W5:Y:S04]  /*2ba0*/  LDG.E.CONSTANT R14, desc[UR6][R2.64+0x2c00] ;  /* 0x002c0006020e7981 */ /* 0x000f68000c1e9900 */
[----:B------:R-:W5:Y:S04]  /*2bb0*/  LDG.E.CONSTANT R15, desc[UR6][R2.64+0x3000] ;  /* 0x00300006020f7981 */ /* 0x000f68000c1e9900 */
[----:B------:R-:W5:Y:S04]  /*2bc0*/  LDG.E.CONSTANT R16, desc[UR6][R2.64+0x3400] ;  /* 0x0034000602107981 */ /* 0x000f68000c1e9900 */
[----:B------:R-:W5:Y:S04]  /*2bd0*/  LDG.E.CONSTANT R17, desc[UR6][R2.64+0x3800] ;  /* 0x0038000602117981 */ /* 0x000f68000c1e9900 */
[----:B------:R-:W5:Y:S01]  /*2be0*/  LDG.E.CONSTANT R18, desc[UR6][R2.64+0x3c00] ;  /* 0x003c000602127981 */ /* 0x000f62000c1e9900 */
[----:B------:R-:W-:-:S02]  /*2bf0*/  ISETP.GE.U32.AND P0, PT, R20, 0x2000, PT ;  /* 0x000020001400780c */ /* 0x000fc40003f06070 */
[----:B--2---:R-:W-:-:S04]  /*2c00*/  IADD3 R4, PT, PT, R5, R4, R19 ;  /* 0x0000000405047210 */ /* 0x004fc80007ffe013 */
[----:B---3--:R-:W-:-:S04]  /*2c10*/  IADD3 R4, PT, PT, R7, R6, R4 ;  /* 0x0000000607047210 */ /* 0x008fc80007ffe004 */
[----:B----4-:R-:W-:-:S04]  /*2c20*/  IADD3 R4, PT, PT, R9, R8, R4 ;  /* 0x0000000809047210 */ /* 0x010fc80007ffe004 */
[----:B-----5:R-:W-:Y:S01]  /*2c30*/  IADD3 R4, PT, PT, R11, R10, R4 ;  /* 0x0000000a0b047210 */ /* 0x020fe20007ffe004 */
[----:B------:R-:W-:-:S03]  /*2c40*/  IMAD.MOV.U32 R11, RZ, RZ, 0x1000 ;  /* 0x00001000ff0b7424 */ /* 0x000fc600078e00ff */
[----:B------:R-:W-:-:S04]  /*2c50*/  IADD3 R4, PT, PT, R13, R12, R4 ;  /* 0x0000000c0d047210 */ /* 0x000fc80007ffe004 */
[----:B------:R-:W-:-:S04]  /*2c60*/  IADD3 R4, PT, PT, R15, R14, R4 ;  /* 0x0000000e0f047210 */ /* 0x000fc80007ffe004 */
[----:B------:R-:W-:-:S05]  /*2c70*/  IADD3 R17, PT, PT, R17, R16, R4 ;  /* 0x0000001011117210 */ /* 0x000fca0007ffe004 */
[----:B------:R-:W-:Y:S01]  /*2c80*/  IMAD.IADD R8, R18, 0x1, R17 ;  /* 0x0000000112087824 */ /* 0x000fe200078e0211 */
[----:B------:R-:W-:Y:S06]  /*2c90*/  @!P0 BRA `(.L_x_44) ;  /* 0x00000000008c8947 */ /* 0x000fec0003800000 */
[----:B------:R-:W0:Y:S01]  /*2ca0*/  LDC R7, c[0x0][0x390] ;  /* 0x0000e400ff077b82 */ /* 0x000e220000000800 */
[----:B------:R-:W-:Y:S02]  /*2cb0*/  VIADD R6, R20, 0xfffff000 ;  /* 0xfffff00014067836 */ /* 0x000fe40000000000 */
[----:B------:R-:W-:-:S07]  /*2cc0*/  IMAD.MOV.U32 R11, RZ, RZ, 0x1000 ;  /* 0x00001000ff0b7424 */ /* 0x000fce00078e00ff */
.L_x_46:
[----:B------:R-:W-:-:S05]  /*2cd0*/  IMAD.WIDE R4, R11, 0x4, R2 ;  /* 0x000000040b047825 */ /* 0x000fca00078e0202 */
        /* <DEDUP_REMOVED lines=16> */
[----:B--2---:R-:W-:-:S04]  /*2de0*/  IADD3 R18, PT, PT, R18, R19, R8 ;  /* 0x0000001312127210 */ /* 0x004fc80007ffe008 */
[----:B---3--:R-:W-:Y:S01]  /*2df0*/  IADD3 R18, PT, PT, R21, R20, R18 ;  /* 0x0000001415127210 */ /* 0x008fe20007ffe012 */
[----:B0-----:R-:W-:-:S04]  /*2e00*/  IMAD.MOV.U32 R20, RZ, RZ, R7 ;  /* 0x000000ffff147224 */ /* 0x001fc800078e0007 */
[----:B------:R-:W-:Y:S01]  /*2e10*/  IMAD.IADD R8, R20, 0x1, -R11 ;  /* 0x0000000114087824 */ /* 0x000fe200078e0a0b */
[----:B----4-:R-:W-:-:S04]  /*2e20*/  IADD3 R18, PT, PT, R23, R22, R18 ;  /* 0x0000001617127210 */ /* 0x010fc80007ffe012 */
[----:B------:R-:W-:Y:S02]  /*2e30*/  ISETP.GE.AND P0, PT, R8, 0x1000, PT ;  /* 0x000010000800780c */ /* 0x000fe40003f06270 */
[----:B-----5:R-:W-:-:S04]  /*2e40*/  IADD3 R18, PT, PT, R25, R24, R18 ;  /* 0x0000001819127210 */ /* 0x020fc80007ffe012 */
[----:B------:R-:W-:-:S04]  /*2e50*/  IADD3 R14, PT, PT, R14, R17, R18 ;  /* 0x000000110e0e7210 */ /* 0x000fc80007ffe012 */
[----:B------:R-:W-:-:S04]  /*2e60*/  IADD3 R12, PT, PT, R15, R12, R14 ;  /* 0x0000000c0f0c7210 */ /* 0x000fc80007ffe00e */
[----:B------:R-:W-:-:S04]  /*2e70*/  IADD3 R10, PT, PT, R10, R13, R12 ;  /* 0x0000000d0a0a7210 */ /* 0x000fc80007ffe00c */
[----:B------:R-:W-:Y:S01]  /*2e80*/  IADD3 R8, PT, PT, R16, R9, R10 ;  /* 0x0000000910087210 */ /* 0x000fe20007ffe00a */
[----:B------:R-:W-:Y:S06]  /*2e90*/  @!P0 BRA `(.L_x_45) ;  /* 0x0000000400fc8947 */ /* 0x000fec0003800000 */
[----:B------:R-:W-:-:S05]  /*2ea0*/  VIADD R11, R11, 0x1000 ;  /* 0x000010000b0b7836 */ /* 0x000fca0000000000 */
[----:B------:R-:W-:-:S13]  /*2eb0*/  ISETP.GT.AND P0, PT, R11, R6, PT ;  /* 0x000000060b00720c */ /* 0x000fda0003f04270 */
[----:B------:R-:W-:Y:S05]  /*2ec0*/  @!P0 BRA `(.L_x_46) ;  /* 0xfffffffc00808947 */ /* 0x000fea000383ffff */
.L_x_44:
        /* <DEDUP_REMOVED lines=20> */
.L_x_50:
        /* <DEDUP_REMOVED lines=8> */
.L_x_49:
[----:B------:R-:W-:Y:S05]  /*3090*/  BSYNC.RECONVERGENT B2 ;  /* 0x0000000000027941 */ /* 0x000fea0003800200 */
.L_x_48:
        /* <DEDUP_REMOVED lines=16> */
.L_x_53:
        /* <DEDUP_REMOVED lines=20> */
[----:B------:R-:W5:Y:S04]  /*32e0*/  LDG.E.CONSTANT R22, desc[UR6][R2.64+0x2400] ;  /* 0x0024000602167981 */ /* 0x000f68000c1e9900 */
[----:B------:R0:W5:Y:S04]  /*32f0*/  LDG.E.CONSTANT R5, desc[UR6][R4.64] ;  /* 0x0000000604057981 */ /* 0x000168000c1e9900 */
        /* <DEDUP_REMOVED lines=17> */
.L_x_52:
[----:B------:R-:W-:Y:S05]  /*3410*/  BSYNC.RECONVERGENT B2 ;  /* 0x0000000000027941 */ /* 0x000fea0003800200 */
.L_x_51:
        /* <DEDUP_REMOVED lines=10> */
[----:B------:R-:W5:Y:S01]  /*34c0*/  LDG.E.CONSTANT R16, desc[UR6][R2.64+0x1400] ;  /* 0x0014000602107981 */ /* 0x000f62000c1e9900 */
[----:B0-----:R-:W-:-:S04]  /*34d0*/  IMAD.WIDE.U32 R4, R11, 0x4, R6 ;  /* 0x000000040b047825 */ /* 0x001fc800078e0006 */
[----:B------:R-:W-:Y:S02]  /*34e0*/  IMAD.WIDE.U32 R6, R13, 0x4, R6 ;  /* 0x000000040d067825 */ /* 0x000fe400078e0006 */
[----:B------:R0:W2:Y:S04]  /*34f0*/  LDG.E.CONSTANT R5, desc[UR6][R4.64] ;  /* 0x0000000604057981 */ /* 0x0000a8000c1e9900 */
[----:B------:R1:W3:Y:S04]  /*3500*/  LDG.E.CONSTANT R13, desc[UR6][R2.64] ;  /* 0x00000006020d7981 */ /* 0x0002e8000c1e9900 */
[----:B------:R-:W4:Y:S01]  /*3510*/  LDG.E.CONSTANT R7, desc[UR6][R6.64] ;  /* 0x0000000606077981 */ /* 0x000f22000c1e9900 */
[----:B0-----:R-:W-:Y:S01]  /*3520*/  IADD3 R4, P1, PT, R2, 0x2000, RZ ;  /* 0x0000200002047810 */ /* 0x001fe20007f3e0ff */
[----:B------:R-:W-:Y:S01]  /*3530*/  VIADD R10, R10, 0x800 ;  /* 0x000008000a0a7836 */ /* 0x000fe20000000000 */
[----:B------:R-:W-:Y:S01]  /*3540*/  PLOP3.LUT P0, PT, PT, PT, PT, 0x8, 0x80 ;  /* 0x000000000080781c */ /* 0x000fe20003f0e170 */
[----:B------:R-:W-:-:S02]  /*3550*/  VIADD R11, R11, 0x800 ;  /* 0x000008000b0b7836 */ /* 0x000fc40000000000 */
[----:B-1----:R-:W-:Y:S01]  /*3560*/  IMAD.MOV.U32 R2, RZ, RZ, R4 ;  /* 0x000000ffff027224 */ /* 0x002fe200078e0004 */
[----:B--2---:R-:W-:-:S04]  /*3570*/  IADD3 R12, PT, PT, R12, R5, R8 ;  /* 0x000000050c0c7210 */ /* 0x004fc80007ffe008 */
[----:B---3--:R-:W-:Y:S01]  /*3580*/  IADD3 R12, PT, PT, R14, R13, R12 ;  /* 0x0000000d0e0c7210 */ /* 0x008fe20007ffe00c */
[----:B------:R-:W-:-:S03]  /*3590*/  IMAD.X R5, RZ, RZ, R3, P1 ;  /* 0x000000ffff057224 */ /* 0x000fc600008e0603 */
[----:B----4-:R-:W-:Y:S01]  /*35a0*/  IADD3 R12, PT, PT, R15, R7, R12 ;  /* 0x000000070f0c7210 */ /* 0x010fe20007ffe00c */
[----:B------:R-:W-:-:S03]  /*35b0*/  IMAD.MOV.U32 R3, RZ, RZ, R5 ;  /* 0x000000ffff037224 */ /* 0x000fc600078e0005 */
[----:B-----5:R-:W-:-:S07]  /*35c0*/  IADD3 R8, PT, PT, R16, R17, R12 ;  /* 0x0000001110087210 */ /* 0x020fce0007ffe00c */
.L_x_55:
[----:B------:R-:W-:Y:S05]  /*35d0*/  BSYNC.RECONVERGENT B2 ;  /* 0x0000000000027941 */ /* 0x000fea0003800200 */
.L_x_54:
        /* <DEDUP_REMOVED lines=10> */
.L_x_47:
[----:B------:R-:W-:Y:S05]  /*3680*/  BSYNC.RECONVERGENT B1 ;  /* 0x0000000000017941 */ /* 0x000fea0003800200 */
.L_x_45:
[----:B------:R-:W0:Y:S01]  /*3690*/  S2R R9, SR_LANEID ;  /* 0x0000000000097919 */ /* 0x000e220000000000 */
[----:B------:R-:W1:Y:S01]  /*36a0*/  SHFL.DOWN PT, R2, R8, 0x1, 0x1f ;  /* 0x08201f0008027f89 */ /* 0x000e6200000e0000 */
[C---:B0-----:R-:W-:Y:S02]  /*36b0*/  ISETP.GT.AND P0, PT, R9.reuse, 0x1e, PT ;  /* 0x0000001e0900780c */ /* 0x041fe40003f04270 */
[C---:B------:R-:W-:Y:S02]  /*36c0*/  ISETP.NE.AND P1, PT, R9.reuse, RZ, PT ;  /* 0x000000ff0900720c */ /* 0x040fe40003f25270 */
        /* <DEDUP_REMOVED lines=37> */
[----:B0-----:R-:W-:-:S07]  /*3920*/  IMAD.IADD R3, R0, 0x1, R9 ;  /* 0x0000000100037824 */ /* 0x001fce00078e0209 */
.L_x_17:
[----:B------:R-:W-:Y:S05]  /*3930*/  BSYNC.RECONVERGENT B0 ;  /* 0x0000000000007941 */ /* 0x000fea0003800200 */
.L_x_1:
[----:B------:R-:W-:Y:S05]  /*3940*/  @P0 EXIT ;  /* 0x000000000000094d */ /* 0x000fea0003800000 */
[----:B-1----:R-:W1:Y:S01]  /*3950*/  LDC.64 R4, c[0x0][0x388] ;  /* 0x0000e200ff047b82 */ /* 0x002e620000000a00 */
[----:B------:R-:W0:Y:S02]  /*3960*/  LDCU UR4, c[0x0][0x398] ;  /* 0x00007300ff0477ac */ /* 0x000e240008000800 */
[----:B0-234-:R-:W-:-:S05]  /*3970*/  VIADD R3, R3, UR4 ;  /* 0x0000000403037c36 */ /* 0x01dfca0008000000 */
[----:B-1----:R-:W-:Y:S01]  /*3980*/  STG.E desc[UR6][R4.64], R3 ;  /* 0x0000000304007986 */ /* 0x002fe2000c101906 */
[----:B------:R-:W-:Y:S05]  /*3990*/  EXIT ;  /* 0x000000000000794d */ /* 0x000fea0003800000 */
.L_x_56:
[----:B------:R-:W-:-:S00]  /*39a0*/  BRA `(.L_x_56) ;  /* 0xfffffffc00fc7947 */ /* 0x000fc0000383ffff */
[----:B------:R-:W-:-:S00]  /*39b0*/  NOP ;  /* 0x0000000000007918 */ /* 0x000fc00000000000 */
        /* <DEDUP_REMOVED lines=12> */
.L_x_518:


//--------------------- .text._ZN3cub18CUB_300001_SM_10006detail6reduce18DeviceReduceKernelINS2_10policy_hubIiyN4cuda3std3__44plusIiEEE10Policy1000EN6thrust24THRUST_300001_SM_1000_NS12zip_iteratorINS7_5tupleIJNSD_6detail15normal_iteratorINSD_10device_ptrIcEEEESK_EEEEEyS9_i9diff_charEEvT0_PT3_T1_NS0_13GridEvenShareISR_EET2_T4_ --------------------------
	.section	.text._ZN3cub18CUB_300001_SM_10006detail6reduce18DeviceReduceKernelINS2_10policy_hubIiyN4cuda3std3__44plusIiEEE10Policy1000EN6thrust24THRUST_300001_SM_1000_NS12zip_iteratorINS7_5tupleIJNSD_6detail15normal_iteratorINSD_10device_ptrIcEEEESK_EEEEEyS9_i9diff_charEEvT0_PT3_T1_NS0_13GridEvenShareISR_EET2_T4_,"ax",@progbits
	.align	128
        .global         _ZN3cub18CUB_300001_SM_10006detail6reduce18DeviceReduceKernelINS2_10policy_hubIiyN4cuda3std3__44plusIiEEE10Policy1000EN6thrust24THRUST_300001_SM_1000_NS12zip_iteratorINS7_5tupleIJNSD_6detail15normal_iteratorINSD_10device_ptrIcEEEESK_EEEEEyS9_i9diff_charEEvT0_PT3_T1_NS0_13GridEvenShareISR_EET2_T4_
        .type           _ZN3cub18CUB_300001_SM_10006detail6reduce18DeviceReduceKernelINS2_10policy_hubIiyN4cuda3std3__44plusIiEEE10Policy1000EN6thrust24THRUST_300001_SM_1000_NS12zip_iteratorINS7_5tupleIJNSD_6detail15normal_iteratorINSD_10device_ptrIcEEEESK_EEEEEyS9_i9diff_charEEvT0_PT3_T1_NS0_13GridEvenShareISR_EET2_T4_,@function
        .size           _ZN3cub18CUB_300001_SM_10006detail6reduce18DeviceReduceKernelINS2_10policy_hubIiyN4cuda3std3__44plusIiEEE10Policy1000EN6thrust24THRUST_300001_SM_1000_NS12zip_iteratorINS7_5tupleIJNSD_6detail15normal_iteratorINSD_10device_ptrIcEEEESK_EEEEEyS9_i9diff_charEEvT0_PT3_T1_NS0_13GridEvenShareISR_EET2_T4_,(.L_x_519 - _ZN3cub18CUB_300001_SM_10006detail6reduce18DeviceReduceKernelINS2_10policy_hubIiyN4cuda3std3__44plusIiEEE10Policy1000EN6thrust24THRUST_300001_SM_1000_NS12zip_iteratorINS7_5tupleIJNSD_6detail15normal_iteratorINSD_10device_ptrIcEEEESK_EEEEEyS9_i9diff_charEEvT0_PT3_T1_NS0_13GridEvenShareISR_EET2_T4_)
        .other          _ZN3cub18CUB_300001_SM_10006detail6reduce18DeviceReduceKernelINS2_10policy_hubIiyN4cuda3std3__44plusIiEEE10Policy1000EN6thrust24THRUST_300001_SM_1000_NS12zip_iteratorINS7_5tupleIJNSD_6detail15normal_iteratorINSD_10device_ptrIcEEEESK_EEEEEyS9_i9diff_charEEvT0_PT3_T1_NS0_13GridEvenShareISR_EET2_T4_,@"STO_CUDA_ENTRY STV_DEFAULT"
_ZN3cub18CUB_300001_SM_10006detail6reduce18DeviceReduceKernelINS2_10policy_hubIiyN4cuda3std3__44plusIiEEE10Policy1000EN6thrust24THRUST_300001_SM_1000_NS12zip_iteratorINS7_5tupleIJNSD_6detail15normal_iteratorINSD_10device_ptrIcEEEESK_EEEEEyS9_i9diff_charEEvT0_PT3_T1_NS0_13GridEvenShareISR_EET2_T4_:
.text._ZN3cub18CUB_300001_SM_10006detail6reduce18DeviceReduceKernelINS2_10policy_hubIiyN4cuda3std3__44plusIiEEE10Policy1000EN6thrust24THRUST_300001_SM_1000_NS12zip_iteratorINS7_5tupleIJNSD_6detail15normal_iteratorINSD_10device_ptrIcEEEESK_EEEEEyS9_i9diff_charEEvT0_PT3_T1_NS0_13GridEvenShareISR_EET2_T4_:
[----:B------:R-:W-:Y:S01]  /*0000*/  LDC R1, c[0x0][0x37c] ;  /* 0x0000df00ff017b82 */ /* 0x000fe20000000800 */
[----:B------:R-:W0:Y:S01]  /*0010*/  S2R R0, SR_CTAID.X ;  /* 0x0000000000007919 */ /* 0x000e220000002500 */
[----:B------:R-:W1:Y:S01]  /*0020*/  LDCU.64 UR6, c[0x0][0x3c0] ;  /* 0x00007800ff0677ac */ /* 0x000e620008000a00 */
[----:B------:R-:W-:Y:S01]  /*0030*/  BSSY.RECONVERGENT B0, `(.L_x_57) ;  /* 0x000035a000007945 */ /* 0x000fe20003800200 */
[----:B------:R-:W2:Y:S01]  /*0040*/  LDCU UR5, c[0x0][0x3c8] ;  /* 0x00007900ff0577ac */ /* 0x000ea20008000800 */
[----:B-1----:R-:W-:Y:S02]  /*0050*/  IMAD.U32 R5, RZ, RZ, UR6 ;  /* 0x00000006ff057e24 */ /* 0x002fe4000f8e00ff */
[----:B------:R-:W-:Y:S01]  /*0060*/  IMAD.U32 R3, RZ, RZ, UR7 ;  /* 0x00000007ff037e24 */ /* 0x000fe2000f8e00ff */
[----:B------:R-:W1:Y:S01]  /*0070*/  LDCU.64 UR6, c[0x0][0x358] ;  /* 0x00006b00ff0677ac */ /* 0x000e620008000a00 */
[----:B--2---:R-:W-:-:S04]  /*0080*/  USHF.L.U32 UR4, UR5, 0xc, URZ ;  /* 0x0000000c05047899 */ /* 0x004fc800080006ff */
[----:B------:R-:W-:Y:S01]  /*0090*/  USHF.R.S32.HI UR12, URZ, 0x1f, UR4 ;  /* 0x0000001fff0c7899 */ /* 0x000fe20008011404 */
[----:B0-----:R-:W-:-:S05]  /*00a0*/  IMAD.SHL.U32 R2, R0, 0x1000, RZ ;  /* 0x0000100000027824 */ /* 0x001fca00078e00ff */
[----:B------:R-:W-:-:S04]  /*00b0*/  IADD3 R24, P1, PT, -R2, R5, RZ ;  /* 0x0000000502187210 */ /* 0x000fc80007f3e1ff */
[----:B------:R-:W-:Y:S02]  /*00c0*/  ISETP.GT.U32.AND P0, PT, R24, 0xfff, PT ;  /* 0x00000fff1800780c */ /* 0x000fe40003f04070 */
[----:B------:R-:W-:-:S04]  /*00d0*/  IADD3.X R26, PT, PT, R3, -0x1, RZ, P1, !PT ;  /* 0xffffffff031a7810 */ /* 0x000fc80000ffe4ff */
[----:B------:R-:W-:-:S13]  /*00e0*/  ISETP.GT.U32.AND.EX P0, PT, R26, RZ, PT, P0 ;  /* 0x000000ff1a00720c */ /* 0x000fda0003f04100 */
[----:B-1----:R-:W-:Y:S05]  /*00f0*/  @P0 BRA `(.L_x_58) ;  /* 0x0000001400840947 */ /* 0x002fea0003800000 */
[----:B------:R-:W0:Y:S01]  /*0100*/  S2R R3, SR_TID.X ;  /* 0x0000000000037919 */ /* 0x000e220000002100 */
[----:B------:R-:W-:Y:S01]  /*0110*/  IMAD.IADD R8, R5, 0x1, -R2 ;  /* 0x0000000105087824 */ /* 0x000fe200078e0a02 */
[----:B------:R-:W-:Y:S01]  /*0120*/  BSSY.RECONVERGENT B1, `(.L_x_59) ;  /* 0x0000010000017945 */ /* 0x000fe20003800200 */
[----:B------:R-:W-:-:S03]  /*0130*/  IMAD.MOV.U32 R11, RZ, RZ, RZ ;  /* 0x000000ffff0b7224 */ /* 0x000fc600078e00ff */
[----:B0-----:R-:W-:Y:S01]  /*0140*/  ISETP.GE.AND P0, PT, R3, R8, PT ;  /* 0x000000080300720c */ /* 0x001fe20003f06270 */
[----:B------:R-:W-:-:S12]  /*0150*/  IMAD.MOV.U32 R9, RZ, RZ, R3 ;  /* 0x000000ffff097224 */ /* 0x000fd800078e0003 */
[----:B------:R-:W-:Y:S05]  /*0160*/  @P0 BRA `(.L_x_60) ;  /* 0x00000000002c0947 */ /* 0x000fea0003800000 */
[----:B------:R-:W0:Y:S01]  /*0170*/  LDCU.128 UR8, c[0x0][0x380] ;  /* 0x00007000ff0877ac */ /* 0x000e220008000c00 */
[----:B------:R-:W-:-:S05]  /*0180*/  IMAD.IADD R12, R2, 0x1, R3 ;  /* 0x00000001020c7824 */ /* 0x000fca00078e0203 */
[C---:B0-----:R-:W-:Y:S02]  /*0190*/  IADD3 R6, P0, PT, R12.reuse, UR8, RZ ;  /* 0x000000080c067c10 */ /* 0x041fe4000ff1e0ff */
[----:B------:R-:W-:-:S03]  /*01a0*/  IADD3 R12, P1, PT, R12, UR10, RZ ;  /* 0x0000000a0c0c7c10 */ /* 0x000fc6000ff3e0ff */
[----:B------:R-:W-:Y:S02]  /*01b0*/  IMAD.X R7, RZ, RZ, UR9, P0 ;  /* 0x00000009ff077e24 */ /* 0x000fe400080e06ff */
[----:B------:R-:W-:-:S03]  /*01c0*/  IMAD.X R13, RZ, RZ, UR11, P1 ;  /* 0x0000000bff0d7e24 */ /* 0x000fc600088e06ff */
[----:B------:R-:W2:Y:S04]  /*01d0*/  LDG.E.U8 R6, desc[UR6][R6.64] ;  /* 0x0000000606067981 */ /* 0x000ea8000c1e1100 */
[----:B------:R-:W2:Y:S01]  /*01e0*/  LDG.E.U8 R13, desc[UR6][R12.64] ;  /* 0x000000060c0d7981 */ /* 0x000ea2000c1e1100 */
[----:B------:R-:W-:Y:S01]  /*01f0*/  VIADD R9, R3, 0x100 ;  /* 0x0000010003097836 */ /* 0x000fe20000000000 */
[----:B--2---:R-:W-:-:S04]  /*0200*/  ISETP.NE.AND P0, PT, R6, R13, PT ;  /* 0x0000000d0600720c */ /* 0x004fc80003f05270 */
[----:B------:R-:W-:-:S09]  /*0210*/  SEL R11, RZ, 0x1, !P0 ;  /* 0x00000001ff0b7807 */ /* 0x000fd20004000000 */
.L_x_60:
[----:B------:R-:W-:Y:S05]  /*0220*/  BSYNC.RECONVERGENT B1 ;  /* 0x0000000000017941 */ /* 0x000fea0003800200 */
.L_x_59:
[----:B------:R-:W-:Y:S01]  /*0230*/  ISETP.GE.AND P0, PT, R9, R8, PT ;  /* 0x000000080900720c */ /* 0x000fe20003f06270 */
[----:B------:R-:W-:-:S12]  /*0240*/  BSSY.RECONVERGENT B1, `(.L_x_61) ;  /* 0x00000dc000017945 */ /* 0x000fd80003800200 */
[----:B------:R-:W-:Y:S05]  /*0250*/  @P0 BRA `(.L_x_62) ;  /* 0x0000000c00680947 */ /* 0x000fea0003800000 */
[----:B------:R-:W-:Y:S01]  /*0260*/  LOP3.LUT R4, RZ, R9, RZ, 0x33, !PT ;  /* 0x00000009ff047212 */ /* 0x000fe200078e33ff */
[----:B------:R-:W-:Y:S03]  /*0270*/  BSSY.RECONVERGENT B2, `(.L_x_63) ;  /* 0x0000068000027945 */ /* 0x000fe60003800200 */
[----:B------:R-:W-:-:S04]  /*0280*/  IADD3 R4, PT, PT, -R2, R5, R4 ;  /* 0x0000000502047210 */ /* 0x000fc80007ffe104 */
[C---:B------:R-:W-:Y:S02]  /*0290*/  ISETP.GE.U32.AND P1, PT, R4.reuse, 0xf00, PT ;  /* 0x00000f000400780c */ /* 0x040fe40003f26070 */
[----:B------:R-:W-:-:S04]  /*02a0*/  LEA.HI R10, R4, 0x1, RZ, 0x18 ;  /* 0x00000001040a7811 */ /* 0x000fc800078fc0ff */
[----:B------:R-:W-:-:S04]  /*02b0*/  LOP3.LUT R25, R10, 0xf, RZ, 0xc0, !PT ;  /* 0x0000000f0a197812 */ /* 0x000fc800078ec0ff */
[----:B------:R-:W-:-:S03]  /*02c0*/  ISETP.NE.AND P0, PT, R25, RZ, PT ;  /* 0x000000ff1900720c */ /* 0x000fc60003f05270 */
[----:B------:R-:W-:Y:S10]  /*02d0*/  @!P1 BRA `(.L_x_64) ;  /* 0x0000000400849947 */ /* 0x000ff40003800000 */
[----:B------:R-:W0:Y:S01]  /*02e0*/  LDCU.128 UR8, c[0x0][0x380] ;  /* 0x00007000ff0877ac */ /* 0x000e220008000c00 */
[----:B------:R-:W-:Y:S02]  /*02f0*/  IADD3 R6, P1, P2, R2, 0x800, R9 ;  /* 0x0000080002067810 */ /* 0x000fe40007a3e009 */
[----:B------:R-:W-:Y:S02]  /*0300*/  LOP3.LUT R12, R10, 0x1fffff0, RZ, 0xc0, !PT ;  /* 0x01fffff00a0c7812 */ /* 0x000fe400078ec0ff */
[----:B------:R-:W-:-:S03]  /*0310*/  IADD3.X R7, PT, PT, RZ, RZ, RZ, P1, P2 ;  /* 0x000000ffff077210 */ /* 0x000fc60000fe44ff */
[----:B------:R-:W-:Y:S01]  /*0320*/  IMAD.MOV R12, RZ, RZ, -R12 ;  /* 0x000000ffff0c7224 */ /* 0x000fe200078e0a0c */
[C---:B0-----:R-:W-:Y:S02]  /*0330*/  IADD3 R4, P3, PT, R6.reuse, UR8, RZ ;  /* 0x0000000806047c10 */ /* 0x041fe4000ff7e0ff */
[----:B------:R-:W-:Y:S02]  /*0340*/  IADD3 R6, P4, PT, R6, UR10, RZ ;  /* 0x0000000a06067c10 */ /* 0x000fe4000ff9e0ff */
[C---:B------:R-:W-:Y:S02]  /*0350*/  IADD3.X R5, PT, PT, R7.reuse, UR9, RZ, P3, !PT ;  /* 0x0000000907057c10 */ /* 0x040fe40009ffe4ff */
[----:B------:R-:W-:-:S09]  /*0360*/  IADD3.X R7, PT, PT, R7, UR11, RZ, P4, !PT ;  /* 0x0000000b07077c10 */ /* 0x000fd2000a7fe4ff */
.L_x_65:
[----:B------:R-:W2:Y:S04]  /*0370*/  LDG.E.U8 R13, desc[UR6][R4.64+-0x800] ;  /* 0xfff80006040d7981 */ /* 0x000ea8000c1e1100 */
[----:B------:R-:W2:Y:S04]  /*0380*/  LDG.E.U8 R14, desc[UR6][R6.64+-0x800] ;  /* 0xfff80006060e7981 */ /* 0x000ea8000c1e1100 */
[----:B------:R-:W3:Y:S04]  /*0390*/  LDG.E.U8 R15, desc[UR6][R4.64+-0x700] ;  /* 0xfff90006040f7981 */ /* 0x000ee8000c1e1100 */
[----:B------:R-:W3:Y:S04]  /*03a0*/  LDG.E.U8 R16, desc[UR6][R6.64+-0x700] ;  /* 0xfff9000606107981 */ /* 0x000ee8000c1e1100 */
[----:B------:R-:W4:Y:S04]  /*03b0*/  LDG.E.U8 R17, desc[UR6][R4.64+-0x500] ;  /* 0xfffb000604117981 */ /* 0x000f28000c1e1100 */
[----:B------:R-:W4:Y:S04]  /*03c0*/  LDG.E.U8 R18, desc[UR6][R6.64+-0x500] ;  /* 0xfffb000606127981 */ /* 0x000f28000c1e1100 */
[----:B------:R-:W5:Y:S04]  /*03d0*/  LDG.E.U8 R21, desc[UR6][R4.64+-0x400] ;  /* 0xfffc000604157981 */ /* 0x000f68000c1e1100 */
[----:B------:R-:W5:Y:S04]  /*03e0*/  LDG.E.U8 R22, desc[UR6][R6.64+-0x400] ;  /* 0xfffc000606167981 */ /* 0x000f68000c1e1100 */
[----:B------:R-:W5:Y:S04]  /*03f0*/  LDG.E.U8 R23, desc[UR6][R4.64+-0x300] ;  /* 0xfffd000604177981 */ /* 0x000f68000c1e1100 */
[----:B------:R-:W5:Y:S04]  /*0400*/  LDG.E.U8 R24, desc[UR6][R6.64+-0x300] ;  /* 0xfffd000606187981 */ /* 0x000f68000c1e1100 */
[----:B------:R-:W5:Y:S04]  /*0410*/  LDG.E.U8 R26, desc[UR6][R4.64+-0x600] ;  /* 0xfffa0006041a7981 */ /* 0x000f68000c1e1100 */
[----:B------:R-:W5:Y:S04]  /*0420*/  LDG.E.U8 R27, desc[UR6][R6.64+-0x600] ;  /* 0xfffa0006061b7981 */ /* 0x000f68000c1e1100 */
[----:B------:R-:W5:Y:S04]  /*0430*/  LDG.E.U8 R19, desc[UR6][R4.64+-0x200] ;  /* 0xfffe000604137981 */ /* 0x000f68000c1e1100 */
[----:B------:R-:W5:Y:S01]  /*0440*/  LDG.E.U8 R20, desc[UR6][R6.64+-0x200] ;  /* 0xfffe000606147981 */ /* 0x000f62000c1e1100 */
[----:B--2---:R-:W-:-:S03]  /*0450*/  ISETP.NE.AND P3, PT, R13, R14, PT ;  /* 0x0000000e0d00720c */ /* 0x004fc60003f65270 */
[----:B------:R-:W2:Y:S04]  /*0460*/  LDG.E.U8 R13, desc[UR6][R4.64+-0x100] ;  /* 0xffff0006040d7981 */ /* 0x000ea8000c1e1100 */
[----:B------:R-:W2:Y:S01]  /*0470*/  LDG.E.U8 R14, desc[UR6][R6.64+-0x100] ;  /* 0xffff0006060e7981 */ /* 0x000ea2000c1e1100 */
[----:B---3--:R-:W-:-:S03]  /*0480*/  ISETP.NE.AND P2, PT, R15, R16, PT ;  /* 0x000000100f00720c */ /* 0x008fc60003f45270 */
[----:B------:R-:W3:Y:S04]  /*0490*/  LDG.E.U8 R15, desc[UR6][R4.64] ;  /* 0x00000006040f7981 */ /* 0x000ee8000c1e1100 */
[----:B------:R-:W3:Y:S01]  /*04a0*/  LDG.E.U8 R16, desc[UR6][R6.64] ;  /* 0x0000000606107981 */ /* 0x000ee2000c1e1100 */
[----:B----4-:R-:W-:-:S03]  /*04b0*/  ISETP.NE.AND P5, PT, R17, R18, PT ;  /* 0x000000121100720c */ /* 0x010fc60003fa5270 */
[----:B------:R-:W4:Y:S04]  /*04c0*/  LDG.E.U8 R17, desc[UR6][R4.64+0x100] ;  /* 0x0001000604117981 */ /* 0x000f28000c1e1100 */
[----:B------:R-:W4:Y:S01]  /*04d0*/  LDG.E.U8 R18, desc[UR6][R6.64+0x100] ;  /* 0x0001000606127981 */ /* 0x000f22000c1e1100 */
[----:B-----5:R-:W-:-:S03]  /*04e0*/  ISETP.NE.AND P1, PT, R21, R22, PT ;  /* 0x000000161500720c */ /* 0x020fc60003f25270 */
[----:B------:R-:W5:Y:S04]  /*04f0*/  LDG.E.U8 R21, desc[UR6][R4.64+0x200] ;  /* 0x0002000604157981 */ /* 0x000f68000c1e1100 */
[----:B------:R-:W5:Y:S01]  /*0500*/  LDG.E.U8 R22, desc[UR6][R6.64+0x200] ;  /* 0x0002000606167981 */ /* 0x000f62000c1e1100 */
[----:B------:R-:W-:-:S03]  /*0510*/  ISETP.NE.AND P4, PT, R23, R24, PT ;  /* 0x000000181700720c */ /* 0x000fc60003f85270 */
[----:B------:R-:W5:Y:S04]  /*0520*/  LDG.E.U8 R23, desc[UR6][R4.64+0x300] ;  /* 0x0003000604177981 */ /* 0x000f68000c1e1100 */
[----:B------:R-:W5:Y:S01]  /*0530*/  LDG.E.U8 R24, desc[UR6][R6.64+0x300] ;  /* 0x0003000606187981 */ /* 0x000f62000c1e1100 */
[----:B------:R-:W-:Y:S01]  /*0540*/  ISETP.NE.AND P6, PT, R26, R27, PT ;  /* 0x0000001b1a00720c */ /* 0x000fe20003fc5270 */
[----:B------:R-:W-:Y:S02]  /*0550*/  VIADD R26, R11, 0x1 ;  /* 0x000000010b1a7836 */ /* 0x000fe40000000000 */
[----:B------:R-:W-:Y:S02]  /*0560*/  @!P3 IMAD.MOV R26, RZ, RZ, R11 ;  /* 0x000000ffff1ab224 */ /* 0x000fe400078e020b */
[----:B------:R-:W5:Y:S01]  /*0570*/  LDG.E.U8 R11, desc[UR6][R4.64+0x400] ;  /* 0x00040006040b7981 */ /* 0x000f62000c1e1100 */
[----:B------:R-:W-:-:S03]  /*0580*/  ISETP.NE.AND P3, PT, R19, R20, PT ;  /* 0x000000141300720c */ /* 0x000fc60003f65270 */
[----:B------:R-:W5:Y:S01]  /*0590*/  LDG.E.U8 R20, desc[UR6][R6.64+0x400] ;  /* 0x0004000606147981 */ /* 0x000f62000c1e1100 */
[----:B------:R-:W-:Y:S02]  /*05a0*/  VIADD R19, R26, 0x1 ;  /* 0x000000011a137836 */ /* 0x000fe40000000000 */
[----:B------:R-:W-:-:S04]  /*05b0*/  @!P2 IMAD.MOV R19, RZ, RZ, R26 ;  /* 0x000000ffff13a224 */ /* 0x000fc800078e021a */
[----:B------:R-:W-:Y:S02]  /*05c0*/  VIADD R26, R19, 0x1 ;  /* 0x00000001131a7836 */ /* 0x000fe40000000000 */
[----:B------:R-:W-:-:S04]  /*05d0*/  @!P6 IMAD.MOV R26, RZ, RZ, R19 ;  /* 0x000000ffff1ae224 */ /* 0x000fc800078e0213 */
[----:B------:R-:W-:Y:S02]  /*05e0*/  VIADD R19, R26, 0x1 ;  /* 0x000000011a137836 */ /* 0x000fe40000000000 */
[----:B------:R-:W-:Y:S01]  /*05f0*/  @!P5 IMAD.MOV R19, RZ, RZ, R26 ;  /* 0x000000ffff13d224 */ /* 0x000fe200078e021a */
[----:B--2---:R-:W-:Y:S02]  /*0600*/  ISETP.NE.AND P2, PT, R13, R14, PT ;  /* 0x0000000e0d00720c */ /* 0x004fe40003f45270 */
[----:B------:R-:W2:Y:S04]  /*0610*/  LDG.E.U8 R13, desc[UR6][R4.64+0x500] ;  /* 0x00050006040d7981 */ /* 0x000ea8000c1e1100 */
[----:B------:R-:W2:Y:S01]  /*0620*/  LDG.E.U8 R14, desc[UR6][R6.64+0x500] ;  /* 0x00050006060e7981 */ /* 0x000ea2000c1e1100 */
[----:B---3--:R-:W-:-:S03]  /*0630*/  ISETP.NE.AND P6, PT, R15, R16, PT ;  /* 0x000000100f00720c */ /* 0x008fc60003fc5270 */
[----:B------:R-:W3:Y:S04]  /*0640*/  LDG.E.U8 R15, desc[UR6][R4.64+0x600] ;  /* 0x00060006040f7981 */ /* 0x000ee8000c1e1100 */
[----:B------:R-:W3:Y:S01]  /*0650*/  LDG.E.U8 R16, desc[UR6][R6.64+0x600] ;  /* 0x0006000606107981 */ /* 0x000ee2000c1e1100 */
[----:B----4-:R-:W-:-:S03]  /*0660*/  ISETP.NE.AND P5, PT, R17, R18, PT ;  /* 0x000000121100720c */ /* 0x010fc60003fa5270 */
[----:B------:R0:W4:Y:S04]  /*0670*/  LDG.E.U8 R17, desc[UR6][R4.64+0x700] ;  /* 0x0007000604117981 */ /* 0x000128000c1e1100 */
[----:B------:R1:W4:Y:S01]  /*0680*/  LDG.E.U8 R18, desc[UR6][R6.64+0x700] ;  /* 0x0007000606127981 */ /* 0x000322000c1e1100 */
[----:B------:R-:W-:Y:S02]  /*0690*/  VIADD R26, R19, 0x1 ;  /* 0x00000001131a7836 */ /* 0x000fe40000000000 */
[----:B------:R-:W-:-:S04]  /*06a0*/  @!P1 IMAD.MOV R26, RZ, RZ, R19 ;  /* 0x000000ffff1a9224 */ /* 0x000fc800078e0213 */
[----:B------:R-:W-:Y:S02]  /*06b0*/  VIADD R19, R26, 0x1 ;  /* 0x000000011a137836 */ /* 0x000fe40000000000 */
[----:B------:R-:W-:-:S04]  /*06c0*/  @!P4 IMAD.MOV R19, RZ, RZ, R26 ;  /* 0x000000ffff13c224 */ /* 0x000fc800078e021a */
[----:B------:R-:W-:Y:S02]  /*06d0*/  VIADD R26, R19, 0x1 ;  /* 0x00000001131a7836 */ /* 0x000fe40000000000 */
[----:B------:R-:W-:Y:S01]  /*06e0*/  @!P3 IMAD.MOV R26, RZ, RZ, R19 ;  /* 0x000000ffff1ab224 */ /* 0x000fe200078e0213 */
[----:B-----5:R-:W-:-:S03]  /*06f0*/  ISETP.NE.AND P1, PT, R21, R22, PT ;  /* 0x000000161500720c */ /* 0x020fc60003f25270 */
[----:B------:R-:W-:Y:S02]  /*0700*/  VIADD R19, R26, 0x1 ;  /* 0x000000011a137836 */ /* 0x000fe40000000000 */
[----:B------:R-:W-:-:S04]  /*0710*/  @!P2 IMAD.MOV R19, RZ, RZ, R26 ;  /* 0x000000ffff13a224 */ /* 0x000fc800078e021a */
[----:B------:R-:W-:Y:S02]  /*0720*/  VIADD R26, R19, 0x1 ;  /* 0x00000001131a7836 */ /* 0x000fe40000000000 */
[----:B------:R-:W-:Y:S01]  /*0730*/  @!P6 IMAD.MOV R26, RZ, RZ, R19 ;  /* 0x000000ffff1ae224 */ /* 0x000fe200078e0213 */
[----:B------:R-:W-:-:S03]  /*0740*/  ISETP.NE.AND P2, PT, R23, R24, PT ;  /* 0x000000181700720c */ /* 0x000fc60003f45270 */
[----:B------:R-:W-:Y:S02]  /*0750*/  VIADD R19, R26, 0x1 ;  /* 0x000000011a137836 */ /* 0x000fe40000000000 */
[----:B------:R-:W-:-:S04]  /*0760*/  @!P5 IMAD.MOV R19, RZ, RZ, R26 ;  /* 0x000000ffff13d224 */ /* 0x000fc800078e021a */
[----:B------:R-:W-:Y:S02]  /*0770*/  VIADD R21, R19, 0x1 ;  /* 0x0000000113157836 */ /* 0x000fe40000000000 */
[----:B------:R-:W-:Y:S01]  /*0780*/  @!P1 IMAD.MOV R21, RZ, RZ, R19 ;  /* 0x000000ffff159224 */ /* 0x000fe200078e0213 */
[----:B------:R-:W-:-:S03]  /*0790*/  ISETP.NE.AND P1, PT, R11, R20, PT ;  /* 0x000000140b00720c */ /* 0x000fc60003f25270 */
[----:B------:R-:W-:Y:S02]  /*07a0*/  VIADD R11, R21, 0x1 ;  /* 0x00000001150b7836 */ /* 0x000fe40000000000 */
[----:B------:R-:W-:Y:S02]  /*07b0*/  @!P2 IMAD.MOV R11, RZ, RZ, R21 ;  /* 0x000000ffff0ba224 */ /* 0x000fe400078e0215 */
[----:B------:R-:W-:Y:S01]  /*07c0*/  VIADD R12, R12, 0x10 ;  /* 0x000000100c0c7836 */ /* 0x000fe20000000000 */
[----:B0-----:R-:W-:Y:S02]  /*07d0*/  IADD3 R4, P3, PT, R4, 0x1000, RZ ;  /* 0x0000100004047810 */ /* 0x001fe40007f7e0ff */
[----:B-1----:R-:W-:Y:S01]  /*07e0*/  IADD3 R6, P4, PT, R6, 0x1000, RZ ;  /* 0x0000100006067810 */ /* 0x002fe20007f9e0ff */
[----:B------:R-:W-:Y:S02]  /*07f0*/  VIADD R9, R9, 0x1000 ;  /* 0x0000100009097836 */ /* 0x000fe40000000000 */
[----:B------:R-:W-:-:S02]  /*0800*/  IMAD.X R5, RZ, RZ, R5, P3 ;  /* 0x000000ffff057224 */ /* 0x000fc400018e0605 */
[----:B------:R-:W-:Y:S01]  /*0810*/  IMAD.X R7, RZ, RZ, R7, P4 ;  /* 0x000000ffff077224 */ /* 0x000fe200020e0607 */
[----:B--2---:R-:W-:Y:S01]  /*0820*/  ISETP.NE.AND P2, PT, R13, R14, PT ;  /* 0x0000000e0d00720c */ /* 0x004fe20003f45270 */
[----:B------:R-:W-:Y:S02]  /*0830*/  VIADD R13, R11, 0x1 ;  /* 0x000000010b0d7836 */ /* 0x000fe40000000000 */
[----:B------:R-:W-:Y:S01]  /*0840*/  @!P1 IMAD.MOV R13, RZ, RZ, R11 ;  /* 0x000000ffff0d9224 */ /* 0x000fe200078e020b */
[----:B---3--:R-:W-:-:S03]  /*0850*/  ISETP.NE.AND P1, PT, R15, R16, PT ;  /* 0x000000100f00720c */ /* 0x008fc60003f25270 */
[----:B------:R-:W-:-:S06]  /*0860*/  VIADD R11, R13, 0x1 ;  /* 0x000000010d0b7836 */ /* 0x000fcc0000000000 */
[----:B------:R-:W-:-:S04]  /*0870*/  @!P2 IMAD.MOV R11, RZ, RZ, R13 ;  /* 0x000000ffff0ba224 */ /* 0x000fc800078e020d */
[----:B------:R-:W-:Y:S01]  /*0880*/  VIADD R13, R11, 0x1 ;  /* 0x000000010b0d7836 */ /* 0x000fe20000000000 */
[----:B----4-:R-:W-:Y:S01]  /*0890*/  ISETP.NE.AND P2, PT, R17, R18, PT ;  /* 0x000000121100720c */ /* 0x010fe20003f45270 */
[----:B------:R-:W-:Y:S01]  /*08a0*/  @!P1 IMAD.MOV R13, RZ, RZ, R11 ;  /* 0x000000ffff0d9224 */ /* 0x000fe200078e020b */
[----:B------:R-:W-:-:S03]  /*08b0*/  ISETP.NE.AND P1, PT, R12, RZ, PT ;  /* 0x000000ff0c00720c */ /* 0x000fc60003f25270 */
[----:B------:R-:W-:-:S08]  /*08c0*/  VIADD R11, R13, 0x1 ;  /* 0x000000010d0b7836 */ /* 0x000fd00000000000 */
[----:B------:R-:W-:Y:S02]  /*08d0*/  @!P2 IMAD.MOV R11, RZ, RZ, R13 ;  /* 0x000000ffff0ba224 */ /* 0x000fe400078e020d */
[----:B------:R-:W-:Y:S05]  /*08e0*/  @P1 BRA `(.L_x_65) ;  /* 0xfffffff800a01947 */ /* 0x000fea000383ffff */
.L_x_64:
[----:B------:R-:W-:Y:S05]  /*08f0*/  BSYNC.RECONVERGENT B2 ;  /* 0x0000000000027941 */ /* 0x000fea0003800200 */
.L_x_63:
[----:B------:R-:W-:Y:S05]  /*0900*/  @!P0 BRA `(.L_x_62) ;  /* 0x0000000400bc8947 */ /* 0x000fea0003800000 */
[----:B------:R-:W-:Y:S01]  /*0910*/  ISETP.GE.U32.AND P0, PT, R25, 0x8, PT ;  /* 0x000000081900780c */ /* 0x000fe20003f06070 */
[----:B------:R-:W-:Y:S01]  /*0920*/  BSSY.RECONVERGENT B2, `(.L_x_66) ;  /* 0x0000033000027945 */ /* 0x000fe20003800200 */
[----:B------:R-:W-:-:S11]  /*0930*/  LOP3.LUT R27, R10, 0x7, RZ, 0xc0, !PT ;  /* 0x000000070a1b7812 */ /* 0x000fd600078ec0ff */
[----:B------:R-:W-:Y:S05]  /*0940*/  @!P0 BRA `(.L_x_67) ;  /* 0x0000000000c08947 */ /* 0x000fea0003800000 */
[----:B------:R-:W0:Y:S01]  /*0950*/  LDCU.128 UR8, c[0x0][0x380] ;  /* 0x00007000ff0877ac */ /* 0x000e220008000c00 */
[----:B------:R-:W-:-:S04]  /*0960*/  IADD3 R4, P0, PT, R2, R9, RZ ;  /* 0x0000000902047210 */ /* 0x000fc80007f1e0ff */
[----:B------:R-:W-:Y:S02]  /*0970*/  LEA.HI.X.SX32 R5, R9, RZ, 0x1, P0 ;  /* 0x000000ff09057211 */ /* 0x000fe400000f0eff */
[C---:B0-----:R-:W-:Y:S02]  /*0980*/  IADD3 R6, P1, PT, R4.reuse, UR8, RZ ;  /* 0x0000000804067c10 */ /* 0x041fe4000ff3e0ff */
[----:B------:R-:W-:Y:S02]  /*0990*/  IADD3 R4, P0, PT, R4, UR10, RZ ;  /* 0x0000000a04047c10 */ /* 0x000fe4000ff1e0ff */
[C---:B------:R-:W-:Y:S02]  /*09a0*/  IADD3.X R7, PT, PT, R5.reuse, UR9, RZ, P1, !PT ;  /* 0x0000000905077c10 */ /* 0x040fe40008ffe4ff */
[----:B------:R-:W-:-:S03]  /*09b0*/  IADD3.X R5, PT, PT, R5, UR11, RZ, P0, !PT ;  /* 0x0000000b05057c10 */ /* 0x000fc600087fe4ff */
        /* <DEDUP_REMOVED lines=15> */
[----:B------:R0:W5:Y:S01]  /*0ab0*/  LDG.E.U8 R21, desc[UR6][R4.64+0x700] ;  /* 0x0007000604157981 */ /* 0x000162000c1e1100 */
[----:B------:R-:W-:Y:S01]  /*0ac0*/  VIADD R9, R9, 0x800 ;  /* 0x0000080009097836 */ /* 0x000fe20000000000 */
[----:B--2---:R-:W-:Y:S01]  /*0ad0*/  ISETP.NE.AND P0, PT, R22, R23, PT ;  /* 0x000000171600720c */ /* 0x004fe20003f05270 */
[----:B------:R-:W-:Y:S01]  /*0ae0*/  VIADD R22, R11, 0x1 ;  /* 0x000000010b167836 */ /* 0x000fe20000000000 */
[----:B---3--:R-:W-:-:S11]  /*0af0*/  ISETP.NE.AND P1, PT, R24, R25, PT ;  /* 0x000000191800720c */ /* 0x008fd60003f25270 */
[----:B------:R-:W-:Y:S01]  /*0b00*/  @!P0 IMAD.MOV R22, RZ, RZ, R11 ;  /* 0x000000ffff168224 */ /* 0x000fe200078e020b */
[----:B----4-:R-:W-:-:S03]  /*0b10*/  ISETP.NE.AND P0, PT, R26, R29, PT ;  /* 0x0000001d1a00720c */ /* 0x010fc60003f05270 */
[----:B------:R-:W-:Y:S02]  /*0b20*/  VIADD R11, R22, 0x1 ;  /* 0x00000001160b7836 */ /* 0x000fe40000000000 */
[----:B------:R-:W-:Y:S01]  /*0b30*/  @!P1 IMAD.MOV R11, RZ, RZ, R22 ;  /* 0x000000ffff0b9224 */ /* 0x000fe200078e0216 */
[----:B-----5:R-:W-:-:S03]  /*0b40*/  ISETP.NE.AND P1, PT, R12, R13, PT ;  /* 0x0000000d0c00720c */ /* 0x020fc60003f25270 */
[----:B------:R-:W-:-:S04]  /*0b50*/  VIADD R12, R11, 0x1 ;  /* 0x000000010b0c7836 */ /* 0x000fc80000000000 */
[----:B------:R-:W-:Y:S01]  /*0b60*/  @!P0 IMAD.MOV R12, RZ, RZ, R11 ;  /* 0x000000ffff0c8224 */ /* 0x000fe200078e020b */
[----:B------:R-:W-:-:S03]  /*0b70*/  ISETP.NE.AND P0, PT, R14, R15, PT ;  /* 0x0000000f0e00720c */ /* 0x000fc60003f05270 */
[----:B0-----:R-:W-:Y:S02]  /*0b80*/  VIADD R4, R12, 0x1 ;  /* 0x000000010c047836 */ /* 0x001fe40000000000 */
[----:B------:R-:W-:Y:S01]  /*0b90*/  @!P1 IMAD.MOV R4, RZ, RZ, R12 ;  /* 0x000000ffff049224 */ /* 0x000fe200078e020c */
[----:B------:R-:W-:-:S03]  /*0ba0*/  ISETP.NE.AND P1, PT, R16, R17, PT ;  /* 0x000000111000720c */ /* 0x000fc60003f25270 */
[----:B------:R-:W-:-:S04]  /*0bb0*/  VIADD R5, R4, 0x1 ;  /* 0x0000000104057836 */ /* 0x000fc80000000000 */
[----:B------:R-:W-:Y:S01]  /*0bc0*/  @!P0 IMAD.MOV R5, RZ, RZ, R4 ;  /* 0x000000ffff058224 */ /* 0x000fe200078e0204 */
[----:B------:R-:W-:-:S03]  /*0bd0*/  ISETP.NE.AND P0, PT, R18, R19, PT ;  /* 0x000000131200720c */ /* 0x000fc60003f05270 */
[----:B------:R-:W-:Y:S02]  /*0be0*/  VIADD R4, R5, 0x1 ;  /* 0x0000000105047836 */ /* 0x000fe40000000000 */
[----:B------:R-:W-:Y:S01]  /*0bf0*/  @!P1 IMAD.MOV R4, RZ, RZ, R5 ;  /* 0x000000ffff049224 */ /* 0x000fe200078e0205 */
[----:B------:R-:W-:-:S03]  /*0c00*/  ISETP.NE.AND P1, PT, R20, R21, PT ;  /* 0x000000151400720c */ /* 0x000fc60003f25270 */
[----:B------:R-:W-:-:S04]  /*0c10*/  VIADD R5, R4, 0x1 ;  /* 0x0000000104057836 */ /* 0x000fc80000000000 */
[----:B------:R-:W-:-:S04]  /*0c20*/  @!P0 IMAD.MOV R5, RZ, RZ, R4 ;  /* 0x000000ffff058224 */ /* 0x000fc800078e0204 */
[----:B------:R-:W-:Y:S02]  /*0c30*/  VIADD R11, R5, 0x1 ;  /* 0x00000001050b7836 */ /* 0x000fe40000000000 */
[----:B------:R-:W-:-:S07]  /*0c40*/  @!P1 IMAD.MOV R11, RZ, RZ, R5 ;  /* 0x000000ffff0b9224 */ /* 0x000fce00078e0205 */
.L_x_67:
[----:B------:R-:W-:Y:S05]  /*0c50*/  BSYNC.RECONVERGENT B2 ;  /* 0x0000000000027941 */ /* 0x000fea0003800200 */
.L_x_66:
[----:B------:R-:W-:-:S13]  /*0c60*/  ISETP.NE.AND P0, PT, R27, RZ, PT ;  /* 0x000000ff1b00720c */ /* 0x000fda0003f05270 */
[----:B------:R-:W-:Y:S05]  /*0c70*/  @!P0 BRA `(.L_x_62) ;  /* 0x0000000000e08947 */ /* 0x000fea0003800000 */
[----:B------:R-:W-:Y:S01]  /*0c80*/  ISETP.GE.U32.AND P1, PT, R27, 0x4, PT ;  /* 0x000000041b00780c */ /* 0x000fe20003f26070 */
[----:B------:R-:W-:Y:S01]  /*0c90*/  BSSY.RECONVERGENT B2, `(.L_x_68) ;  /* 0x0000020000027945 */ /* 0x000fe20003800200 */
[----:B------:R-:W-:-:S04]  /*0ca0*/  LOP3.LUT R13, R10, 0x3, RZ, 0xc0, !PT ;  /* 0x000000030a0d7812 */ /* 0x000fc800078ec0ff */
[----:B------:R-:W-:-:S07]  /*0cb0*/  ISETP.NE.AND P0, PT, R13, RZ, PT ;  /* 0x000000ff0d00720c */ /* 0x000fce0003f05270 */
[----:B------:R-:W-:Y:S06]  /*0cc0*/  @!P1 BRA `(.L_x_69) ;  /* 0x0000000000709947 */ /* 0x000fec0003800000 */
        /* <DEDUP_REMOVED lines=14> */
[----:B------:R-:W5:Y:S01]  /*0db0*/  LDG.E.U8 R21, desc[UR6][R6.64+0x300] ;  /* 0x0003000606157981 */ /* 0x000f62000c1e1100 */
        /* <DEDUP_REMOVED lines=10> */
[----:B------:R-:W-:-:S04]  /*0e60*/  @!P1 IMAD.MOV R10, RZ, RZ, R11 ;  /* 0x000000ffff0a9224 */ /* 0x000fc800078e020b */
[----:B------:R-:W-:Y:S02]  /*0e70*/  VIADD R11, R10, 0x1 ;  /* 0x000000010a0b7836 */ /* 0x000fe40000000000 */
[----:B------:R-:W-:-:S07]  /*0e80*/  @!P2 IMAD.MOV R11, RZ, RZ, R10 ;  /* 0x000000ffff0ba224 */ /* 0x000fce00078e020a */
.L_x_69:
[----:B------:R-:W-:Y:S05]  /*0e90*/  BSYNC.RECONVERGENT B2 ;  /* 0x0000000000027941 */ /* 0x000fea0003800200 */
.L_x_68:
[----:B------:R-:W-:Y:S05]  /*0ea0*/  @!P0 BRA `(.L_x_62) ;  /* 0x0000000000548947 */ /* 0x000fea0003800000 */
[----:B------:R-:W0:Y:S02]  /*0eb0*/  LDCU.128 UR8, c[0x0][0x380] ;  /* 0x00007000ff0877ac */ /* 0x000e240008000c00 */
[C---:B0-----:R-:W-:Y:S02]  /*0ec0*/  IADD3 R16, P0, PT, R2.reuse, UR10, RZ ;  /* 0x0000000a02107c10 */ /* 0x041fe4000ff1e0ff */
[----:B------:R-:W-:Y:S01]  /*0ed0*/  IADD3 R12, P1, PT, R2, UR8, RZ ;  /* 0x00000008020c7c10 */ /* 0x000fe2000ff3e0ff */
[----:B------:R-:W-:Y:S02]  /*0ee0*/  IMAD.MOV R2, RZ, RZ, -R13 ;  /* 0x000000ffff027224 */ /* 0x000fe400078e0a0d */
[----:B------:R-:W-:Y:S02]  /*0ef0*/  IMAD.X R18, RZ, RZ, UR11, P0 ;  /* 0x0000000bff127e24 */ /* 0x000fe400080e06ff */
[----:B------:R-:W-:-:S08]  /*0f00*/  IMAD.X R14, RZ, RZ, UR9, P1 ;  /* 0x00000009ff0e7e24 */ /* 0x000fd000088e06ff */
.L_x_70:
[----:B------:R-:W-:Y:S02]  /*0f10*/  SHF.R.S32.HI R5, RZ, 0x1f, R9 ;  /* 0x0000001fff057819 */ /* 0x000fe40000011409 */
[C---:B------:R-:W-:Y:S02]  /*0f20*/  IADD3 R6, P0, PT, R9.reuse, R16, RZ ;  /* 0x0000001009067210 */ /* 0x040fe40007f1e0ff */
[----:B------:R-:W-:-:S03]  /*0f30*/  IADD3 R4, P1, PT, R9, R12, RZ ;  /* 0x0000000c09047210 */ /* 0x000fc60007f3e0ff */
[C---:B------:R-:W-:Y:S02]  /*0f40*/  IMAD.X R7, R5.reuse, 0x1, R18, P0 ;  /* 0x0000000105077824 */ /* 0x040fe400000e0612 */
[----:B------:R-:W-:-:S04]  /*0f50*/  IMAD.X R5, R5, 0x1, R14, P1 ;  /* 0x0000000105057824 */ /* 0x000fc800008e060e */
[----:B------:R-:W2:Y:S04]  /*0f60*/  LDG.E.U8 R7, desc[UR6][R6.64] ;  /* 0x0000000606077981 */ /* 0x000ea8000c1e1100 */
[----:B------:R-:W2:Y:S01]  /*0f70*/  LDG.E.U8 R4, desc[UR6][R4.64] ;  /* 0x0000000604047981 */ /* 0x000ea2000c1e1100 */
[----:B------:R-:W-:Y:S02]  /*0f80*/  VIADD R2, R2, 0x1 ;  /* 0x0000000102027836 */ /* 0x000fe40000000000 */
[----:B------:R-:W-:Y:S02]  /*0f90*/  VIADD R10, R11, 0x1 ;  /* 0x000000010b0a7836 */ /* 0x000fe40000000000 */
[----:B------:R-:W-:Y:S01]  /*0fa0*/  VIADD R9, R9, 0x100 ;  /* 0x0000010009097836 */ /* 0x000fe20000000000 */
[----:B------:R-:W-:-:S02]  /*0fb0*/  ISETP.NE.AND P1, PT, R2, RZ, PT ;  /* 0x000000ff0200720c */ /* 0x000fc40003f25270 */
[----:B--2---:R-:W-:-:S13]  /*0fc0*/  ISETP.NE.AND P0, PT, R4, R7, PT ;  /* 0x000000070400720c */ /* 0x004fda0003f05270 */
[----:B------:R-:W-:-:S04]  /*0fd0*/  @!P0 IMAD.MOV R10, RZ, RZ, R11 ;  /* 0x000000ffff0a8224 */ /* 0x000fc800078e020b */
[----:B------:R-:W-:Y:S01]  /*0fe0*/  IMAD.MOV.U32 R11, RZ, RZ, R10 ;  /* 0x000000ffff0b7224 */ /* 0x000fe200078e000a */
[----:B------:R-:W-:Y:S06]  /*0ff0*/  @P1 BRA `(.L_x_70) ;  /* 0xfffffffc00c41947 */ /* 0x000fec000383ffff */
.L_x_62:
[----:B------:R-:W-:Y:S05]  /*1000*/  BSYNC.RECONVERGENT B1 ;  /* 0x0000000000017941 */ /* 0x000fea0003800200 */
.L_x_61:
[----:B------:R-:W-:-:S13]  /*1010*/  ISETP.GE.AND P0, PT, R8, 0x100, PT ;  /* 0x000001000800780c */ /* 0x000fda0003f06270 */
[----:B------:R-:W-:Y:S05]  /*1020*/  @!P0 BRA `(.L_x_71) ;  /* 0x0000000000ac8947 */ /* 0x000fea0003800000 */
        /* <DEDUP_REMOVED lines=14> */
[----:B------:R-:W-:-:S03]  /*1110*/  ISETP.GT.AND P0, PT, R8, 0x17, PT ;  /* 0x000000170800780c */ /* 0x000fc60003f04270 */
[----:B------:R-:W-:Y:S01]  /*1120*/  IMAD.IADD R4, R5, 0x1, R4 ;  /* 0x0000000105047824 */ /* 0x000fe200078e0204 */
[----:B------:R-:W-:-:S04]  /*1130*/  @!P1 SHF.R.U32.HI R5, RZ, 0x3, R3 ;  /* 0x00000003ff059819 */ /* 0x000fc80000011603 */
[----:B------:R-:W0:Y:S01]  /*1140*/  SHFL.DOWN PT, R6, R4, 0x8, 0x1f ;  /* 0x09001f0004067f89 */ /* 0x000e2200000e0000 */
[----:B------:R-:W-:Y:S02]  /*1150*/  @!P1 LOP3.LUT R5, R5, 0x7c, RZ, 0xc0, !PT ;  /* 0x0000007c05059812 */ /* 0x000fe400078ec0ff */
[----:B0-----:R-:W-:Y:S02]  /*1160*/  SEL R7, R6, RZ, !P0 ;  /* 0x000000ff06077207 */ /* 0x001fe40004000000 */
[----:B------:R-:W-:Y:S02]  /*1170*/  ISETP.GT.AND P0, PT, R8, 0xf, PT ;  /* 0x0000000f0800780c */ /* 0x000fe40003f04270 */
[----:B------:R-:W-:Y:S01]  /*1180*/  @!P1 MOV R6, 0x400 ;  /* 0x0000040000069802 */ /* 0x000fe20000000f00 */
[----:B------:R-:W-:-:S03]  /*1190*/  IMAD.IADD R7, R4, 0x1, R7 ;  /* 0x0000000104077824 */ /* 0x000fc600078e0207 */
[----:B-1----:R-:W-:Y:S02]  /*11a0*/  @!P1 LEA R6, R9, R6, 0x18 ;  /* 0x0000000609069211 */ /* 0x002fe400078ec0ff */
[----:B------:R-:W0:Y:S03]  /*11b0*/  SHFL.DOWN PT, R2, R7, 0x10, 0x1f ;  /* 0x0a001f0007027f89 */ /* 0x000e2600000e0000 */
[----:B------:R-:W-:Y:S01]  /*11c0*/  @!P1 IMAD.IADD R6, R5, 0x1, R6 ;  /* 0x0000000105069824 */ /* 0x000fe200078e0206 */
        /* <DEDUP_REMOVED lines=10> */
[----:B--2---:R-:W0:Y:S04]  /*1270*/  LDS.128 R4, [UR4+0x10] ;  /* 0x00001004ff047984 */ /* 0x004e280008000c00 */
[----:B------:R-:W1:Y:S01]  /*1280*/  LDS.64 R10, [UR4+0x20] ;  /* 0x00002004ff0a7984 */ /* 0x000e620008000a00 */
[----:B0-----:R-:W-:-:S04]  /*1290*/  IADD3 R2, PT, PT, R4, R2, R9 ;  /* 0x0000000204027210 */ /* 0x001fc80007ffe009 */
[----:B------:R-:W-:-:S04]  /*12a0*/  IADD3 R2, PT, PT, R6, R2, R5 ;  /* 0x0000000206027210 */ /* 0x000fc80007ffe005 */
[----:B-1----:R-:W-:-:S05]  /*12b0*/  IADD3 R2, PT, PT, R10, R2, R7 ;  /* 0x000000020a027210 */ /* 0x002fca0007ffe007 */
[----:B------:R-:W-:Y:S01]  /*12c0*/  IMAD.IADD R9, R2, 0x1, R11 ;  /* 0x0000000102097824 */ /* 0x000fe200078e020b */
[----:B------:R-:W-:Y:S06]  /*12d0*/  BRA `(.L_x_72) ;  /* 0x0000002000bc7947 */ /* 0x000fec0003800000 */
.L_x_71:
[----:B------:R-:W-:Y:S01]  /*12e0*/  LOP3.LUT R2, R3, 0x3e0, RZ, 0xc0, !PT ;  /* 0x000003e003027812 */ /* 0x000fe200078ec0ff */
[----:B------:R-:W0:Y:S03]  /*12f0*/  S2R R13, SR_LANEID ;  /* 0x00000000000d7919 */ /* 0x000e260000000000 */
[----:B------:R-:W-:Y:S01]  /*1300*/  LOP3.LUT R7, RZ, R2, RZ, 0x33, !PT ;  /* 0x00000002ff077212 */ /* 0x000fe200078e33ff */
[----:B------:R-:W-:-:S04]  /*1310*/  VIADD R5, R2, 0x20 ;  /* 0x0000002002057836 */ /* 0x000fc80000000000 */
[----:B------:R-:W-:Y:S01]  /*1320*/  IMAD.IADD R7, R8, 0x1, R7 ;  /* 0x0000000108077824 */ /* 0x000fe200078e0207 */
[----:B------:R-:W-:-:S04]  /*1330*/  ISETP.GT.AND P0, PT, R5, R8, PT ;  /* 0x000000080500720c */ /* 0x000fc80003f04270 */
[----:B------:R-:W-:-:S05]  /*1340*/  SEL R2, R7, 0x1f, P0 ;  /* 0x0000001f07027807 */ /* 0x000fca0000000000 */
[----:B------:R-:W1:Y:S01]  /*1350*/  SHFL.DOWN PT, R4, R11, 0x1, R2 ;  /* 0x082000000b047989 */ /* 0x000e6200000e0002 */
[CC--:B0-----:R-:W-:Y:S01]  /*1360*/  ISETP.GE.AND P0, PT, R13.reuse, R2.reuse, PT ;  /* 0x000000020d00720c */ /* 0x0c1fe20003f06270 */
[C---:B------:R-:W-:Y:S01]  /*1370*/  VIADD R7, R13.reuse, 0x2 ;  /* 0x000000020d077836 */ /* 0x040fe20000000000 */
[C---:B------:R-:W-:Y:S01]  /*1380*/  ISETP.NE.AND P1, PT, R13.reuse, RZ, PT ;  /* 0x000000ff0d00720c */ /* 0x040fe20003f25270 */
[----:B------:R-:W-:Y:S01]  /*1390*/  VIADD R9, R13, 0x4 ;  /* 0x000000040d097836 */ /* 0x000fe20000000000 */
[----:B-1----:R-:W-:Y:S02]  /*13a0*/  SEL R4, R4, RZ, !P0 ;  /* 0x000000ff04047207 */ /* 0x002fe40004000000 */
[----:B------:R-:W-:-:S03]  /*13b0*/  ISETP.GT.AND P0, PT, R7, R2, PT ;  /* 0x000000020700720c */ /* 0x000fc60003f04270 */
[----:B------:R-:W-:-:S06]  /*13c0*/  IMAD.IADD R5, R4, 0x1, R11 ;  /* 0x0000000104057824 */ /* 0x000fcc00078e020b */
[----:B------:R-:W-:Y:S01]  /*13d0*/  @!P1 MOV R10, 0x400 ;  /* 0x00000400000a9802 */ /* 0x000fe20000000f00 */
[----:B------:R-:W0:Y:S01]  /*13e0*/  @!P1 S2R R11, SR_CgaCtaId ;  /* 0x00000000000b9919 */ /* 0x000e220000008800 */
[----:B------:R-:W-:Y:S01]  /*13f0*/  @!P1 SHF.R.U32.HI R6, RZ, 0x3, R3 ;  /* 0x00000003ff069819 */ /* 0x000fe20000011603 */
[----:B------:R-:W1:Y:S03]  /*1400*/  SHFL.DOWN PT, R4, R5, 0x2, R2 ;  /* 0x0840000005047989 */ /* 0x000e6600000e0002 */
[----:B------:R-:W-:Y:S02]  /*1410*/  @!P1 LOP3.LUT R6, R6, 0x7c, RZ, 0xc0, !PT ;  /* 0x0000007c06069812 */ /* 0x000fe400078ec0ff */
[----:B-1----:R-:W-:Y:S02]  /*1420*/  SEL R4, R4, RZ, !P0 ;  /* 0x000000ff04047207 */ /* 0x002fe40004000000 */
[----:B------:R-:W-:-:S02]  /*1430*/  ISETP.GT.AND P0, PT, R9, R2, PT ;  /* 0x000000020900720c */ /* 0x000fc40003f04270 */
[----:B0-----:R-:W-:Y:S01]  /*1440*/  @!P1 LEA R11, R11, R10, 0x18 ;  /* 0x0000000a0b0b9211 */ /* 0x001fe200078ec0ff */
[----:B------:R-:W-:Y:S02]  /*1450*/  IMAD.IADD R7, R5, 0x1, R4 ;  /* 0x0000000105077824 */ /* 0x000fe400078e0204 */
[----:B------:R-:W-:Y:S02]  /*1460*/  VIADD R5, R13, 0x8 ;  /* 0x000000080d057836 */ /* 0x000fe40000000000 */
[----:B------:R-:W-:Y:S01]  /*1470*/  @!P1 IMAD.IADD R6, R6, 0x1, R11 ;  /* 0x0000000106069824 */ /* 0x000fe200078e020b */
[----:B------:R-:W0:Y:S02]  /*1480*/  SHFL.DOWN PT, R4, R7, 0x4, R2 ;  /* 0x0880000007047989 */ /* 0x000e2400000e0002 */
        /* <DEDUP_REMOVED lines=21> */
[----:B------:R-:W0:Y:S04]  /*15e0*/  LDS R10, [UR4+0xc] ;  /* 0x00000c04ff0a7984 */ /* 0x000e280008000800 */
[----:B-1----:R-:W1:Y:S04]  /*15f0*/  LDS.128 R4, [UR4+0x10] ;  /* 0x00001004ff047984 */ /* 0x002e680008000c00 */
[----:B------:R-:W2:Y:S01]  /*1600*/  LDS.64 R2, [UR4+0x20] ;  /* 0x00002004ff027984 */ /* 0x000ea20008000a00 */
[----:B0-----:R-:W-:Y:S02]  /*1610*/  SEL R10, R10, RZ, P1 ;  /* 0x000000ff0a0a7207 */ /* 0x001fe40000800000 */
[----:B------:R-:W-:-:S02]  /*1620*/  ISETP.GT.AND P1, PT, R8, 0x60, PT ;  /* 0x000000600800780c */ /* 0x000fc40003f24270 */
[----:B-1----:R-:W-:Y:S02]  /*1630*/  SEL R4, R4, RZ, P2 ;  /* 0x000000ff04047207 */ /* 0x002fe40001000000 */
[----:B------:R-:W-:Y:S02]  /*1640*/  ISETP.GT.AND P2, PT, R8, 0x80, PT ;  /* 0x000000800800780c */ /* 0x000fe40003f44270 */
[----:B------:R-:W-:Y:S02]  /*1650*/  SEL R5, R5, RZ, P1 ;  /* 0x000000ff05057207 */ /* 0x000fe40000800000 */
[----:B------:R-:W-:Y:S02]  /*1660*/  IADD3 R4, PT, PT, R4, R10, R9 ;  /* 0x0000000a04047210 */ /* 0x000fe40007ffe009 */
        /* <DEDUP_REMOVED lines=10> */
.L_x_58:
[----:B------:R-:W0:Y:S01]  /*1710*/  S2R R11, SR_TID.X ;  /* 0x00000000000b7919 */ /* 0x000e220000002100 */
[----:B------:R-:W1:Y:S01]  /*1720*/  LDCU.128 UR8, c[0x0][0x380] ;  /* 0x00007000ff0877ac */ /* 0x000e620008000c00 */
[----:B0-----:R-:W-:-:S05]  /*1730*/  IADD3 R6, P0, PT, R2, R11, RZ ;  /* 0x0000000b02067210 */ /* 0x001fca0007f1e0ff */
[----:B------:R-:W-:Y:S01]  /*1740*/  IMAD.X R4, RZ, RZ, RZ, P0 ;  /* 0x000000ffff047224 */ /* 0x000fe200000e06ff */
[C---:B-1----:R-:W-:Y:S02]  /*1750*/  IADD3 R8, P0, PT, R6.reuse, UR8, RZ ;  /* 0x0000000806087c10 */ /* 0x042fe4000ff1e0ff */
        /* <DEDUP_REMOVED lines=36> */
[----:B------:R-:W-:-:S03]  /*19a0*/  ISETP.NE.AND P4, PT, R18, R23, PT ;  /* 0x000000171200720c */ /* 0x000fc60003f85270 */
[----:B------:R-:W5:Y:S01]  /*19b0*/  LDG.E.U8 R23, desc[UR6][R6.64+0xc00] ;  /* 0x000c000606177981 */ /* 0x000f62000c1e1100 */
[----:B------:R-:W-:-:S03]  /*19c0*/  ISETP.NE.AND P5, PT, R20, R25, PT ;  /* 0x000000191400720c */ /* 0x000fc60003fa5270 */
[----:B------:R-:W5:Y:S01]  /*19d0*/  LDG.E.U8 R25, desc[UR6][R8.64+0xd00] ;  /* 0x000d000608197981 */ /* 0x000f62000c1e1100 */
[----:B------:R-:W-:Y:S01]  /*19e0*/  IMAD.MOV.U32 R18, RZ, RZ, 0x2 ;  /* 0x00000002ff127424 */ /* 0x000fe200078e00ff */
[----:B------:R-:W-:Y:S01]  /*19f0*/  SEL R20, RZ, 0x1, !P6 ;  /* 0x00000001ff147807 */ /* 0x000fe20007000000 */
[----:B------:R-:W-:-:S04]  /*1a00*/  @!P6 IMAD.MOV R18, RZ, RZ, 0x1 ;  /* 0x00000001ff12e424 */ /* 0x000fc800078e02ff */
[----:B------:R-:W-:-:S04]  /*1a10*/  @!P0 IMAD.MOV R18, RZ, RZ, R20 ;  /* 0x000000ffff128224 */ /* 0x000fc800078e0214 */
[----:B------:R-:W-:Y:S02]  /*1a20*/  VIADD R20, R18, 0x1 ;  /* 0x0000000112147836 */ /* 0x000fe40000000000 */
[----:B------:R-:W-:Y:S01]  /*1a30*/  @!P1 IMAD.MOV R20, RZ, RZ, R18 ;  /* 0x000000ffff149224 */ /* 0x000fe200078e0212 */
[----:B--2---:R-:W-:Y:S02]  /*1a40*/  ISETP.NE.AND P6, PT, R4, R13, PT ;  /* 0x0000000d0400720c */ /* 0x004fe40003fc5270 */
[----:B------:R0:W2:Y:S04]  /*1a50*/  LDG.E.U8 R4, desc[UR6][R8.64+0xe00] ;  /* 0x000e000608047981 */ /* 0x0000a8000c1e1100 */
[----:B------:R1:W2:Y:S01]  /*1a60*/  LDG.E.U8 R13, desc[UR6][R6.64+0xe00] ;  /* 0x000e0006060d7981 */ /* 0x0002a2000c1e1100 */
[----:B------:R-:W-:-:S02]  /*1a70*/  VIADD R18, R20, 0x1 ;  /* 0x0000000114127836 */ /* 0x000fc40000000000 */
[----:B------:R-:W-:-:S04]  /*1a80*/  @!P2 IMAD.MOV R18, RZ, RZ, R20 ;  /* 0x000000ffff12a224 */ /* 0x000fc800078e0214 */
[----:B------:R-:W-:Y:S02]  /*1a90*/  VIADD R20, R18, 0x1 ;  /* 0x0000000112147836 */ /* 0x000fe40000000000 */
[----:B------:R-:W-:Y:S01]  /*1aa0*/  @!P3 IMAD.MOV R20, RZ, RZ, R18 ;  /* 0x000000ffff14b224 */ /* 0x000fe200078e0212 */
[----:B---3--:R-:W-:-:S03]  /*1ab0*/  ISETP.NE.AND P0, PT, R10, R15, PT ;  /* 0x0000000f0a00720c */ /* 0x008fc60003f05270 */
[----:B------:R-:W-:Y:S02]  /*1ac0*/  VIADD R18, R20, 0x1 ;  /* 0x0000000114127836 */ /* 0x000fe40000000000 */
[----:B------:R-:W-:-:S04]  /*1ad0*/  @!P4 IMAD.MOV R18, RZ, RZ, R20 ;  /* 0x000000ffff12c224 */ /* 0x000fc800078e0214 */
[----:B0-----:R-:W-:Y:S02]  /*1ae0*/  VIADD R8, R18, 0x1 ;  /* 0x0000000112087836 */ /* 0x001fe40000000000 */
[----:B------:R-:W-:Y:S01]  /*1af0*/  @!P5 IMAD.MOV R8, RZ, RZ, R18 ;  /* 0x000000ffff08d224 */ /* 0x000fe200078e0212 */
[----:B----4-:R-:W-:-:S03]  /*1b00*/  ISETP.NE.AND P1, PT, R12, R17, PT ;  /* 0x000000110c00720c */ /* 0x010fc60003f25270 */
[----:B-1----:R-:W-:Y:S02]  /*1b10*/  VIADD R6, R8, 0x1 ;  /* 0x0000000108067836 */ /* 0x002fe40000000000 */
[----:B------:R-:W-:-:S04]  /*1b20*/  @!P6 IMAD.MOV R6, RZ, RZ, R8 ;  /* 0x000000ffff06e224 */ /* 0x000fc800078e0208 */
[----:B------:R-:W-:Y:S02]  /*1b30*/  VIADD R7, R6, 0x1 ;  /* 0x0000000106077836 */ /* 0x000fe40000000000 */
[----:B------:R-:W-:Y:S01]  /*1b40*/  @!P0 IMAD.MOV R7, RZ, RZ, R6 ;  /* 0x000000ffff078224 */ /* 0x000fe200078e0206 */
[----:B-----5:R-:W-:-:S03]  /*1b50*/  ISETP.NE.AND P0, PT, R14, R19, PT ;  /* 0x000000130e00720c */ /* 0x020fc60003f05270 */
[----:B------:R-:W-:Y:S02]  /*1b60*/  VIADD R6, R7, 0x1 ;  /* 0x0000000107067836 */ /* 0x000fe40000000000 */
        /* <DEDUP_REMOVED lines=9> */
[----:B------:R-:W-:Y:S01]  /*1c00*/  @!P0 IMAD.MOV R7, RZ, RZ, R6 ;  /* 0x000000ffff078224 */ /* 0x000fe200078e0206 */
[----:B------:R-:W-:-:S04]  /*1c10*/  ISETP.GE.U32.AND P0, PT, R24, UR4, PT ;  /* 0x0000000418007c0c */ /* 0x000fc8000bf06070 */
[----:B------:R-:W-:Y:S02]  /*1c20*/  ISETP.GE.U32.AND.EX P0, PT, R26, UR12, PT, P0 ;  /* 0x0000000c1a007c0c */ /* 0x000fe4000bf06100 */
[----:B--2---:R-:W-:Y:S01]  /*1c30*/  ISETP.NE.AND P2, PT, R4, R13, PT ;  /* 0x0000000d0400720c */ /* 0x004fe20003f45270 */
[----:B------:R-:W-:Y:S02]  /*1c40*/  VIADD R4, R7, 0x1 ;  /* 0x0000000107047836 */ /* 0x000fe40000000000 */
[----:B------:R-:W-:Y:S01]  /*1c50*/  @!P1 IMAD.MOV R4, RZ, RZ, R7 ;  /* 0x000000ffff049224 */ /* 0x000fe200078e0207 */
[----:B------:R-:W-:-:S03]  /*1c60*/  ISETP.NE.AND P1, PT, R27, R29, PT ;  /* 0x0000001d1b00720c */ /* 0x000fc60003f25270 */
[----:B------:R-:W-:-:S06]  /*1c70*/  VIADD R6, R4, 0x1 ;  /* 0x0000000104067836 */ /* 0x000fcc0000000000 */
[----:B------:R-:W-:-:S04]  /*1c80*/  @!P2 IMAD.MOV R6, RZ, RZ, R4 ;  /* 0x000000ffff06a224 */ /* 0x000fc800078e0204 */
[----:B------:R-:W-:Y:S02]  /*1c90*/  VIADD R8, R6, 0x1 ;  /* 0x0000000106087836 */ /* 0x000fe40000000000 */
[----:B------:R-:W-:Y:S01]  /*1ca0*/  @!P1 IMAD.MOV R8, RZ, RZ, R6 ;  /* 0x000000ffff089224 */ /* 0x000fe200078e0206 */
[----:B------:R-:W-:Y:S06]  /*1cb0*/  @!P0 BRA `(.L_x_73) ;  /* 0x0000001400988947 */ /* 0x000fec0003800000 */
[----:B------:R-:W-:Y:S01]  /*1cc0*/  IADD3 R10, P1, PT, R2, UR4, RZ ;  /* 0x00000004020a7c10 */ /* 0x000fe2000ff3e0ff */
[----:B------:R-:W-:Y:S01]  /*1cd0*/  IMAD.MOV.U32 R16, RZ, RZ, RZ ;  /* 0x000000ffff107224 */ /* 0x000fe200078e00ff */
[----:B------:R-:W-:Y:S02]  /*1ce0*/  IADD3 R9, P2, PT, R5, -0x1000, RZ ;  /* 0xfffff00005097810 */ /* 0x000fe40007f5e0ff */
[----:B------:R-:W-:Y:S01]  /*1cf0*/  LOP3.LUT R4, RZ, R11, RZ, 0x33, !PT ;  /* 0x0000000bff047212 */ /* 0x000fe200078e33ff */
[----:B------:R-:W-:Y:S01]  /*1d00*/  IMAD.X R12, RZ, RZ, UR12, P1 ;  /* 0x0000000cff0c7e24 */ /* 0x000fe200088e06ff */
[----:B------:R-:W-:Y:S02]  /*1d10*/  ISETP.GT.U32.AND P0, PT, R10, R9, PT ;  /* 0x000000090a00720c */ /* 0x000fe40003f04070 */
[----:B------:R-:W-:Y:S02]  /*1d20*/  IADD3.X R11, PT, PT, R3, -0x1, RZ, P2, !PT ;  /* 0xffffffff030b7810 */ /* 0x000fe400017fe4ff */
[----:B------:R-:W-:-:S02]  /*1d30*/  IADD3 R15, PT, PT, R5, -UR4, R4 ;  /* 0x80000004050f7c10 */ /* 0x000fc4000fffe004 */
[----:B------:R-:W-:Y:S02]  /*1d40*/  ISETP.GT.U32.AND.EX P0, PT, R12, R11, PT, P0 ;  /* 0x0000000b0c00720c */ /* 0x000fe40003f04100 */
[C---:B------:R-:W-:Y:S01]  /*1d50*/  IADD3 R14, P1, PT, R10.reuse, UR10, RZ ;  /* 0x0000000a0a0e7c10 */ /* 0x040fe2000ff3e0ff */
[----:B------:R-:W-:Y:S01]  /*1d60*/  IMAD.IADD R15, R15, 0x1, -R2 ;  /* 0x000000010f0f7824 */ /* 0x000fe200078e0a02 */
[----:B------:R-:W-:Y:S02]  /*1d70*/  IADD3 R13, P2, PT, R10, UR8, RZ ;  /* 0x000000080a0d7c10 */ /* 0x000fe4000ff5e0ff */
[C---:B------:R-:W-:Y:S02]  /*1d80*/  IADD3.X R17, PT, PT, R12.reuse, UR11, RZ, P1, !PT ;  /* 0x0000000b0c117c10 */ /* 0x040fe40008ffe4ff */
[----:B------:R-:W-:-:S05]  /*1d90*/  IADD3.X R18, PT, PT, R12, UR9, RZ, P2, !PT ;  /* 0x000000090c127c10 */ /* 0x000fca00097fe4ff */
[----:B------:R-:W-:Y:S05]  /*1da0*/  @P0 BRA `(.L_x_74) ;  /* 0x0000000400b80947 */ /* 0x000fea0003800000 */
[----:B------:R-:W0:Y:S01]  /*1db0*/  LDC.64 R2, c[0x0][0x3c0] ;  /* 0x0000f000ff027b82 */ /* 0x000e220000000a00 */
[----:B------:R-:W1:Y:S01]  /*1dc0*/  LDCU UR5, c[0x0][0x3c8] ;  /* 0x00007900ff0577ac */ /* 0x000e620008000800 */
[----:B------:R-:W2:Y:S01]  /*1dd0*/  LDCU.128 UR8, c[0x0][0x380] ;  /* 0x00007000ff0877ac */ /* 0x000ea20008000c00 */
[----:B------:R-:W-:Y:S01]  /*1de0*/  NOP ;  /* 0x0000000000007918 */ /* 0x000fe20000000000 */
.L_x_75:
[----:B------:R-:W3:Y:S02]  /*1df0*/  S2R R5, SR_TID.X ;  /* 0x0000000000057919 */ /* 0x000ee40000002100 */
[----:B---3--:R-:W-:-:S05]  /*1e00*/  IADD3 R6, P0, PT, R5, R10, RZ ;  /* 0x0000000a05067210 */ /* 0x008fca0007f1e0ff */
[----:B------:R-:W-:Y:S01]  /*1e10*/  IMAD.X R7, RZ, RZ, R12, P0 ;  /* 0x000000ffff077224 */ /* 0x000fe200000e060c */
[C---:B--2---:R-:W-:Y:S02]  /*1e20*/  IADD3 R4, P0, PT, R6.reuse, UR8, RZ ;  /* 0x0000000806047c10 */ /* 0x044fe4000ff1e0ff */
        /* <DEDUP_REMOVED lines=28> */
[----:B--2---:R-:W-:-:S03]  /*1ff0*/  ISETP.NE.AND P3, PT, R21, R22, PT ;  /* 0x000000161500720c */ /* 0x004fc60003f65270 */
[----:B------:R-:W2:Y:S04]  /*2000*/  LDG.E.U8 R22, desc[UR6][R6.64+0x900] ;  /* 0x0009000606167981 */ /* 0x000ea8000c1e1100 */
[----:B------:R-:W2:Y:S01]  /*2010*/  LDG.E.U8 R21, desc[UR6][R4.64+0xb00] ;  /* 0x000b000604157981 */ /* 0x000ea2000c1e1100 */
[----:B---3--:R-:W-:Y:S01]  /*2020*/  ISETP.NE.AND P4, PT, R19, R20, PT ;  /* 0x000000141300720c */ /* 0x008fe20003f85270 */
[----:B------:R-:W-:Y:S02]  /*2030*/  VIADD R20, R8, 0x1 ;  /* 0x0000000108147836 */ /* 0x000fe40000000000 */
[----:B------:R-:W3:Y:S01]  /*2040*/  LDG.E.U8 R19, desc[UR6][R6.64+0xa00] ;  /* 0x000a000606137981 */ /* 0x000ee2000c1e1100 */
[----:B------:R-:W-:-:S03]  /*2050*/  @!P2 IMAD.MOV R20, RZ, RZ, R8 ;  /* 0x000000ffff14a224 */ /* 0x000fc600078e0208 */
[----:B------:R-:W3:Y:S01]  /*2060*/  LDG.E.U8 R8, desc[UR6][R4.64+0xa00] ;  /* 0x000a000604087981 */ /* 0x000ee2000c1e1100 */
[----:B----4-:R-:W-:Y:S01]  /*2070*/  ISETP.NE.AND P2, PT, R23, R24, PT ;  /* 0x000000181700720c */ /* 0x010fe20003f45270 */
[----:B------:R-:W-:Y:S02]  /*2080*/  VIADD R23, R20, 0x1 ;  /* 0x0000000114177836 */ /* 0x000fe40000000000 */
[----:B------:R-:W4:Y:S01]  /*2090*/  LDG.E.U8 R24, desc[UR6][R6.64+0xc00] ;  /* 0x000c000606187981 */ /* 0x000f22000c1e1100 */
[----:B------:R-:W-:-:S03]  /*20a0*/  @!P1 IMAD.MOV R23, RZ, RZ, R20 ;  /* 0x000000ffff179224 */ /* 0x000fc600078e0214 */
[----:B------:R-:W4:Y:S01]  /*20b0*/  LDG.E.U8 R20, desc[UR6][R6.64+0xb00] ;  /* 0x000b000606147981 */ /* 0x000f22000c1e1100 */
[----:B-----5:R-:W-:Y:S01]  /*20c0*/  ISETP.NE.AND P1, PT, R26, R25, PT ;  /* 0x000000191a00720c */ /* 0x020fe20003f25270 */
[----:B------:R-:W-:Y:S02]  /*20d0*/  VIADD R25, R23, 0x1 ;  /* 0x0000000117197836 */ /* 0x000fe40000000000 */
[----:B------:R-:W5:Y:S01]  /*20e0*/  LDG.E.U8 R26, desc[UR6][R6.64+0xd00] ;  /* 0x000d0006061a7981 */ /* 0x000f62000c1e1100 */
[----:B------:R-:W-:-:S03]  /*20f0*/  @!P6 IMAD.MOV R25, RZ, RZ, R23 ;  /* 0x000000ffff19e224 */ /* 0x000fc600078e0217 */
[----:B------:R-:W5:Y:S01]  /*2100*/  LDG.E.U8 R23, desc[UR6][R4.64+0xc00] ;  /* 0x000c000604177981 */ /* 0x000f62000c1e1100 */
[----:B--2---:R-:W-:Y:S01]  /*2110*/  ISETP.NE.AND P6, PT, R27, R22, PT ;  /* 0x000000161b00720c */ /* 0x004fe20003fc5270 */
[----:B------:R-:W-:Y:S02]  /*2120*/  VIADD R22, R25, 0x1 ;  /* 0x0000000119167836 */ /* 0x000fe40000000000 */
[----:B------:R-:W2:Y:S01]  /*2130*/  LDG.E.U8 R27, desc[UR6][R6.64+0xe00] ;  /* 0x000e0006061b7981 */ /* 0x000ea2000c1e1100 */
[----:B------:R-:W-:-:S03]  /*2140*/  @!P5 IMAD.MOV R22, RZ, RZ, R25 ;  /* 0x000000ffff16d224 */ /* 0x000fc600078e0219 */
[----:B------:R-:W2:Y:S01]  /*2150*/  LDG.E.U8 R25, desc[UR6][R4.64+0xd00] ;  /* 0x000d000604197981 */ /* 0x000ea2000c1e1100 */
[----:B---3--:R-:W-:-:S03]  /*2160*/  ISETP.NE.AND P5, PT, R8, R19, PT ;  /* 0x000000130800720c */ /* 0x008fc60003fa5270 */
[----:B------:R-:W3:Y:S04]  /*2170*/  LDG.E.U8 R8, desc[UR6][R4.64+0xe00] ;  /* 0x000e000604087981 */ /* 0x000ee8000c1e1100 */
[----:B------:R1:W3:Y:S01]  /*2180*/  LDG.E.U8 R19, desc[UR6][R4.64+0xf00] ;  /* 0x000f000604137981 */ /* 0x0002e2000c1e1100 */
[----:B------:R-:W-:Y:S02]  /*2190*/  VIADD R29, R22, 0x1 ;  /* 0x00000001161d7836 */ /* 0x000fe40000000000 */
[----:B------:R-:W-:-:S04]  /*21a0*/  @!P0 IMAD.MOV R29, RZ, RZ, R22 ;  /* 0x000000ffff1d8224 */ /* 0x000fc800078e0216 */
[----:B------:R-:W-:Y:S02]  /*21b0*/  VIADD R22, R29, 0x1 ;  /* 0x000000011d167836 */ /* 0x000fe40000000000 */
[----:B------:R-:W-:-:S04]  /*21c0*/  @!P4 IMAD.MOV R22, RZ, RZ, R29 ;  /* 0x000000ffff16c224 */ /* 0x000fc800078e021d */
[----:B------:R-:W-:Y:S02]  /*21d0*/  VIADD R29, R22, 0x1 ;  /* 0x00000001161d7836 */ /* 0x000fe40000000000 */
[----:B------:R-:W-:-:S04]  /*21e0*/  @!P3 IMAD.MOV R29, RZ, RZ, R22 ;  /* 0x000000ffff1db224 */ /* 0x000fc800078e0216 */
[----:B------:R-:W-:Y:S02]  /*21f0*/  VIADD R22, R29, 0x1 ;  /* 0x000000011d167836 */ /* 0x000fe40000000000 */
[----:B------:R-:W-:Y:S01]  /*2200*/  @!P2 IMAD.MOV R22, RZ, RZ, R29 ;  /* 0x000000ffff16a224 */ /* 0x000fe200078e021d */
[----:B----4-:R-:W-:-:S03]  /*2210*/  ISETP.NE.AND P0, PT, R21, R20, PT ;  /* 0x000000141500720c */ /* 0x010fc60003f05270 */
[----:B-1----:R-:W-:Y:S02]  /*2220*/  VIADD R4, R22, 0x1 ;  /* 0x0000000116047836 */ /* 0x002fe40000000000 */
[----:B------:R-:W-:Y:S01]  /*2230*/  @!P1 IMAD.MOV R4, RZ, RZ, R22 ;  /* 0x000000ffff049224 */ /* 0x000fe200078e0216 */
[----:B-----5:R-:W-:-:S03]  /*2240*/  ISETP.NE.AND P1, PT, R23, R24, PT ;  /* 0x000000181700720c */ /* 0x020fc60003f25270 */
[----:B------:R-:W-:Y:S02]  /*2250*/  VIADD R5, R4, 0x1 ;  /* 0x0000000104057836 */ /* 0x000fe40000000000 */
[----:B------:R-:W-:-:S04]  /*2260*/  @!P6 IMAD.MOV R5, RZ, RZ, R4 ;  /* 0x000000ffff05e224 */ /* 0x000fc800078e0204 */
[----:B------:R-:W-:Y:S02]  /*2270*/  VIADD R4, R5, 0x1 ;  /* 0x0000000105047836 */ /* 0x000fe40000000000 */
[----:B------:R-:W-:Y:S02]  /*2280*/  @!P5 IMAD.MOV R4, RZ, RZ, R5 ;  /* 0x000000ffff04d224 */ /* 0x000fe400078e0205 */
[----:B0-----:R-:W-:Y:S01]  /*2290*/  IMAD.MOV.U32 R5, RZ, RZ, R2 ;  /* 0x000000ffff057224 */ /* 0x001fe200078e0002 */
[----:B------:R-:W-:Y:S01]  /*22a0*/  USHF.L.U32 UR4, UR5, 0xc, URZ ;  /* 0x0000000c05047899 */ /* 0x000fe200080006ff */
[----:B------:R-:W-:Y:S02]  /*22b0*/  VIADD R6, R4, 0x1 ;  /* 0x0000000104067836 */ /* 0x000fe40000000000 */
[----:B------:R-:W-:Y:S01]  /*22c0*/  @!P0 IMAD.MOV R6, RZ, RZ, R4 ;  /* 0x000000ffff068224 */ /* 0x000fe200078e0204 */
[----:B------:R-:W-:Y:S01]  /*22d0*/  IADD3 R7, P3, PT, -R10, R5, RZ ;  /* 0x000000050a077210 */ /* 0x000fe20007f7e1ff */
[----:B------:R-:W-:-:S02]  /*22e0*/  USHF.R.S32.HI UR12, URZ, 0x1f, UR4 ;  /* 0x0000001fff0c7899 */ /* 0x000fc40008011404 */
[----:B------:R-:W-:Y:S01]  /*22f0*/  VIADD R4, R6, 0x1 ;  /* 0x0000000106047836 */ /* 0x000fe20000000000 */
[----:B------:R-:W-:Y:S01]  /*2300*/  ISETP.GE.U32.AND P0, PT, R7, UR4, PT ;  /* 0x0000000407007c0c */ /* 0x000fe2000bf06070 */
[----:B------:R-:W-:Y:S02]  /*2310*/  @!P1 IMAD.MOV R4, RZ, RZ, R6 ;  /* 0x000000ffff049224 */ /* 0x000fe400078e0206 */
[----:B------:R-:W-:Y:S02]  /*2320*/  IMAD.X R7, R3, 0x1, ~R12, P3 ;  /* 0x0000000103077824 */ /* 0x000fe400018e0e0c */
[----:B------:R-:W-:-:S03]  /*2330*/  VIADD R6, R4, 0x1 ;  /* 0x0000000104067836 */ /* 0x000fc60000000000 */
[----:B------:R-:W-:Y:S02]  /*2340*/  ISETP.GE.U32.AND.EX P0, PT, R7, UR12, PT, P0 ;  /* 0x0000000c07007c0c */ /* 0x000fe4000bf06100 */
[----:B------:R-:W-:-:S04]  /*2350*/  IADD3 R13, P3, PT, R13, UR4, RZ ;  /* 0x000000040d0d7c10 */ /* 0x000fc8000ff7e0ff */
[----:B------:R-:W-:Y:S02]  /*2360*/  IADD3.X R18, PT, PT, R18, UR12, RZ, P3, !PT ;  /* 0x0000000c12127c10 */ /* 0x000fe40009ffe4ff */
[----:B--2---:R-:W-:Y:S02]  /*2370*/  ISETP.NE.AND P2, PT, R25, R26, PT ;  /* 0x0000001a1900720c */ /* 0x004fe40003f45270 */
[----:B---3--:R-:W-:-:S11]  /*2380*/  ISETP.NE.AND P1, PT, R8, R27, PT ;  /* 0x0000001b0800720c */ /* 0x008fd60003f25270 */
[----:B------:R-:W-:Y:S01]  /*2390*/  @!P2 IMAD.MOV R6, RZ, RZ, R4 ;  /* 0x000000ffff06a224 */ /* 0x000fe200078e0204 */
[----:B------:R-:W-:-:S03]  /*23a0*/  ISETP.NE.AND P2, PT, R19, R28, PT ;  /* 0x0000001c1300720c */ /* 0x000fc60003f45270 */
[----:B------:R-:W-:Y:S02]  /*23b0*/  VIADD R4, R6, 0x1 ;  /* 0x0000000106047836 */ /* 0x000fe40000000000 */
[----:B------:R-:W-:Y:S01]  /*23c0*/  @!P1 IMAD.MOV R4, RZ, RZ, R6 ;  /* 0x000000ffff049224 */ /* 0x000fe200078e0206 */
[----:B------:R-:W-:-:S04]  /*23d0*/  IADD3 R14, P1, PT, R14, UR4, RZ ;  /* 0x000000040e0e7c10 */ /* 0x000fc8000ff3e0ff */
[----:B------:R-:W-:Y:S01]  /*23e0*/  IADD3.X R17, PT, PT, R17, UR12, RZ, P1, !PT ;  /* 0x0000000c11117c10 */ /* 0x000fe20008ffe4ff */
[----:B------:R-:W-:Y:S02]  /*23f0*/  VIADD R8, R4, 0x1 ;  /* 0x0000000104087836 */ /* 0x000fe40000000000 */
[----:B------:R-:W-:Y:S01]  /*2400*/  @!P2 IMAD.MOV R8, RZ, RZ, R4 ;  /* 0x000000ffff08a224 */ /* 0x000fe200078e0204 */
[----:B------:R-:W-:Y:S06]  /*2410*/  @!P0 BRA `(.L_x_73) ;  /* 0x0000000c00c08947 */ /* 0x000fec0003800000 */
[----:B------:R-:W-:Y:S01]  /*2420*/  IADD3 R10, P0, PT, R10, UR4, RZ ;  /* 0x000000040a0a7c10 */ /* 0x000fe2000ff1e0ff */
[----:B------:R-:W-:Y:S02]  /*2430*/  VIADD R15, R15, -UR4 ;  /* 0x800000040f0f7c36 */ /* 0x000fe40008000000 */
[----:B------:R-:W-:Y:S01]  /*2440*/  VIADD R16, R16, 0x1 ;  /* 0x0000000110107836 */ /* 0x000fe20000000000 */
[----:B------:R-:W-:Y:S02]  /*2450*/  IADD3.X R12, PT, PT, R12, UR12, RZ, P0, !PT ;  /* 0x0000000c0c0c7c10 */ /* 0x000fe400087fe4ff */
[----:B------:R-:W-:-:S04]  /*2460*/  ISETP.GT.U32.AND P0, PT, R10, R9, PT ;  /* 0x000000090a00720c */ /* 0x000fc80003f04070 */
[----:B------:R-:W-:-:S13]  /*2470*/  ISETP.GT.U32.AND.EX P0, PT, R12, R11, PT, P0 ;  /* 0x0000000b0c00720c */ /* 0x000fda0003f04100 */
[----:B------:R-:W-:Y:S05]  /*2480*/  @!P0 BRA `(.L_x_75) ;  /* 0xfffffff800588947 */ /* 0x000fea000383ffff */
.L_x_74:
[----:B------:R-:W0:Y:S01]  /*2490*/  S2R R7, SR_TID.X ;  /* 0x0000000000077919 */ /* 0x000e220000002100 */
[----:B------:R-:W-:Y:S01]  /*24a0*/  IMAD.IADD R2, R5, 0x1, -R10 ;  /* 0x0000000105027824 */ /* 0x000fe200078e0a0a */
[----:B------:R-:W-:Y:S01]  /*24b0*/  ISETP.GE.U32.AND P1, PT, R10, R5, PT ;  /* 0x000000050a00720c */ /* 0x000fe20003f26070 */
[----:B------:R-:W-:Y:S03]  /*24c0*/  BSSY.RECONVERGENT B1, `(.L_x_73) ;  /* 0x00000e5000017945 */ /* 0x000fe60003800200 */
[----:B0-----:R-:W-:-:S04]  /*24d0*/  ISETP.GE.AND P0, PT, R7, R2, PT ;  /* 0x000000020700720c */ /* 0x001fc80003f06270 */
[----:B------:R-:W-:-:S13]  /*24e0*/  ISETP.GE.U32.OR.EX P0, PT, R12, R3, P0, P1 ;  /* 0x000000030c00720c */ /* 0x000fda0000706510 */
[----:B------:R-:W-:Y:S05]  /*24f0*/  @P0 BRA `(.L_x_76) ;  /* 0x0000000c00840947 */ /* 0x000fea0003800000 */
[----:B------:R-:W-:Y:S01]  /*2500*/  IMAD.SHL.U32 R2, R0, 0x1000, RZ ;  /* 0x0000100000027824 */ /* 0x000fe200078e00ff */
[----:B------:R-:W-:Y:S01]  /*2510*/  LOP3.LUT R3, RZ, R7, RZ, 0x33, !PT ;  /* 0x00000007ff037212 */ /* 0x000fe200078e33ff */
[----:B------:R-:W-:Y:S02]  /*2520*/  BSSY.RECONVERGENT B2, `(.L_x_77) ;  /* 0x000006c000027945 */ /* 0x000fe40003800200 */
[----:B------:R-:W-:-:S05]  /*2530*/  VIADD R2, R2, UR4 ;  /* 0x0000000402027c36 */ /* 0x000fca0008000000 */
[----:B------:R-:W-:Y:S01]  /*2540*/  IADD3 R2, PT, PT, -R2, R5, R3 ;  /* 0x0000000502027210 */ /* 0x000fe20007ffe103 */
[----:B------:R-:W-:-:S04]  /*2550*/  IMAD R3, R16, UR5, RZ ;  /* 0x0000000510037c24 */ /* 0x000fc8000f8e02ff */
[----:B------:R-:W-:-:S05]  /*2560*/  IMAD R2, R3, -0x1000, R2 ;  /* 0xfffff00003027824 */ /* 0x000fca00078e0202 */
[C---:B------:R-:W-:Y:S02]  /*2570*/  ISETP.GE.U32.AND P0, PT, R2.reuse, 0xf00, PT ;  /* 0x00000f000200780c */ /* 0x040fe40003f06070 */
[----:B------:R-:W-:-:S04]  /*2580*/  LEA.HI R6, R2, 0x1, RZ, 0x18 ;  /* 0x0000000102067811 */ /* 0x000fc800078fc0ff */
[----:B------:R-:W-:-:S07]  /*2590*/  LOP3.LUT R26, R6, 0xf, RZ, 0xc0, !PT ;  /* 0x0000000f061a7812 */ /* 0x000fce00078ec0ff */
[----:B------:R-:W-:Y:S05]  /*25a0*/  @!P0 BRA `(.L_x_78) ;  /* 0x00000004008c8947 */ /* 0x000fea0003800000 */
[----:B------:R-:W-:Y:S01]  /*25b0*/  LEA.HI R2, R15, 0x1, RZ, 0x18 ;  /* 0x000000010f027811 */ /* 0x000fe200078fc0ff */
[----:B------:R-:W-:Y:S01]  /*25c0*/  IMAD.MOV.U32 R16, RZ, RZ, RZ ;  /* 0x000000ffff107224 */ /* 0x000fe200078e00ff */
[C---:B------:R-:W-:Y:S01]  /*25d0*/  IADD3 R9, P0, PT, R7.reuse, R13, RZ ;  /* 0x0000000d07097210 */ /* 0x040fe20007f1e0ff */
[----:B------:R-:W-:Y:S01]  /*25e0*/  IMAD.MOV.U32 R19, RZ, RZ, RZ ;  /* 0x000000ffff137224 */ /* 0x000fe200078e00ff */
[----:B------:R-:W-:Y:S02]  /*25f0*/  IADD3 R11, P1, PT, R7, R14, RZ ;  /* 0x0000000e070b7210 */ /* 0x000fe40007f3e0ff */
[----:B------:R-:W-:Y:S01]  /*2600*/  LOP3.LUT R2, R2, 0x1fffff0, RZ, 0xc0, !PT ;  /* 0x01fffff002027812 */ /* 0x000fe200078ec0ff */
[----:B------:R-:W-:Y:S02]  /*2610*/  IMAD.X R20, RZ, RZ, R18, P0 ;  /* 0x000000ffff147224 */ /* 0x000fe400000e0612 */
[----:B------:R-:W-:Y:S02]  /*2620*/  IMAD.X R22, RZ, RZ, R17, P1 ;  /* 0x000000ffff167224 */ /* 0x000fe400008e0611 */
[----:B------:R-:W-:-:S07]  /*2630*/  IMAD.MOV R21, RZ, RZ, -R2 ;  /* 0x000000ffff157224 */ /* 0x000fce00078e0a02 */
.L_x_79:
[C---:B------:R-:W-:Y:S02]  /*2640*/  IADD3 R2, P0, PT, R16.reuse, R9, RZ ;  /* 0x0000000910027210 */ /* 0x040fe40007f1e0ff */
[----:B------:R-:W-:-:S03]  /*2650*/  IADD3 R4, P1, PT, R16, R11, RZ ;  /* 0x0000000b10047210 */ /* 0x000fc60007f3e0ff */
[C---:B------:R-:W-:Y:S02]  /*2660*/  IMAD.X R3, R19.reuse, 0x1, R20, P0 ;  /* 0x0000000113037824 */ /* 0x040fe400000e0614 */
[----:B------:R-:W-:-:S03]  /*2670*/  IMAD.X R5, R19, 0x1, R22, P1 ;  /* 0x0000000113057824 */ /* 0x000fc600008e0616 */
[----:B------:R-:W2:Y:S04]  /*2680*/  LDG.E.U8 R23, desc[UR6][R2.64] ;  /* 0x0000000602177981 */ /* 0x000ea8000c1e1100 */
[----:B------:R-:W2:Y:S04]  /*2690*/  LDG.E.U8 R24, desc[UR6][R4.64] ;  /* 0x0000000604187981 */ /* 0x000ea8000c1e1100 */
[----:B------:R-:W3:Y:S04]  /*26a0*/  LDG.E.U8 R25, desc[UR6][R2.64+0x200] ;  /* 0x0002000602197981 */ /* 0x000ee8000c1e1100 */
[----:B------:R-:W3:Y:S04]  /*26b0*/  LDG.E.U8 R28, desc[UR6][R4.64+0x200] ;  /* 0x00020006041c7981 */ /* 0x000ee8000c1e1100 */
[----:B------:R-:W4:Y:S01]  /*26c0*/  LDG.E.U8 R27, desc[UR6][R2.64+0x800] ;  /* 0x00080006021b7981 */ /* 0x000f22000c1e1100 */
[----:B--2---:R-:W-:-:S03]  /*26d0*/  ISETP.NE.AND P3, PT, R23, R24, PT ;  /* 0x000000181700720c */ /* 0x004fc60003f65270 */
[----:B------:R-:W2:Y:S04]  /*26e0*/  LDG.E.U8 R23, desc[UR6][R2.64+0x100] ;  /* 0x0001000602177981 */ /* 0x000ea8000c1e1100 */
[----:B------:R-:W2:Y:S01]  /*26f0*/  LDG.E.U8 R24, desc[UR6][R4.64+0x100] ;  /* 0x0001000604187981 */ /* 0x000ea2000c1e1100 */
[----:B---3--:R-:W-:-:S03]  /*2700*/  ISETP.NE.AND P5, PT, R25, R28, PT ;  /* 0x0000001c1900720c */ /* 0x008fc60003fa5270 */
[----:B------:R-:W3:Y:S04]  /*2710*/  LDG.E.U8 R25, desc[UR6][R2.64+0x400] ;  /* 0x0004000602197981 */ /* 0x000ee8000c1e1100 */
[----:B------:R-:W3:Y:S01]  /*2720*/  LDG.E.U8 R28, desc[UR6][R4.64+0x400] ;  /* 0x00040006041c7981 */ /* 0x000ee2000c1e1100 */
        /* <DEDUP_REMOVED lines=11> */
[----:B------:R-:W4:Y:S01]  /*27e0*/  LDG.E.U8 R28, desc[UR6][R4.64+0x800] ;  /* 0x00080006041c7981 */ /* 0x000f22000c1e1100 */
[----:B--2---:R-:W-:-:S03]  /*27f0*/  ISETP.NE.AND P1, PT, R23, R24, PT ;  /* 0x000000181700720c */ /* 0x004fc60003f25270 */
[----:B------:R-:W3:Y:S01]  /*2800*/  LDG.E.U8 R24, desc[UR6][R2.64+0x700] ;  /* 0x0007000602187981 */ /* 0x000ee2000c1e1100 */
[----:B------:R-:W-:Y:S02]  /*2810*/  VIADD R23, R8, 0x1 ;  /* 0x0000000108177836 */ /* 0x000fe40000000000 */
[----:B------:R-:W-:Y:S01]  /*2820*/  @!P3 IMAD.MOV R23, RZ, RZ, R8 ;  /* 0x000000ffff17b224 */ /* 0x000fe200078e0208 */
[----:B---3--:R-:W-:Y:S02]  /*2830*/  ISETP.NE.AND P3, PT, R24, R25, PT ;  /* 0x000000191800720c */ /* 0x008fe40003f65270 */
[----:B------:R-:W2:Y:S04]  /*2840*/  LDG.E.U8 R24, desc[UR6][R2.64+0x900] ;  /* 0x0009000602187981 */ /* 0x000ea8000c1e1100 */
[----:B------:R-:W2:Y:S01]  /*2850*/  LDG.E.U8 R25, desc[UR6][R4.64+0x900] ;  /* 0x0009000604197981 */ /* 0x000ea2000c1e1100 */
[----:B------:R-:W-:-:S02]  /*2860*/  VIADD R8, R23, 0x1 ;  /* 0x0000000117087836 */ /* 0x000fc40000000000 */
[----:B------:R-:W-:-:S04]  /*2870*/  @!P4 IMAD.MOV R8, RZ, RZ, R23 ;  /* 0x000000ffff08c224 */ /* 0x000fc800078e0217 */
[----:B------:R-:W-:Y:S02]  /*2880*/  VIADD R23, R8, 0x1 ;  /* 0x0000000108177836 */ /* 0x000fe40000000000 */
[----:B------:R-:W-:Y:S01]  /*2890*/  @!P5 IMAD.MOV R23, RZ, RZ, R8 ;  /* 0x000000ffff17d224 */ /* 0x000fe200078e0208 */
[----:B--2---:R-:W-:Y:S02]  /*28a0*/  ISETP.NE.AND P5, PT, R24, R25, PT ;  /* 0x000000191800720c */ /* 0x004fe40003fa5270 */
[----:B------:R-:W2:Y:S04]  /*28b0*/  LDG.E.U8 R24, desc[UR6][R2.64+0xa00] ;  /* 0x000a000602187981 */ /* 0x000ea8000c1e1100 */
[----:B------:R-:W2:Y:S01]  /*28c0*/  LDG.E.U8 R25, desc[UR6][R4.64+0xa00] ;  /* 0x000a000604197981 */ /* 0x000ea2000c1e1100 */
[----:B------:R-:W-:-:S02]  /*28d0*/  VIADD R8, R23, 0x1 ;  /* 0x0000000117087836 */ /* 0x000fc40000000000 */
[----:B------:R-:W-:Y:S01]  /*28e0*/  @!P6 IMAD.MOV R8, RZ, RZ, R23 ;  /* 0x000000ffff08e224 */ /* 0x000fe200078e0217 */
[----:B--2---:R-:W-:Y:S02]  /*28f0*/  ISETP.NE.AND P6, PT, R24, R25, PT ;  /* 0x000000191800720c */ /* 0x004fe40003fc5270 */
[----:B------:R-:W2:Y:S04]  /*2900*/  LDG.E.U8 R24, desc[UR6][R2.64+0xb00] ;  /* 0x000b000602187981 */ /* 0x000ea8000c1e1100 */
[----:B------:R-:W2:Y:S01]  /*2910*/  LDG.E.U8 R25, desc[UR6][R4.64+0xb00] ;  /* 0x000b000604197981 */ /* 0x000ea2000c1e1100 */
[----:B------:R-:W-:Y:S02]  /*2920*/  VIADD R23, R8, 0x1 ;  /* 0x0000000108177836 */ /* 0x000fe40000000000 */
[----:B------:R-:W-:Y:S01]  /*2930*/  @!P0 IMAD.MOV R23, RZ, RZ, R8 ;  /* 0x000000ffff178224 */ /* 0x000fe200078e0208 */
[----:B--2---:R-:W-:-:S02]  /*2940*/  ISETP.NE.AND P0, PT, R24, R25, PT ;  /* 0x000000191800720c */ /* 0x004fc40003f05270 */
[----:B------:R-:W2:Y:S04]  /*2950*/  LDG.E.U8 R24, desc[UR6][R2.64+0xc00] ;  /* 0x000c000602187981 */ /* 0x000ea8000c1e1100 */
[----:B------:R-:W2:Y:S01]  /*2960*/  LDG.E.U8 R25, desc[UR6][R4.64+0xc00] ;  /* 0x000c000604197981 */ /* 0x000ea2000c1e1100 */
[----:B------:R-:W-:Y:S02]  /*2970*/  VIADD R8, R23, 0x1 ;  /* 0x0000000117087836 */ /* 0x000fe40000000000 */
[----:B------:R-:W-:Y:S02]  /*2980*/  @!P1 IMAD.MOV R8, RZ, RZ, R23 ;  /* 0x000000ffff089224 */ /* 0x000fe400078e0217 */
[----:B------:R-:W3:Y:S01]  /*2990*/  LDG.E.U8 R23, desc[UR6][R2.64+0xd00] ;  /* 0x000d000602177981 */ /* 0x000ee2000c1e1100 */
[----:B--2---:R-:W-:-:S03]  /*29a0*/  ISETP.NE.AND P1, PT, R24, R25, PT ;  /* 0x000000191800720c */ /* 0x004fc60003f25270 */
[----:B------:R-:W3:Y:S01]  /*29b0*/  LDG.E.U8 R24, desc[UR6][R4.64+0xd00] ;  /* 0x000d000604187981 */ /* 0x000ee2000c1e1100 */
[----:B------:R-:W-:Y:S02]  /*29c0*/  VIADD R25, R8, 0x1 ;  /* 0x0000000108197836 */ /* 0x000fe40000000000 */
[----:B------:R-:W-:Y:S02]  /*29d0*/  @!P2 IMAD.MOV R25, RZ, RZ, R8 ;  /* 0x000000ffff19a224 */ /* 0x000fe400078e0208 */
[----:B------:R-:W2:Y:S01]  /*29e0*/  LDG.E.U8 R8, desc[UR6][R2.64+0xe00] ;  /* 0x000e000602087981 */ /* 0x000ea2000c1e1100 */
[----:B----4-:R-:W-:-:S03]  /*29f0*/  ISETP.NE.AND P4, PT, R27, R28, PT ;  /* 0x0000001c1b00720c */ /* 0x010fc60003f85270 */
[----:B------:R-:W4:Y:S01]  /*2a00*/  LDG.E.U8 R27, desc[UR6][R4.64+0xf00] ;  /* 0x000f0006041b7981 */ /* 0x000f22000c1e1100 */
[----:B------:R-:W-:Y:S02]  /*2a10*/  VIADD R28, R25, 0x1 ;  /* 0x00000001191c7836 */ /* 0x000fe40000000000 */
[----:B------:R-:W-:-:S04]  /*2a20*/  @!P3 IMAD.MOV R28, RZ, RZ, R25 ;  /* 0x000000ffff1cb224 */ /* 0x000fc800078e0219 */
[----:B------:R-:W-:Y:S01]  /*2a30*/  VIADD R25, R28, 0x1 ;  /* 0x000000011c197836 */ /* 0x000fe20000000000 */
[----:B---3--:R-:W-:Y:S02]  /*2a40*/  ISETP.NE.AND P2, PT, R23, R24, PT ;  /* 0x000000181700720c */ /* 0x008fe40003f45270 */
[----:B------:R-:W2:Y:S04]  /*2a50*/  LDG.E.U8 R23, desc[UR6][R4.64+0xe00] ;  /* 0x000e000604177981 */ /* 0x000ea8000c1e1100 */
[----:B------:R0:W4:Y:S01]  /*2a60*/  LDG.E.U8 R24, desc[UR6][R2.64+0xf00] ;  /* 0x000f000602187981 */ /* 0x000122000c1e1100 */
[----:B------:R-:W-:-:S04]  /*2a70*/  @!P4 IMAD.MOV R25, RZ, RZ, R28 ;  /* 0x000000ffff19c224 */ /* 0x000fc800078e021c */
[----:B------:R-:W-:Y:S02]  /*2a80*/  VIADD R28, R25, 0x1 ;  /* 0x00000001191c7836 */ /* 0x000fe40000000000 */
[----:B------:R-:W-:-:S04]  /*2a90*/  @!P5 IMAD.MOV R28, RZ, RZ, R25 ;  /* 0x000000ffff1cd224 */ /* 0x000fc800078e0219 */
[----:B------:R-:W-:Y:S02]  /*2aa0*/  VIADD R25, R28, 0x1 ;  /* 0x000000011c197836 */ /* 0x000fe40000000000 */
[----:B------:R-:W-:-:S04]  /*2ab0*/  @!P6 IMAD.MOV R25, RZ, RZ, R28 ;  /* 0x000000ffff19e224 */ /* 0x000fc800078e021c */
[----:B------:R-:W-:Y:S02]  /*2ac0*/  VIADD R28, R25, 0x1 ;  /* 0x00000001191c7836 */ /* 0x000fe40000000000 */
[----:B------:R-:W-:-:S04]  /*2ad0*/  @!P0 IMAD.MOV R28, RZ, RZ, R25 ;  /* 0x000000ffff1c8224 */ /* 0x000fc800078e0219 */
[----:B0-----:R-:W-:Y:S02]  /*2ae0*/  VIADD R2, R28, 0x1 ;  /* 0x000000011c027836 */ /* 0x001fe40000000000 */
[----:B------:R-:W-:Y:S02]  /*2af0*/  @!P1 IMAD.MOV R2, RZ, RZ, R28 ;  /* 0x000000ffff029224 */ /* 0x000fe400078e021c */
[----:B------:R-:W-:Y:S02]  /*2b00*/  VIADD R21, R21, 0x10 ;  /* 0x0000001015157836 */ /* 0x000fe40000000000 */
[----:B------:R-:W-:Y:S02]  /*2b10*/  VIADD R3, R2, 0x1 ;  /* 0x0000000102037836 */ /* 0x000fe40000000000 */
[----:B------:R-:W-:-:S04]  /*2b20*/  @!P2 IMAD.MOV R3, RZ, RZ, R2 ;  /* 0x000000ffff03a224 */ /* 0x000fc800078e0202 */
[----:B------:R-:W-:Y:S01]  /*2b30*/  VIADD R2, R3, 0x1 ;  /* 0x0000000103027836 */ /* 0x000fe20000000000 */
[----:B------:R-:W-:Y:S01]  /*2b40*/  IADD3 R16, P2, PT, R16, 0x1000, RZ ;  /* 0x0000100010107810 */ /* 0x000fe20007f5e0ff */
[----:B------:R-:W-:-:S04]  /*2b50*/  VIADD R7, R7, 0x1000 ;  /* 0x0000100007077836 */ /* 0x000fc80000000000 */
[----:B------:R-:W-:Y:S01]  /*2b60*/  IMAD.X R19, RZ, RZ, R19, P2 ;  /* 0x000000ffff137224 */ /* 0x000fe200010e0613 */
[----:B--2---:R-:W-:Y:S02]  /*2b70*/  ISETP.NE.AND P0, PT, R8, R23, PT ;  /* 0x000000170800720c */ /* 0x004fe40003f05270 */
[----:B----4-:R-:W-:-:S11]  /*2b80*/  ISETP.NE.AND P1, PT, R24, R27, PT ;  /* 0x0000001b1800720c */ /* 0x010fd60003f25270 */
[----:B------:R-:W-:Y:S01]  /*2b90*/  @!P0 IMAD.MOV R2, RZ, RZ, R3 ;  /* 0x000000ffff028224 */ /* 0x000fe200078e0203 */
[----:B------:R-:W-:-:S03]  /*2ba0*/  ISETP.NE.AND P0, PT, R21, RZ, PT ;  /* 0x000000ff1500720c */ /* 0x000fc60003f05270 */
[----:B------:R-:W-:Y:S02]  /*2bb0*/  VIADD R8, R2, 0x1 ;  /* 0x0000000102087836 */ /* 0x000fe40000000000 */
[----:B------:R-:W-:-:S08]  /*2bc0*/  @!P1 IMAD.MOV R8, RZ, RZ, R2 ;  /* 0x000000ffff089224 */ /* 0x000fd000078e0202 */
[----:B------:R-:W-:Y:S05]  /*2bd0*/  @P0 BRA `(.L_x_79) ;  /* 0xfffffff800980947 */ /* 0x000fea000383ffff */
.L_x_78:
[----:B------:R-:W-:Y:S05]  /*2be0*/  BSYNC.RECONVERGENT B2 ;  /* 0x0000000000027941 */ /* 0x000fea0003800200 */
.L_x_77:
[----:B------:R-:W-:-:S13]  /*2bf0*/  ISETP.NE.AND P0, PT, R26, RZ, PT ;  /* 0x000000ff1a00720c */ /* 0x000fda0003f05270 */
[----:B------:R-:W-:Y:S05]  /*2c00*/  @!P0 BRA `(.L_x_76) ;  /* 0x0000000400c08947 */ /* 0x000fea0003800000 */
[----:B------:R-:W-:Y:S01]  /*2c10*/  ISETP.GE.U32.AND P0, PT, R26, 0x8, PT ;  /* 0x000000081a00780c */ /* 0x000fe20003f06070 */
[----:B------:R-:W-:Y:S01]  /*2c20*/  BSSY.RECONVERGENT B2, `(.L_x_80) ;  /* 0x0000032000027945 */ /* 0x000fe20003800200 */
[----:B------:R-:W-:-:S11]  /*2c30*/  LOP3.LUT R27, R6, 0x7, RZ, 0xc0, !PT ;  /* 0x00000007061b7812 */ /* 0x000fd600078ec0ff */
[----:B------:R-:W-:Y:S05]  /*2c40*/  @!P0 BRA `(.L_x_81) ;  /* 0x0000000000bc8947 */ /* 0x000fea0003800000 */
[----:B------:R-:W-:-:S05]  /*2c50*/  IADD3 R2, P0, PT, R7, R10, RZ ;  /* 0x0000000a07027210 */ /* 0x000fca0007f1e0ff */
[----:B------:R-:W-:Y:S01]  /*2c60*/  IMAD.X R3, RZ, RZ, R12, P0 ;  /* 0x000000ffff037224 */ /* 0x000fe200000e060c */
[C---:B------:R-:W-:Y:S02]  /*2c70*/  IADD3 R4, P0, PT, R2.reuse, UR8, RZ ;  /* 0x0000000802047c10 */ /* 0x040fe4000ff1e0ff */
        /* <DEDUP_REMOVED lines=11> */
[----:B------:R-:W-:-:S03]  /*2d30*/  VIADD R25, R8, 0x1 ;  /* 0x0000000108197836 */ /* 0x000fc60000000000 */
        /* <DEDUP_REMOVED lines=8> */
[----:B------:R0:W3:Y:S01]  /*2dc0*/  LDG.E.U8 R24, desc[UR6][R2.64+0x500] ;  /* 0x0005000602187981 */ /* 0x0000e2000c1e1100 */
[----:B------:R-:W-:-:S03]  /*2dd0*/  @!P0 IMAD.MOV R25, RZ, RZ, R8 ;  /* 0x000000ffff198224 */ /* 0x000fc600078e0208 */
[----:B------:R-:W3:Y:S01]  /*2de0*/  LDG.E.U8 R8, desc[UR6][R4.64+0x600] ;  /* 0x0006000604087981 */ /* 0x000ee2000c1e1100 */
[----:B----4-:R-:W-:Y:S01]  /*2df0*/  ISETP.NE.AND P0, PT, R9, R16, PT ;  /* 0x000000100900720c */ /* 0x010fe20003f05270 */
[----:B------:R-:W-:Y:S02]  /*2e00*/  VIADD R9, R25, 0x1 ;  /* 0x0000000119097836 */ /* 0x000fe40000000000 */
[----:B------:R-:W-:Y:S01]  /*2e10*/  @!P1 IMAD.MOV R9, RZ, RZ, R25 ;  /* 0x000000ffff099224 */ /* 0x000fe200078e0219 */
[----:B-----5:R-:W-:-:S03]  /*2e20*/  ISETP.NE.AND P1, PT, R11, R20, PT ;  /* 0x000000140b00720c */ /* 0x020fc60003f25270 */
[----:B------:R-:W-:-:S06]  /*2e30*/  VIADD R11, R9, 0x1 ;  /* 0x00000001090b7836 */ /* 0x000fcc0000000000 */
[----:B------:R-:W-:-:S04]  /*2e40*/  @!P0 IMAD.MOV R11, RZ, RZ, R9 ;  /* 0x000000ffff0b8224 */ /* 0x000fc800078e0209 */
[----:B------:R-:W-:Y:S02]  /*2e50*/  VIADD R9, R11, 0x1 ;  /* 0x000000010b097836 */ /* 0x000fe40000000000 */
[----:B------:R-:W-:-:S04]  /*2e60*/  @!P1 IMAD.MOV R9, RZ, RZ, R11 ;  /* 0x000000ffff099224 */ /* 0x000fc800078e020b */
[----:B0-----:R-:W-:Y:S02]  /*2e70*/  VIADD R2, R9, 0x1 ;  /* 0x0000000109027836 */ /* 0x001fe40000000000 */
[----:B------:R-:W-:Y:S01]  /*2e80*/  VIADD R7, R7, 0x800 ;  /* 0x0000080007077836 */ /* 0x000fe20000000000 */
[----:B--2---:R-:W-:Y:S02]  /*2e90*/  ISETP.NE.AND P0, PT, R19, R22, PT ;  /* 0x000000161300720c */ /* 0x004fe40003f05270 */
[----:B---3--:R-:W-:-:S11]  /*2ea0*/  ISETP.NE.AND P1, PT, R21, R24, PT ;  /* 0x000000181500720c */ /* 0x008fd60003f25270 */
        /* <DEDUP_REMOVED lines=9> */
.L_x_81:
[----:B------:R-:W-:Y:S05]  /*2f40*/  BSYNC.RECONVERGENT B2 ;  /* 0x0000000000027941 */ /* 0x000fea0003800200 */
.L_x_80:
[----:B------:R-:W-:-:S13]  /*2f50*/  ISETP.NE.AND P0, PT, R27, RZ, PT ;  /* 0x000000ff1b00720c */ /* 0x000fda0003f05270 */
[----:B------:R-:W-:Y:S05]  /*2f60*/  @!P0 BRA `(.L_x_76) ;  /* 0x0000000000e88947 */ /* 0x000fea0003800000 */
[----:B------:R-:W-:Y:S01]  /*2f70*/  ISETP.GE.U32.AND P1, PT, R27, 0x4, PT ;  /* 0x000000041b00780c */ /* 0x000fe20003f26070 */
[----:B------:R-:W-:Y:S01]  /*2f80*/  BSSY.RECONVERGENT B2, `(.L_x_82) ;  /* 0x000001e000027945 */ /* 0x000fe20003800200 */
[----:B------:R-:W-:-:S11]  /*2f90*/  LOP3.LUT P0, RZ, R6, 0x3, RZ, 0xc0, !PT ;  /* 0x0000000306ff7812 */ /* 0x000fd6000780c0ff */
        /* <DEDUP_REMOVED lines=28> */
.L_x_83:
[----:B------:R-:W-:Y:S05]  /*3160*/  BSYNC.RECONVERGENT B2 ;  /* 0x0000000000027941 */ /* 0x000fea0003800200 */
.L_x_82:
[----:B------:R-:W-:Y:S05]  /*3170*/  @!P0 BRA `(.L_x_76) ;  /* 0x0000000000648947 */ /* 0x000fea0003800000 */
[----:B------:R-:W-:Y:S02]  /*3180*/  LOP3.LUT R2, R15, 0xffff, RZ, 0xc0, !PT ;  /* 0x0000ffff0f027812 */ /* 0x000fe400078ec0ff */
[C---:B------:R-:W-:Y:S02]  /*3190*/  IADD3 R14, P0, PT, R7.reuse, R14, RZ ;  /* 0x0000000e070e7210 */ /* 0x040fe40007f1e0ff */
[----:B------:R-:W-:Y:S02]  /*31a0*/  LEA.HI R2, R2, 0x1, RZ, 0x18 ;  /* 0x0000000102027811 */ /* 0x000fe400078fc0ff */
[----:B------:R-:W-:Y:S01]  /*31b0*/  IADD3 R13, P1, PT, R7, R13, RZ ;  /* 0x0000000d070d7210 */ /* 0x000fe20007f3e0ff */
[----:B------:R-:W-:Y:S01]  /*31c0*/  IMAD.X R15, RZ, RZ, R17, P0 ;  /* 0x000000ffff0f7224 */ /* 0x000fe200000e0611 */
[----:B------:R-:W-:-:S03]  /*31d0*/  LOP3.LUT R2, R2, 0x3, RZ, 0xc0, !PT ;  /* 0x0000000302027812 */ /* 0x000fc600078ec0ff */
[----:B------:R-:W-:Y:S02]  /*31e0*/  IMAD.X R18, RZ, RZ, R18, P1 ;  /* 0x000000ffff127224 */ /* 0x000fe400008e0612 */
[----:B------:R-:W-:-:S07]  /*31f0*/  IMAD.MOV R6, RZ, RZ, -R2 ;  /* 0x000000ffff067224 */ /* 0x000fce00078e0a02 */
.L_x_84:
[----:B------:R-:W-:Y:S02]  /*3200*/  IMAD.MOV.U32 R2, RZ, RZ, R13 ;  /* 0x000000ffff027224 */ /* 0x000fe400078e000d */
[----:B------:R-:W-:Y:S02]  /*3210*/  IMAD.MOV.U32 R5, RZ, RZ, R15 ;  /* 0x000000ffff057224 */ /* 0x000fe400078e000f */
[----:B------:R-:W-:Y:S02]  /*3220*/  IMAD.MOV.U32 R3, RZ, RZ, R18 ;  /* 0x000000ffff037224 */ /* 0x000fe400078e0012 */
[----:B------:R-:W-:-:S03]  /*3230*/  IMAD.MOV.U32 R4, RZ, RZ, R14 ;  /* 0x000000ffff047224 */ /* 0x000fc600078e000e */
[----:B------:R-:W2:Y:S04]  /*3240*/  LDG.E.U8 R2, desc[UR6][R2.64] ;  /* 0x0000000602027981 */ /* 0x000ea8000c1e1100 */
[----:B------:R-:W2:Y:S01]  /*3250*/  LDG.E.U8 R5, desc[UR6][R4.64] ;  /* 0x0000000604057981 */ /* 0x000ea2000c1e1100 */
[----:B------:R-:W-:Y:S01]  /*3260*/  VIADD R6, R6, 0x1 ;  /* 0x0000000106067836 */ /* 0x000fe20000000000 */
[----:B------:R-:W-:Y:S01]  /*3270*/  IADD3 R14, P1, PT, R14, 0x100, RZ ;  /* 0x000001000e0e7810 */ /* 0x000fe20007f3e0ff */
[----:B------:R-:W-:Y:S01]  /*3280*/  VIADD R7, R8, 0x1 ;  /* 0x0000000108077836 */ /* 0x000fe20000000000 */
[----:B------:R-:W-:-:S03]  /*3290*/  IADD3 R13, P2, PT, R13, 0x100, RZ ;  /* 0x000001000d0d7810 */ /* 0x000fc60007f5e0ff */
[----:B------:R-:W-:Y:S02]  /*32a0*/  IMAD.X R15, RZ, RZ, R15, P1 ;  /* 0x000000ffff0f7224 */ /* 0x000fe400008e060f */
[----:B------:R-:W-:Y:S01]  /*32b0*/  IMAD.X R18, RZ, RZ, R18, P2 ;  /* 0x000000ffff127224 */ /* 0x000fe200010e0612 */
[----:B--2---:R-:W-:-:S13]  /*32c0*/  ISETP.NE.AND P0, PT, R2, R5, PT ;  /* 0x000000050200720c */ /* 0x004fda0003f05270 */
[----:B------:R-:W-:Y:S01]  /*32d0*/  @!P0 IMAD.MOV R7, RZ, RZ, R8 ;  /* 0x000000ffff078224 */ /* 0x000fe200078e0208 */
[----:B------:R-:W-:-:S03]  /*32e0*/  ISETP.NE.AND P0, PT, R6, RZ, PT ;  /* 0x000000ff0600720c */ /* 0x000fc60003f05270 */
[----:B------:R-:W-:-:S10]  /*32f0*/  IMAD.MOV.U32 R8, RZ, RZ, R7 ;  /* 0x000000ffff087224 */ /* 0x000fd400078e0007 */
[----:B------:R-:W-:Y:S05]  /*3300*/  @P0 BRA `(.L_x_84) ;  /* 0xfffffffc00bc0947 */ /* 0x000fea000383ffff */
.L_x_76:
[----:B------:R-:W-:Y:S05]  /*3310*/  BSYNC.RECONVERGENT B1 ;  /* 0x0000000000017941 */ /* 0x000fea0003800200 */
.L_x_73:
[----:B------:R-:W0:Y:S01]  /*3320*/  S2R R9, SR_LANEID ;  /* 0x0000000000097919 */ /* 0x000e220000000000 */
[----:B------:R-:W1:Y:S01]  /*3330*/  SHFL.DOWN PT, R2, R8, 0x1, 0x1f ;  /* 0x08201f0008027f89 */ /* 0x000e6200000e0000 */
[C---:B0-----:R-:W-:Y:S02]  /*3340*/  ISETP.GT.AND P0, PT, R9.reuse, 0x1e, PT ;  /* 0x0000001e0900780c */ /* 0x041fe40003f04270 */
[C---:B------:R-:W-:Y:S02]  /*3350*/  ISETP.NE.AND P1, PT, R9.reuse, RZ, PT ;  /* 0x000000ff0900720c */ /* 0x040fe40003f25270 */
[----:B-1----:R-:W-:Y:S02]  /*3360*/  SEL R3, R2, RZ, !P0 ;  /* 0x000000ff02037207 */ /* 0x002fe40004000000 */
[----:B------:R-:W-:-:S03]  /*3370*/  ISETP.GT.AND P0, PT, R9, 0x1d, PT ;  /* 0x0000001d0900780c */ /* 0x000fc60003f04270 */
[----:B------:R-:W-:Y:S02]  /*3380*/  IMAD.IADD R3, R3, 0x1, R8 ;  /* 0x0000000103037824 */ /* 0x000fe400078e0208 */
[----:B------:R-:W0:Y:S03]  /*3390*/  S2R R8, SR_TID.X ;  /* 0x0000000000087919 */ /* 0x000e260000002100 */
[----:B------:R-:W1:Y:S01]  /*33a0*/  SHFL.DOWN PT, R2, R3, 0x2, 0x1f ;  /* 0x08401f0003027f89 */ /* 0x000e6200000e0000 */
[----:B------:R-:W-:Y:S01]  /*33b0*/  @!P1 MOV R6, 0x400 ;  /* 0x0000040000069802 */ /* 0x000fe20000000f00 */
[----:B------:R-:W2:Y:S01]  /*33c0*/  @!P1 S2R R7, SR_CgaCtaId ;  /* 0x0000000000079919 */ /* 0x000ea20000008800 */
[----:B-1----:R-:W-:Y:S02]  /*33d0*/  SEL R2, R2, RZ, !P0 ;  /* 0x000000ff02027207 */ /* 0x002fe40004000000 */
[----:B------:R-:W-:-:S03]  /*33e0*/  ISETP.GT.AND P0, PT, R9, 0x1b, PT ;  /* 0x0000001b0900780c */ /* 0x000fc60003f04270 */
[----:B------:R-:W-:Y:S01]  /*33f0*/  IMAD.IADD R2, R3, 0x1, R2 ;  /* 0x0000000103027824 */ /* 0x000fe200078e0202 */
[----:B0-----:R-:W-:-:S04]  /*3400*/  @!P1 SHF.R.U32.HI R3, RZ, 0x3, R8 ;  /* 0x00000003ff039819 */ /* 0x001fc80000011608 */
[----:B------:R-:W0:Y:S01]  /*3410*/  SHFL.DOWN PT, R4, R2, 0x4, 0x1f ;  /* 0x08801f0002047f89 */ /* 0x000e2200000e0000 */
[----:B------:R-:W-:Y:S02]  /*3420*/  @!P1 LOP3.LUT R3, R3, 0x7c, RZ, 0xc0, !PT ;  /* 0x0000007c03039812 */ /* 0x000fe400078ec0ff */
[----:B--2---:R-:W-:-:S05]  /*3430*/  @!P1 LEA R6, R7, R6, 0x18 ;  /* 0x0000000607069211 */ /* 0x004fca00078ec0ff */
[----:B------:R-:W-:Y:S01]  /*3440*/  @!P1 IMAD.IADD R6, R3, 0x1, R6 ;  /* 0x0000000103069824 */ /* 0x000fe200078e0206 */
[----:B0-----:R-:W-:Y:S02]  /*3450*/  SEL R5, R4, RZ, !P0 ;  /* 0x000000ff04057207 */ /* 0x001fe40004000000 */
[----:B------:R-:W-:-:S03]  /*3460*/  ISETP.GT.AND P0, PT, R9, 0x17, PT ;  /* 0x000000170900780c */ /* 0x000fc60003f04270 */
[----:B------:R-:W-:-:S05]  /*3470*/  IMAD.IADD R5, R2, 0x1, R5 ;  /* 0x0000000102057824 */ /* 0x000fca00078e0205 */
[----:B------:R-:W0:Y:S02]  /*3480*/  SHFL.DOWN PT, R4, R5, 0x8, 0x1f ;  /* 0x09001f0005047f89 */ /* 0x000e2400000e0000 */
        /* <DEDUP_REMOVED lines=14> */
[----:B0-----:R-:W0:Y:S04]  /*3570*/  LDS.128 R4, [UR4+0x10] ;  /* 0x00001004ff047984 */ /* 0x001e280008000c00 */
[----:B------:R-:W1:Y:S01]  /*3580*/  LDS.64 R10, [UR4+0x20] ;  /* 0x00002004ff0a7984 */ /* 0x000e620008000a00 */
[----:B0-----:R-:W-:-:S04]  /*3590*/  IADD3 R2, PT, PT, R4, R2, R9 ;  /* 0x0000000204027210 */ /* 0x001fc80007ffe009 */
[----:B------:R-:W-:-:S04]  /*35a0*/  IADD3 R2, PT, PT, R6, R2, R5 ;  /* 0x0000000206027210 */ /* 0x000fc80007ffe005 */
[----:B-1----:R-:W-:-:S05]  /*35b0*/  IADD3 R2, PT, PT, R10, R2, R7 ;  /* 0x000000020a027210 */ /* 0x002fca0007ffe007 */
[----:B------:R-:W-:-:S07]  /*35c0*/  IMAD.IADD R9, R2, 0x1, R11 ;  /* 0x0000000102097824 */ /* 0x000fce00078e020b */
.L_x_72:
[----:B------:R-:W-:Y:S05]  /*35d0*/  BSYNC.RECONVERGENT B0 ;  /* 0x0000000000007941 */ /* 0x000fea0003800200 */
.L_x_57:
[----:B------:R-:W-:Y:S05]  /*35e0*/  @P0 EXIT ;  /* 0x000000000000094d */ /* 0x000fea0003800000 */
[----:B------:R-:W3:Y:S02]  /*35f0*/  LDC.64 R2, c[0x0][0x390] ;  /* 0x0000e400ff027b82 */ /* 0x000ee40000000a00 */
[----:B---3--:R-:W-:-:S05]  /*3600*/  IMAD.WIDE.U32 R2, R0, 0x4, R2 ;  /* 0x0000000400027825 */ /* 0x008fca00078e0002 */
[----:B------:R-:W-:Y:S01]  /*3610*/  STG.E desc[UR6][R2.64], R9 ;  /* 0x0000000902007986 */ /* 0x000fe2000c101906 */
[----:B------:R-:W-:Y:S05]  /*3620*/  EXIT ;  /* 0x000000000000794d */ /* 0x000fea0003800000 */
.L_x_85:
        /* <DEDUP_REMOVED lines=13> */
.L_x_519:


//--------------------- .text._ZN3cub18CUB_300001_SM_10006detail6reduce28DeviceReduceSingleTileKernelINS2_10policy_hubIiyN4cuda3std3__44plusIiEEE10Policy1000EN6thrust24THRUST_300001_SM_1000_NS12zip_iteratorINS7_5tupleIJNSD_6detail15normal_iteratorINSD_10device_ptrIcEEEESK_EEEEEPiyS9_ii9diff_charEEvT0_T1_T2_T3_T4_T6_ --------------------------
	.section	.text._ZN3cub18CUB_300001_SM_10006detail6reduce28DeviceReduceSingleTileKernelINS2_10policy_hubIiyN4cuda3std3__44plusIiEEE10Policy1000EN6thrust24THRUST_300001_SM_1000_NS12zip_iteratorINS7_5tupleIJNSD_6detail15normal_iteratorINSD_10device_ptrIcEEEESK_EEEEEPiyS9_ii9diff_charEEvT0_T1_T2_T3_T4_T6_,"ax",@progbits
	.align	128
        .global         _ZN3cub18CUB_300001_SM_10006detail6reduce28DeviceReduceSingleTileKernelINS2_10policy_hubIiyN4cuda3std3__44plusIiEEE10Policy1000EN6thrust24THRUST_300001_SM_1000_NS12zip_iteratorINS7_5tupleIJNSD_6detail15normal_iteratorINSD_10device_ptrIcEEEESK_EEEEEPiyS9_ii9diff_charEEvT0_T1_T2_T3_T4_T6_
        .type           _ZN3cub18CUB_300001_SM_10006detail6reduce28DeviceReduceSingleTileKernelINS2_10policy_hubIiyN4cuda3std3__44plusIiEEE10Policy1000EN6thrust24THRUST_300001_SM_1000_NS12zip_iteratorINS7_5tupleIJNSD_6detail15normal_iteratorINSD_10device_ptrIcEEEESK_EEEEEPiyS9_ii9diff_charEEvT0_T1_T2_T3_T4_T6_,@function
        .size           _ZN3cub18CUB_300001_SM_10006detail6reduce28DeviceReduceSingleTileKernelINS2_10policy_hubIiyN4cuda3std3__44plusIiEEE10Policy1000EN6thrust24THRUST_300001_SM_1000_NS12zip_iteratorINS7_5tupleIJNSD_6detail15normal_iteratorINSD_10device_ptrIcEEEESK_EEEEEPiyS9_ii9diff_charEEvT0_T1_T2_T3_T4_T6_,(.L_x_520 - _ZN3cub18CUB_300001_SM_10006detail6reduce28DeviceReduceSingleTileKernelINS2_10policy_hubIiyN4cuda3std3__44plusIiEEE10Policy1000EN6thrust24THRUST_300001_SM_1000_NS12zip_iteratorINS7_5tupleIJNSD_6detail15normal_iteratorINSD_10device_ptrIcEEEESK_EEEEEPiyS9_ii9diff_charEEvT0_T1_T2_T3_T4_T6_)
        .other          _ZN3cub18CUB_300001_SM_10006detail6reduce28DeviceReduceSingleTileKernelINS2_10policy_hubIiyN4cuda3std3__44plusIiEEE10Policy1000EN6thrust24THRUST_300001_SM_1000_NS12zip_iteratorINS7_5tupleIJNSD_6detail15normal_iteratorINSD_10device_ptrIcEEEESK_EEEEEPiyS9_ii9diff_charEEvT0_T1_T2_T3_T4_T6_,@"STO_CUDA_ENTRY STV_DEFAULT"
_ZN3cub18CUB_300001_SM_10006detail6reduce28DeviceReduceSingleTileKernelINS2_10policy_hubIiyN4cuda3std3__44plusIiEEE10Policy1000EN6thrust24THRUST_300001_SM_1000_NS12zip_iteratorINS7_5tupleIJNSD_6detail15normal_iteratorINSD_10device_ptrIcEEEESK_EEEEEPiyS9_ii9diff_charEEvT0_T1_T2_T3_T4_T6_:
.text._ZN3cub18CUB_300001_SM_10006detail6reduce28DeviceReduceSingleTileKernelINS2_10policy_hubIiyN4cuda3std3__44plusIiEEE10Policy1000EN6thrust24THRUST_300001_SM_1000_NS12zip_iteratorINS7_5tupleIJNSD_6detail15normal_iteratorINSD_10device_ptrIcEEEESK_EEEEEPiyS9_ii9diff_charEEvT0_T1_T2_T3_T4_T6_:
[----:B------:R-:W-:Y:S01]  /*0000*/  LDC R1, c[0x0][0x37c] ;  /* 0x0000df00ff017b82 */ /* 0x000fe20000000800 */
[----:B------:R-:W0:Y:S01]  /*0010*/  LDCU.64 UR4, c[0x0][0x398] ;  /* 0x00007300ff0477ac */ /* 0x000e220008000a00 */
[----:B------:R-:W1:Y:S01]  /*0020*/  LDCU.64 UR6, c[0x0][0x358] ;  /* 0x00006b00ff0677ac */ /* 0x000e620008000a00 */
[----:B0-----:R-:W-:Y:S02]  /*0030*/  IMAD.U32 R6, RZ, RZ, UR4 ;  /* 0x00000004ff067e24 */ /* 0x001fe4000f8e00ff */
[----:B------:R-:W-:-:S03]  /*0040*/  IMAD.U32 R7, RZ, RZ, UR5 ;  /* 0x00000005ff077e24 */ /* 0x000fc6000f8e00ff */
[----:B------:R-:W-:-:S04]  /*0050*/  ISETP.NE.U32.AND P0, PT, R6, RZ, PT ;  /* 0x000000ff0600720c */ /* 0x000fc80003f05070 */
[----:B------:R-:W-:-:S13]  /*0060*/  ISETP.NE.AND.EX P0, PT, R7, RZ, PT, P0 ;  /* 0x000000ff0700720c */ /* 0x000fda0003f05300 */
        /* <DEDUP_REMOVED lines=8> */
.L_x_86:
[----:B------:R-:W-:Y:S01]  /*00f0*/  ISETP.GT.U32.AND P0, PT, R6, 0xfff, PT ;  /* 0x00000fff0600780c */ /* 0x000fe20003f04070 */
[----:B------:R-:W-:Y:S03]  /*0100*/  BSSY.RECONVERGENT B0, `(.L_x_87) ;  /* 0x0000331000007945 */ /* 0x000fe60003800200 */
[----:B------:R-:W-:-:S13]  /*0110*/  ISETP.GT.U32.AND.EX P0, PT, R7, RZ, PT, P0 ;  /* 0x000000ff0700720c */ /* 0x000fda0003f04100 */
[----:B------:R-:W-:Y:S05]  /*0120*/  @P0 BRA `(.L_x_88) ;  /* 0x0000001400800947 */ /* 0x000fea0003800000 */
[----:B------:R-:W0:Y:S01]  /*0130*/  S2R R9, SR_TID.X ;  /* 0x0000000000097919 */ /* 0x000e220000002100 */
[----:B------:R-:W-:Y:S01]  /*0140*/  BSSY.RECONVERGENT B1, `(.L_x_89) ;  /* 0x000000f000017945 */ /* 0x000fe20003800200 */
[----:B------:R-:W-:Y:S01]  /*0150*/  IMAD.MOV.U32 R0, RZ, RZ, RZ ;  /* 0x000000ffff007224 */ /* 0x000fe200078e00ff */
[----:B0-----:R-:W-:Y:S01]  /*0160*/  ISETP.GE.U32.AND P0, PT, R9, R6, PT ;  /* 0x000000060900720c */ /* 0x001fe20003f06070 */
[----:B------:R-:W-:-:S12]  /*0170*/  IMAD.MOV.U32 R11, RZ, RZ, R9 ;  /* 0x000000ffff0b7224 */ /* 0x000fd800078e0009 */
[----:B------:R-:W-:Y:S05]  /*0180*/  @P0 BRA `(.L_x_90) ;  /* 0x0000000000280947 */ /* 0x000fea0003800000 */
[----:B------:R-:W0:Y:S02]  /*0190*/  LDCU.128 UR8, c[0x0][0x380] ;  /* 0x00007000ff0877ac */ /* 0x000e240008000c00 */
[C---:B0-----:R-:W-:Y:S02]  /*01a0*/  IADD3 R4, P1, PT, R9.reuse, UR10, RZ ;  /* 0x0000000a09047c10 */ /* 0x041fe4000ff3e0ff */
[----:B------:R-:W-:-:S03]  /*01b0*/  IADD3 R2, P0, PT, R9, UR8, RZ ;  /* 0x0000000809027c10 */ /* 0x000fc6000ff1e0ff */
[----:B------:R-:W-:Y:S02]  /*01c0*/  IMAD.X R5, RZ, RZ, UR11, P1 ;  /* 0x0000000bff057e24 */ /* 0x000fe400088e06ff */
[----:B------:R-:W-:-:S04]  /*01d0*/  IMAD.X R3, RZ, RZ, UR9, P0 ;  /* 0x00000009ff037e24 */ /* 0x000fc800080e06ff */
[----:B------:R-:W2:Y:S04]  /*01e0*/  LDG.E.U8 R5, desc[UR6][R4.64] ;  /* 0x0000000604057981 */ /* 0x000ea8000c1e1100 */
[----:B------:R-:W2:Y:S01]  /*01f0*/  LDG.E.U8 R2, desc[UR6][R2.64] ;  /* 0x0000000602027981 */ /* 0x000ea2000c1e1100 */
[----:B------:R-:W-:Y:S01]  /*0200*/  VIADD R11, R9, 0x100 ;  /* 0x00000100090b7836 */ /* 0x000fe20000000000 */
[----:B--2---:R-:W-:-:S04]  /*0210*/  ISETP.NE.AND P0, PT, R2, R5, PT ;  /* 0x000000050200720c */ /* 0x004fc80003f05270 */
[----:B------:R-:W-:-:S09]  /*0220*/  SEL R0, RZ, 0x1, !P0 ;  /* 0x00000001ff007807 */ /* 0x000fd20004000000 */
.L_x_90:
[----:B------:R-:W-:Y:S05]  /*0230*/  BSYNC.RECONVERGENT B1 ;  /* 0x0000000000017941 */ /* 0x000fea0003800200 */
.L_x_89:
[----:B------:R-:W-:Y:S01]  /*0240*/  ISETP.GE.U32.AND P0, PT, R11, R6, PT ;  /* 0x000000060b00720c */ /* 0x000fe20003f06070 */
[----:B------:R-:W-:-:S12]  /*0250*/  BSSY.RECONVERGENT B1, `(.L_x_91) ;  /* 0x00000d5000017945 */ /* 0x000fd80003800200 */
[----:B------:R-:W-:Y:S05]  /*0260*/  @P0 BRA `(.L_x_92) ;  /* 0x0000000c004c0947 */ /* 0x000fea0003800000 */
[----:B------:R-:W-:Y:S01]  /*0270*/  LOP3.LUT R3, RZ, R11, RZ, 0x33, !PT ;  /* 0x0000000bff037212 */ /* 0x000fe200078e33ff */
[----:B------:R-:W-:Y:S04]  /*0280*/  BSSY.RECONVERGENT B2, `(.L_x_93) ;  /* 0x0000067000027945 */ /* 0x000fe80003800200 */
[----:B------:R-:W-:-:S05]  /*0290*/  IMAD.IADD R3, R3, 0x1, R6 ;  /* 0x0000000103037824 */ /* 0x000fca00078e0206 */
[C---:B------:R-:W-:Y:S02]  /*02a0*/  ISETP.GE.U32.AND P1, PT, R3.reuse, 0xf00, PT ;  /* 0x00000f000300780c */ /* 0x040fe40003f26070 */
[----:B------:R-:W-:-:S04]  /*02b0*/  LEA.HI R8, R3, 0x1, RZ, 0x18 ;  /* 0x0000000103087811 */ /* 0x000fc800078fc0ff */
[----:B------:R-:W-:-:S04]  /*02c0*/  LOP3.LUT R44, R8, 0xf, RZ, 0xc0, !PT ;  /* 0x0000000f082c7812 */ /* 0x000fc800078ec0ff */
[----:B------:R-:W-:-:S03]  /*02d0*/  ISETP.NE.AND P0, PT, R44, RZ, PT ;  /* 0x000000ff2c00720c */ /* 0x000fc60003f05270 */
[----:B------:R-:W-:Y:S10]  /*02e0*/  @!P1 BRA `(.L_x_94) ;  /* 0x0000000400809947 */ /* 0x000ff40003800000 */
[----:B------:R-:W0:Y:S01]  /*02f0*/  LDCU.128 UR8, c[0x0][0x380] ;  /* 0x00007000ff0877ac */ /* 0x000e220008000c00 */
[----:B------:R-:W-:Y:S02]  /*0300*/  LOP3.LUT R4, R11, 0x800, RZ, 0xfc, !PT ;  /* 0x000008000b047812 */ /* 0x000fe400078efcff */
[----:B------:R-:W-:-:S05]  /*0310*/  LOP3.LUT R10, R8, 0x1fffff0, RZ, 0xc0, !PT ;  /* 0x01fffff0080a7812 */ /* 0x000fca00078ec0ff */
[----:B------:R-:W-:Y:S01]  /*0320*/  IMAD.MOV R10, RZ, RZ, -R10 ;  /* 0x000000ffff0a7224 */ /* 0x000fe200078e0a0a */
[C---:B0-----:R-:W-:Y:S02]  /*0330*/  IADD3 R2, P1, PT, R4.reuse, UR8, RZ ;  /* 0x0000000804027c10 */ /* 0x041fe4000ff3e0ff */
[----:B------:R-:W-:-:S03]  /*0340*/  IADD3 R4, P2, PT, R4, UR10, RZ ;  /* 0x0000000a04047c10 */ /* 0x000fc6000ff5e0ff */
[----:B------:R-:W-:Y:S02]  /*0350*/  IMAD.X R3, RZ, RZ, UR9, P1 ;  /* 0x00000009ff037e24 */ /* 0x000fe400088e06ff */
[----:B------:R-:W-:-:S08]  /*0360*/  IMAD.X R5, RZ, RZ, UR11, P2 ;  /* 0x0000000bff057e24 */ /* 0x000fd000090e06ff */
.L_x_95:
        /* <DEDUP_REMOVED lines=30> */
[----:B------:R0:W5:Y:S04]  /*0550*/  LDG.E.U8 R12, desc[UR6][R2.64+0x700] ;  /* 0x00070006020c7981 */ /* 0x000168000c1e1100 */
[----:B------:R1:W5:Y:S01]  /*0560*/  LDG.E.U8 R13, desc[UR6][R4.64+0x700] ;  /* 0x00070006040d7981 */ /* 0x000362000c1e1100 */
[----:B------:R-:W-:-:S02]  /*0570*/  VIADD R10, R10, 0x10 ;  /* 0x000000100a0a7836 */ /* 0x000fc40000000000 */
[----:B------:R-:W-:Y:S01]  /*0580*/  VIADD R11, R11, 0x1000 ;  /* 0x000010000b0b7836 */ /* 0x000fe20000000000 */
[----:B0-----:R-:W-:Y:S02]  /*0590*/  IADD3 R2, P3, PT, R2, 0x1000, RZ ;  /* 0x0000100002027810 */ /* 0x001fe40007f7e0ff */
[----:B-1----:R-:W-:-:S03]  /*05a0*/  IADD3 R4, P4, PT, R4, 0x1000, RZ ;  /* 0x0000100004047810 */ /* 0x002fc60007f9e0ff */
[----:B------:R-:W-:Y:S02]  /*05b0*/  IMAD.X R3, RZ, RZ, R3, P3 ;  /* 0x000000ffff037224 */ /* 0x000fe400018e0603 */
[----:B------:R-:W-:Y:S01]  /*05c0*/  IMAD.X R5, RZ, RZ, R5, P4 ;  /* 0x000000ffff057224 */ /* 0x000fe200020e0605 */
        /* <DEDUP_REMOVED lines=46> */
[----:B------:R-:W-:-:S03]  /*08b0*/  ISETP.NE.AND P1, PT, R10, RZ, PT ;  /* 0x000000ff0a00720c */ /* 0x000fc60003f25270 */
[----:B------:R-:W-:Y:S02]  /*08c0*/  VIADD R0, R12, 0x1 ;  /* 0x000000010c007836 */ /* 0x000fe40000000000 */
[----:B------:R-:W-:-:S08]  /*08d0*/  @!P2 IMAD.MOV R0, RZ, RZ, R12 ;  /* 0x000000ffff00a224 */ /* 0x000fd000078e020c */
[----:B------:R-:W-:Y:S05]  /*08e0*/  @P1 BRA `(.L_x_95) ;  /* 0xfffffff800a01947 */ /* 0x000fea000383ffff */
.L_x_94:
[----:B------:R-:W-:Y:S05]  /*08f0*/  BSYNC.RECONVERGENT B2 ;  /* 0x0000000000027941 */ /* 0x000fea0003800200 */
.L_x_93:
[----:B------:R-:W-:Y:S05]  /*0900*/  @!P0 BRA `(.L_x_92) ;  /* 0x0000000400a48947 */ /* 0x000fea0003800000 */
[----:B------:R-:W-:Y:S01]  /*0910*/  ISETP.GE.U32.AND P0, PT, R44, 0x8, PT ;  /* 0x000000082c00780c */ /* 0x000fe20003f06070 */
[----:B------:R-:W-:Y:S01]  /*0920*/  BSSY.RECONVERGENT B2, `(.L_x_96) ;  /* 0x0000032000027945 */ /* 0x000fe20003800200 */
[----:B------:R-:W-:-:S11]  /*0930*/  LOP3.LUT R26, R8, 0x7, RZ, 0xc0, !PT ;  /* 0x00000007081a7812 */ /* 0x000fd600078ec0ff */
[----:B------:R-:W-:Y:S05]  /*0940*/  @!P0 BRA `(.L_x_97) ;  /* 0x0000000000bc8947 */ /* 0x000fea0003800000 */
[----:B------:R-:W0:Y:S01]  /*0950*/  LDCU.128 UR8, c[0x0][0x380] ;  /* 0x00007000ff0877ac */ /* 0x000e220008000c00 */
[----:B------:R-:W-:Y:S02]  /*0960*/  SHF.R.S32.HI R5, RZ, 0x1f, R11 ;  /* 0x0000001fff057819 */ /* 0x000fe4000001140b */
        /* <DEDUP_REMOVED lines=35> */
[----:B0-----:R-:W-:-:S04]  /*0ba0*/  VIADD R2, R0, 0x1 ;  /* 0x0000000100027836 */ /* 0x001fc80000000000 */
        /* <DEDUP_REMOVED lines=9> */
.L_x_97:
[----:B------:R-:W-:Y:S05]  /*0c40*/  BSYNC.RECONVERGENT B2 ;  /* 0x0000000000027941 */ /* 0x000fea0003800200 */
.L_x_96:
        /* <DEDUP_REMOVED lines=34> */
.L_x_99:
[----:B------:R-:W-:Y:S05]  /*0e70*/  BSYNC.RECONVERGENT B2 ;  /* 0x0000000000027941 */ /* 0x000fea0003800200 */
.L_x_98:
[----:B------:R-:W-:Y:S05]  /*0e80*/  @!P0 BRA `(.L_x_92) ;  /* 0x0000000000448947 */ /* 0x000fea0003800000 */
[----:B------:R-:W-:-:S07]  /*0e90*/  IMAD.MOV R8, RZ, RZ, -R10 ;  /* 0x000000ffff087224 */ /* 0x000fce00078e0a0a */
.L_x_100:
[----:B------:R-:W0:Y:S01]  /*0ea0*/  LDCU.128 UR8, c[0x0][0x380] ;  /* 0x00007000ff0877ac */ /* 0x000e220008000c00 */
[----:B------:R-:W-:Y:S02]  /*0eb0*/  SHF.R.S32.HI R3, RZ, 0x1f, R11 ;  /* 0x0000001fff037819 */ /* 0x000fe4000001140b */
[C---:B0-----:R-:W-:Y:S02]  /*0ec0*/  IADD3 R4, P0, PT, R11.reuse, UR10, RZ ;  /* 0x0000000a0b047c10 */ /* 0x041fe4000ff1e0ff */
[----:B------:R-:W-:Y:S02]  /*0ed0*/  IADD3 R2, P1, PT, R11, UR8, RZ ;  /* 0x000000080b027c10 */ /* 0x000fe4000ff3e0ff */
[C---:B------:R-:W-:Y:S02]  /*0ee0*/  IADD3.X R5, PT, PT, R3.reuse, UR11, RZ, P0, !PT ;  /* 0x0000000b03057c10 */ /* 0x040fe400087fe4ff */
[----:B------:R-:W-:-:S04]  /*0ef0*/  IADD3.X R3, PT, PT, R3, UR9, RZ, P1, !PT ;  /* 0x0000000903037c10 */ /* 0x000fc80008ffe4ff */
        /* <DEDUP_REMOVED lines=10> */
.L_x_92:
[----:B------:R-:W-:Y:S05]  /*0fa0*/  BSYNC.RECONVERGENT B1 ;  /* 0x0000000000017941 */ /* 0x000fea0003800200 */
.L_x_91:
[----:B------:R-:W-:-:S04]  /*0fb0*/  ISETP.GE.U32.AND P0, PT, R6, 0x100, PT ;  /* 0x000001000600780c */ /* 0x000fc80003f06070 */
[----:B------:R-:W-:-:S13]  /*0fc0*/  ISETP.GE.U32.AND.EX P0, PT, R7, RZ, PT, P0 ;  /* 0x000000ff0700720c */ /* 0x000fda0003f06100 */
[----:B------:R-:W-:Y:S05]  /*0fd0*/  @!P0 BRA `(.L_x_101) ;  /* 0x0000000000ac8947 */ /* 0x000fea0003800000 */
[----:B------:R-:W0:Y:S01]  /*0fe0*/  S2R R6, SR_LANEID ;  /* 0x0000000000067919 */ /* 0x000e220000000000 */
[----:B------:R-:W-:Y:S01]  /*0ff0*/  ISETP.NE.AND P5, PT, R9, RZ, PT ;  /* 0x000000ff0900720c */ /* 0x000fe20003fa5270 */
        /* <DEDUP_REMOVED lines=25> */
[----:B0-----:R-:W-:-:S05]  /*1190*/  SEL R3, R3, RZ, !P0 ;  /* 0x000000ff03037207 */ /* 0x001fca0004000000 */
        /* <DEDUP_REMOVED lines=9> */
[----:B-1----:R-:W1:Y:S01]  /*1230*/  LDS.64 R2, [UR4+0x20] ;  /* 0x00002004ff027984 */ /* 0x002e620008000a00 */
[----:B0-----:R-:W-:-:S04]  /*1240*/  IADD3 R0, PT, PT, R8, R0, R5 ;  /* 0x0000000008007210 */ /* 0x001fc80007ffe005 */
[----:B------:R-:W-:-:S04]  /*1250*/  IADD3 R0, PT, PT, R10, R0, R9 ;  /* 0x000000000a007210 */ /* 0x000fc80007ffe009 */
[----:B-1----:R-:W-:-:S05]  /*1260*/  IADD3 R0, PT, PT, R2, R0, R11 ;  /* 0x0000000002007210 */ /* 0x002fca0007ffe00b */
[----:B------:R-:W-:Y:S01]  /*1270*/  IMAD.IADD R5, R0, 0x1, R3 ;  /* 0x0000000100057824 */ /* 0x000fe200078e0203 */
[----:B------:R-:W-:Y:S06]  /*1280*/  BRA `(.L_x_102) ;  /* 0x0000002000607947 */ /* 0x000fec0003800000 */
.L_x_101:
[C---:B------:R-:W-:Y:S01]  /*1290*/  LOP3.LUT R2, R9.reuse, 0x3e0, RZ, 0xc0, !PT ;  /* 0x000003e009027812 */ /* 0x040fe200078ec0ff */
[----:B------:R-:W0:Y:S01]  /*12a0*/  S2R R10, SR_LANEID ;  /* 0x00000000000a7919 */ /* 0x000e220000000000 */
[----:B------:R-:W-:Y:S02]  /*12b0*/  ISETP.NE.AND P5, PT, R9, RZ, PT ;  /* 0x000000ff0900720c */ /* 0x000fe40003fa5270 */
[----:B------:R-:W-:Y:S01]  /*12c0*/  LOP3.LUT R5, RZ, R2, RZ, 0x33, !PT ;  /* 0x00000002ff057212 */ /* 0x000fe200078e33ff */
[----:B------:R-:W-:-:S04]  /*12d0*/  VIADD R3, R2, 0x20 ;  /* 0x0000002002037836 */ /* 0x000fc80000000000 */
[----:B------:R-:W-:Y:S01]  /*12e0*/  IMAD.IADD R5, R5, 0x1, R6 ;  /* 0x0000000105057824 */ /* 0x000fe200078e0206 */
[----:B------:R-:W-:-:S04]  /*12f0*/  ISETP.GT.U32.AND P0, PT, R3, R6, PT ;  /* 0x000000060300720c */ /* 0x000fc80003f04070 */
[----:B------:R-:W-:-:S05]  /*1300*/  SEL R3, R5, 0x1f, P0 ;  /* 0x0000001f05037807 */ /* 0x000fca0000000000 */
[----:B------:R-:W1:Y:S01]  /*1310*/  SHFL.DOWN PT, R2, R0, 0x1, R3 ;  /* 0x0820000000027989 */ /* 0x000e6200000e0003 */
[CC--:B0-----:R-:W-:Y:S01]  /*1320*/  ISETP.GE.AND P0, PT, R10.reuse, R3.reuse, PT ;  /* 0x000000030a00720c */ /* 0x0c1fe20003f06270 */
[C---:B------:R-:W-:Y:S01]  /*1330*/  VIADD R8, R10.reuse, 0x2 ;  /* 0x000000020a087836 */ /* 0x040fe20000000000 */
[----:B------:R-:W-:Y:S02]  /*1340*/  ISETP.NE.AND P1, PT, R10, RZ, PT ;  /* 0x000000ff0a00720c */ /* 0x000fe40003f25270 */
[----:B-1----:R-:W-:Y:S02]  /*1350*/  SEL R5, R2, RZ, !P0 ;  /* 0x000000ff02057207 */ /* 0x002fe40004000000 */
[----:B------:R-:W-:Y:S01]  /*1360*/  ISETP.GT.AND P0, PT, R8, R3, PT ;  /* 0x000000030800720c */ /* 0x000fe20003f04270 */
[----:B------:R-:W-:Y:S02]  /*1370*/  VIADD R8, R10, 0x4 ;  /* 0x000000040a087836 */ /* 0x000fe40000000000 */
[----:B------:R-:W-:-:S06]  /*1380*/  IMAD.IADD R2, R5, 0x1, R0 ;  /* 0x0000000105027824 */ /* 0x000fcc00078e0200 */
[----:B------:R-:W0:Y:S01]  /*1390*/  @!P1 S2R R11, SR_CgaCtaId ;  /* 0x00000000000b9919 */ /* 0x000e220000008800 */
[----:B------:R-:W1:Y:S02]  /*13a0*/  SHFL.DOWN PT, R4, R2, 0x2, R3 ;  /* 0x0840000002047989 */ /* 0x000e6400000e0003 */
[----:B-1----:R-:W-:Y:S02]  /*13b0*/  SEL R5, R4, RZ, !P0 ;  /* 0x000000ff04057207 */ /* 0x002fe40004000000 */
[----:B------:R-:W-:Y:S01]  /*13c0*/  ISETP.GT.AND P0, PT, R8, R3, PT ;  /* 0x000000030800720c */ /* 0x000fe20003f04270 */
[----:B------:R-:W-:Y:S02]  /*13d0*/  VIADD R8, R10, 0x10 ;  /* 0x000000100a087836 */ /* 0x000fe40000000000 */
[----:B------:R-:W-:Y:S02]  /*13e0*/  IMAD.IADD R4, R2, 0x1, R5 ;  /* 0x0000000102047824 */ /* 0x000fe400078e0205 */
[----:B------:R-:W-:Y:S01]  /*13f0*/  VIADD R2, R10, 0x8 ;  /* 0x000000080a027836 */ /* 0x000fe20000000000 */
[----:B------:R-:W-:-:S02]  /*1400*/  @!P1 MOV R10, 0x400 ;  /* 0x00000400000a9802 */ /* 0x000fc40000000f00 */
[----:B------:R-:W1:Y:S02]  /*1410*/  SHFL.DOWN PT, R5, R4, 0x4, R3 ;  /* 0x0880000004057989 */ /* 0x000e6400000e0003 */
[----:B0-----:R-:W-:Y:S02]  /*1420*/  @!P1 LEA R11, R11, R10, 0x18 ;  /* 0x0000000a0b0b9211 */ /* 0x001fe400078ec0ff */
[----:B-1----:R-:W-:Y:S02]  /*1430*/  SEL R5, R5, RZ, !P0 ;  /* 0x000000ff05057207 */ /* 0x002fe40004000000 */
[----:B------:R-:W-:-:S03]  /*1440*/  ISETP.GT.AND P0, PT, R2, R3, PT ;  /* 0x000000030200720c */ /* 0x000fc60003f04270 */
[----:B------:R-:W-:-:S05]  /*1450*/  IMAD.IADD R0, R4, 0x1, R5 ;  /* 0x0000000104007824 */ /* 0x000fca00078e0205 */
[----:B------:R-:W0:Y:S02]  /*1460*/  SHFL.DOWN PT, R5, R0, 0x8, R3 ;  /* 0x0900000000057989 */ /* 0x000e2400000e0003 */
[----:B0-----:R-:W-:Y:S02]  /*1470*/  SEL R5, R5, RZ, !P0 ;  /* 0x000000ff05057207 */ /* 0x001fe40004000000 */
[----:B------:R-:W-:-:S03]  /*1480*/  ISETP.GT.AND P0, PT, R8, R3, PT ;  /* 0x000000030800720c */ /* 0x000fc60003f04270 */
[----:B------:R-:W-:Y:S01]  /*1490*/  IMAD.IADD R2, R0, 0x1, R5 ;  /* 0x0000000100027824 */ /* 0x000fe200078e0205 */
[----:B------:R-:W-:-:S04]  /*14a0*/  @!P1 SHF.R.U32.HI R5, RZ, 0x3, R9 ;  /* 0x00000003ff059819 */ /* 0x000fc80000011609 */
[----:B------:R-:W0:Y:S01]  /*14b0*/  SHFL.DOWN PT, R4, R2, 0x10, R3 ;  /* 0x0a00000002047989 */ /* 0x000e2200000e0003 */
[----:B------:R-:W-:-:S05]  /*14c0*/  @!P1 LOP3.LUT R0, R5, 0x7c, RZ, 0xc0, !PT ;  /* 0x0000007c05009812 */ /* 0x000fca00078ec0ff */
[----:B------:R-:W-:Y:S01]  /*14d0*/  @!P1 IMAD.IADD R0, R0, 0x1, R11 ;  /* 0x0000000100009824 */ /* 0x000fe200078e020b */
[----:B0-----:R-:W-:-:S05]  /*14e0*/  SEL R5, R4, RZ, !P0 ;  /* 0x000000ff04057207 */ /* 0x001fca0004000000 */
[----:B------:R-:W-:-:S05]  /*14f0*/  IMAD.IADD R5, R2, 0x1, R5 ;  /* 0x0000000102057824 */ /* 0x000fca00078e0205 */
[----:B------:R0:W-:Y:S01]  /*1500*/  @!P1 STS [R0+0x8], R5 ;  /* 0x0000080500009388 */ /* 0x0001e20000000800 */
[----:B------:R-:W-:Y:S06]  /*1510*/  BAR.SYNC.DEFER_BLOCKING 0x0 ;  /* 0x0000000000007b1d */ /* 0x000fec0000010000 */
[----:B------:R-:W-:Y:S05]  /*1520*/  @P5 BRA `(.L_x_102) ;  /* 0x0000001c00b85947 */ /* 0x000fea0003800000 */
[----:B------:R-:W1:Y:S01]  /*1530*/  S2UR UR5, SR_CgaCtaId ;  /* 0x00000000000579c3 */ /* 0x000e620000008800 */
[----:B------:R-:W-:Y:S01]  /*1540*/  UMOV UR4, 0x400 ;  /* 0x0000040000047882 */ /* 0x000fe20000000000 */
[C---:B------:R-:W-:Y:S02]  /*1550*/  ISETP.GT.U32.AND P0, PT, R6.reuse, 0x40, PT ;  /* 0x000000400600780c */ /* 0x040fe40003f04070 */
[C---:B------:R-:W-:Y:S02]  /*1560*/  ISETP.GT.U32.AND P6, PT, R6.reuse, 0x20, PT ;  /* 0x000000200600780c */ /* 0x040fe40003fc4070 */
[C---:B------:R-:W-:Y:S02]  /*1570*/  ISETP.GT.U32.AND P4, PT, R6.reuse, 0x60, PT ;  /* 0x000000600600780c */ /* 0x040fe40003f84070 */
[----:B------:R-:W-:Y:S02]  /*1580*/  ISETP.GT.U32.AND P2, PT, R6, 0x80, PT ;  /* 0x000000800600780c */ /* 0x000fe40003f44070 */
[----:B------:R-:W-:-:S02]  /*1590*/  ISETP.GT.U32.AND.EX P0, PT, R7, RZ, PT, P0 ;  /* 0x000000ff0700720c */ /* 0x000fc40003f04100 */
[C---:B------:R-:W-:Y:S02]  /*15a0*/  ISETP.GT.U32.AND.EX P6, PT, R7.reuse, RZ, PT, P6 ;  /* 0x000000ff0700720c */ /* 0x040fe40003fc4160 */
[C---:B------:R-:W-:Y:S02]  /*15b0*/  ISETP.GT.U32.AND P3, PT, R6.reuse, 0xa0, PT ;  /* 0x000000a00600780c */ /* 0x040fe40003f64070 */
[----:B------:R-:W-:Y:S02]  /*15c0*/  ISETP.GT.U32.AND P1, PT, R6, 0xc0, PT ;  /* 0x000000c00600780c */ /* 0x000fe40003f24070 */
[C---:B------:R-:W-:Y:S02]  /*15d0*/  ISETP.GT.U32.AND.EX P4, PT, R7.reuse, RZ, PT, P4 ;  /* 0x000000ff0700720c */ /* 0x040fe40003f84140 */
[C---:B------:R-:W-:Y:S02]  /*15e0*/  ISETP.GT.U32.AND.EX P2, PT, R7.reuse, RZ, PT, P2 ;  /* 0x000000ff0700720c */ /* 0x040fe40003f44120 */
[C---:B------:R-:W-:Y:S01]  /*15f0*/  ISETP.GT.U32.AND.EX P3, PT, R7.reuse, RZ, PT, P3 ;  /* 0x000000ff0700720c */ /* 0x040fe20003f64130 */
[----:B-1----:R-:W-:Y:S01]  /*1600*/  ULEA UR4, UR5, UR4, 0x18 ;  /* 0x0000000405047291 */ /* 0x002fe2000f8ec0ff */
[----:B------:R-:W-:-:S08]  /*1610*/  ISETP.GT.U32.AND.EX P1, PT, R7, RZ, PT, P1 ;  /* 0x000000ff0700720c */ /* 0x000fd00003f24110 */
[----:B------:R-:W1:Y:S04]  /*1620*/  LDS.128 R8, [UR4+0x10] ;  /* 0x00001004ff087984 */ /* 0x000e680008000c00 */
[----:B0-----:R-:W0:Y:S04]  /*1630*/  LDS R0, [UR4+0xc] ;  /* 0x00000c04ff007984 */ /* 0x001e280008000800 */
[----:B------:R-:W2:Y:S01]  /*1640*/  LDS.64 R2, [UR4+0x20] ;  /* 0x00002004ff027984 */ /* 0x000ea20008000a00 */
[----:B-1----:R-:W-:Y:S02]  /*1650*/  SEL R8, R8, RZ, P0 ;  /* 0x000000ff08087207 */ /* 0x002fe40000000000 */
[----:B------:R-:W-:-:S02]  /*1660*/  ISETP.GT.U32.AND P0, PT, R6, 0xe0, PT ;  /* 0x000000e00600780c */ /* 0x000fc40003f04070 */
[----:B0-----:R-:W-:Y:S02]  /*1670*/  SEL R0, R0, RZ, P6 ;  /* 0x000000ff00007207 */ /* 0x001fe40003000000 */
[----:B------:R-:W-:Y:S02]  /*1680*/  SEL R9, R9, RZ, P4 ;  /* 0x000000ff09097207 */ /* 0x000fe40002000000 */
[----:B------:R-:W-:Y:S02]  /*1690*/  IADD3 R0, PT, PT, R8, R0, R5 ;  /* 0x0000000008007210 */ /* 0x000fe40007ffe005 */
[----:B------:R-:W-:Y:S02]  /*16a0*/  SEL R10, R10, RZ, P2 ;  /* 0x000000ff0a0a7207 */ /* 0x000fe40001000000 */
[----:B------:R-:W-:Y:S02]  /*16b0*/  ISETP.GT.U32.AND.EX P0, PT, R7, RZ, PT, P0 ;  /* 0x000000ff0700720c */ /* 0x000fe40003f04100 */
[----:B------:R-:W-:-:S02]  /*16c0*/  SEL R11, R11, RZ, P3 ;  /* 0x000000ff0b0b7207 */ /* 0x000fc40001800000 */
[----:B------:R-:W-:Y:S02]  /*16d0*/  IADD3 R0, PT, PT, R10, R0, R9 ;  /* 0x000000000a007210 */ /* 0x000fe40007ffe009 */
[----:B--2---:R-:W-:Y:S02]  /*16e0*/  SEL R2, R2, RZ, P1 ;  /* 0x000000ff02027207 */ /* 0x004fe40000800000 */
[----:B------:R-:W-:Y:S02]  /*16f0*/  SEL R3, R3, RZ, P0 ;  /* 0x000000ff03037207 */ /* 0x000fe40000000000 */
[----:B------:R-:W-:-:S05]  /*1700*/  IADD3 R0, PT, PT, R2, R0, R11 ;  /* 0x0000000002007210 */ /* 0x000fca0007ffe00b */
[----:B------:R-:W-:Y:S01]  /*1710*/  IMAD.IADD R5, R0, 0x1, R3 ;  /* 0x0000000100057824 */ /* 0x000fe200078e0203 */
[----:B------:R-:W-:Y:S06]  /*1720*/  BRA `(.L_x_102) ;  /* 0x0000001c00387947 */ /* 0x000fec0003800000 */
.L_x_88:
[----:B------:R-:W0:Y:S01]  /*1730*/  S2R R0, SR_TID.X ;  /* 0x0000000000007919 */ /* 0x000e220000002100 */
[----:B------:R-:W0:Y:S02]  /*1740*/  LDCU.128 UR8, c[0x0][0x380] ;  /* 0x00007000ff0877ac */ /* 0x000e240008000c00 */
[C---:B0-----:R-:W-:Y:S02]  /*1750*/  IADD3 R2, P0, PT, R0.reuse, UR8, RZ ;  /* 0x0000000800027c10 */ /* 0x041fe4000ff1e0ff */
[----:B------:R-:W-:-:S03]  /*1760*/  IADD3 R4, P1, PT, R0, UR10, RZ ;  /* 0x0000000a00047c10 */ /* 0x000fc6000ff3e0ff */
[----:B------:R-:W-:Y:S02]  /*1770*/  IMAD.X R3, RZ, RZ, UR9, P0 ;  /* 0x00000009ff037e24 */ /* 0x000fe400080e06ff */
[----:B------:R-:W-:-:S03]  /*1780*/  IMAD.X R5, RZ, RZ, UR11, P1 ;  /* 0x0000000bff057e24 */ /* 0x000fc600088e06ff */
        /* <DEDUP_REMOVED lines=32> */
[----:B--2---:R-:W-:Y:S01]  /*1990*/  ISETP.NE.AND P0, PT, R10, R11, PT ;  /* 0x0000000b0a00720c */ /* 0x004fe20003f05270 */
[----:B------:R-:W-:-:S03]  /*19a0*/  IMAD.MOV.U32 R11, RZ, RZ, 0x2 ;  /* 0x00000002ff0b7424 */ /* 0x000fc600078e00ff */
[----:B------:R-:W-:Y:S02]  /*19b0*/  SEL R10, RZ, 0x1, !P0 ;  /* 0x00000001ff0a7807 */ /* 0x000fe40004000000 */
[----:B---3--:R-:W-:Y:S01]  /*19c0*/  ISETP.NE.AND P1, PT, R12, R13, PT ;  /* 0x0000000d0c00720c */ /* 0x008fe20003f25270 */
[----:B------:R-:W-:-:S06]  /*19d0*/  IMAD.MOV.U32 R13, RZ, RZ, 0x1000 ;  /* 0x00001000ff0d7424 */ /* 0x000fcc00078e00ff */
[----:B------:R-:W-:Y:S01]  /*19e0*/  @!P0 IMAD.MOV R11, RZ, RZ, 0x1 ;  /* 0x00000001ff0b8424 */ /* 0x000fe200078e02ff */
[----:B----4-:R-:W-:Y:S01]  /*19f0*/  ISETP.NE.AND P2, PT, R14, R15, PT ;  /* 0x0000000f0e00720c */ /* 0x010fe20003f45270 */
[----:B------:R-:W-:Y:S01]  /*1a00*/  IMAD.MOV.U32 R15, RZ, RZ, RZ ;  /* 0x000000ffff0f7224 */ /* 0x000fe200078e00ff */
[----:B------:R-:W-:-:S03]  /*1a10*/  IADD3 R14, P3, PT, R6, -0x1000, RZ ;  /* 0xfffff000060e7810 */ /* 0x000fc60007f7e0ff */
[----:B------:R-:W-:Y:S01]  /*1a20*/  @!P1 IMAD.MOV R11, RZ, RZ, R10 ;  /* 0x000000ffff0b9224 */ /* 0x000fe200078e020a */
[----:B-----5:R-:W-:-:S03]  /*1a30*/  ISETP.NE.AND P0, PT, R16, R17, PT ;  /* 0x000000111000720c */ /* 0x020fc60003f05270 */
[----:B------:R-:W-:Y:S01]  /*1a40*/  VIADD R10, R11, 0x1 ;  /* 0x000000010b0a7836 */ /* 0x000fe20000000000 */
[----:B------:R-:W-:-:S03]  /*1a50*/  IADD3.X R16, PT, PT, R7, -0x1, RZ, P3, !PT ;  /* 0xffffffff07107810 */ /* 0x000fc60001ffe4ff */
        /* <DEDUP_REMOVED lines=34> */
[----:B------:R-:W-:Y:S02]  /*1c80*/  ISETP.GE.U32.AND P0, PT, R14, 0x1000, PT ;  /* 0x000010000e00780c */ /* 0x000fe40003f06070 */
[----:B------:R-:W-:Y:S01]  /*1c90*/  ISETP.NE.AND P2, PT, R9, R8, PT ;  /* 0x000000080900720c */ /* 0x000fe20003f45270 */
[----:B------:R-:W-:Y:S01]  /*1ca0*/  VIADD R8, R11, 0x1 ;  /* 0x000000010b087836 */ /* 0x000fe20000000000 */
[----:B------:R-:W-:-:S03]  /*1cb0*/  ISETP.GE.U32.AND.EX P0, PT, R16, RZ, PT, P0 ;  /* 0x000000ff1000720c */ /* 0x000fc60003f06100 */
[----:B------:R-:W-:-:S04]  /*1cc0*/  @!P1 IMAD.MOV R8, RZ, RZ, R11 ;  /* 0x000000ffff089224 */ /* 0x000fc800078e020b */
[----:B------:R-:W-:-:S04]  /*1cd0*/  VIADD R12, R8, 0x1 ;  /* 0x00000001080c7836 */ /* 0x000fc80000000000 */
[----:B------:R-:W-:Y:S02]  /*1ce0*/  @!P2 IMAD.MOV R12, RZ, RZ, R8 ;  /* 0x000000ffff0ca224 */ /* 0x000fe400078e0208 */
[----:B------:R-:W-:Y:S05]  /*1cf0*/  @!P0 BRA `(.L_x_103) ;  /* 0x0000000400848947 */ /* 0x000fea0003800000 */
[----:B------:R-:W0:Y:S01]  /*1d00*/  LDC.64 R6, c[0x0][0x398] ;  /* 0x0000e600ff067b82 */ /* 0x000e220000000a00 */
[----:B------:R-:W-:Y:S02]  /*1d10*/  IMAD.MOV.U32 R13, RZ, RZ, 0x1000 ;  /* 0x00001000ff0d7424 */ /* 0x000fe400078e00ff */
[----:B------:R-:W-:-:S07]  /*1d20*/  IMAD.MOV.U32 R15, RZ, RZ, RZ ;  /* 0x000000ffff0f7224 */ /* 0x000fce00078e00ff */
.L_x_105:
        /* <DEDUP_REMOVED lines=36> */
[----:B0-----:R-:W-:-:S02]  /*1f70*/  IADD3 R10, P3, PT, -R13, R6, RZ ;  /* 0x000000060d0a7210 */ /* 0x001fc40007f7e1ff */
        /* <DEDUP_REMOVED lines=11> */
[----:B-1----:R-:W-:Y:S02]  /*2030*/  VIADD R8, R35, 0x1 ;  /* 0x0000000123087836 */ /* 0x002fe40000000000 */
        /* <DEDUP_REMOVED lines=28> */
[----:B------:R-:W-:Y:S01]  /*2200*/  ISETP.GE.U32.AND P0, PT, R10, 0x1000, PT ;  /* 0x000010000a00780c */ /* 0x000fe20003f06070 */
[----:B------:R-:W-:Y:S01]  /*2210*/  IMAD.X R10, R7, 0x1, ~R15, P3 ;  /* 0x00000001070a7824 */ /* 0x000fe200018e0e0f */
[----:B------:R-:W-:Y:S01]  /*2220*/  ISETP.NE.AND P2, PT, R18, R19, PT ;  /* 0x000000131200720c */ /* 0x000fe20003f45270 */
[----:B------:R-:W-:-:S03]  /*2230*/  VIADD R8, R9, 0x1 ;  /* 0x0000000109087836 */ /* 0x000fc60000000000 */
[----:B------:R-:W-:Y:S01]  /*2240*/  ISETP.GE.U32.AND.EX P0, PT, R10, RZ, PT, P0 ;  /* 0x000000ff0a00720c */ /* 0x000fe20003f06100 */
[----:B------:R-:W-:Y:S01]  /*2250*/  @!P1 IMAD.MOV R8, RZ, RZ, R9 ;  /* 0x000000ffff089224 */ /* 0x000fe200078e0209 */
[----:B------:R-:W-:-:S03]  /*2260*/  ISETP.NE.AND P1, PT, R17, R34, PT ;  /* 0x000000221100720c */ /* 0x000fc60003f25270 */
[----:B------:R-:W-:-:S04]  /*2270*/  VIADD R9, R8, 0x1 ;  /* 0x0000000108097836 */ /* 0x000fc80000000000 */
[----:B------:R-:W-:-:S04]  /*2280*/  @!P2 IMAD.MOV R9, RZ, RZ, R8 ;  /* 0x000000ffff09a224 */ /* 0x000fc800078e0208 */
[----:B------:R-:W-:Y:S02]  /*2290*/  VIADD R12, R9, 0x1 ;  /* 0x00000001090c7836 */ /* 0x000fe40000000000 */
[----:B------:R-:W-:Y:S01]  /*22a0*/  @!P1 IMAD.MOV R12, RZ, RZ, R9 ;  /* 0x000000ffff0c9224 */ /* 0x000fe200078e0209 */
[----:B------:R-:W-:Y:S06]  /*22b0*/  @!P0 BRA `(.L_x_104) ;  /* 0x0000000c00ac8947 */ /* 0x000fec0003800000 */
[----:B------:R-:W-:-:S05]  /*22c0*/  IADD3 R13, P0, PT, R13, 0x1000, RZ ;  /* 0x000010000d0d7810 */ /* 0x000fca0007f1e0ff */
[----:B------:R-:W-:Y:S01]  /*22d0*/  IMAD.X R15, RZ, RZ, R15, P0 ;  /* 0x000000ffff0f7224 */ /* 0x000fe200000e060f */
[----:B------:R-:W-:-:S04]  /*22e0*/  ISETP.GT.U32.AND P0, PT, R13, R14, PT ;  /* 0x0000000e0d00720c */ /* 0x000fc80003f04070 */
[----:B------:R-:W-:-:S13]  /*22f0*/  ISETP.GT.U32.AND.EX P0, PT, R15, R16, PT, P0 ;  /* 0x000000100f00720c */ /* 0x000fda0003f04100 */
[----:B------:R-:W-:Y:S05]  /*2300*/  @!P0 BRA `(.L_x_105) ;  /* 0xfffffff800888947 */ /* 0x000fea000383ffff */
.L_x_103:
[----:B------:R-:W-:Y:S01]  /*2310*/  IMAD.IADD R3, R6, 0x1, -R13 ;  /* 0x0000000106037824 */ /* 0x000fe200078e0a0d */
[----:B------:R-:W-:Y:S01]  /*2320*/  ISETP.GE.U32.AND P1, PT, R13, R6, PT ;  /* 0x000000060d00720c */ /* 0x000fe20003f26070 */
[----:B------:R-:W-:Y:S03]  /*2330*/  BSSY.RECONVERGENT B1, `(.L_x_104) ;  /* 0x00000e3000017945 */ /* 0x000fe60003800200 */
[----:B------:R-:W-:-:S04]  /*2340*/  ISETP.GE.AND P0, PT, R0, R3, PT ;  /* 0x000000030000720c */ /* 0x000fc80003f06270 */
[----:B------:R-:W-:-:S13]  /*2350*/  ISETP.GE.U32.OR.EX P0, PT, R15, R7, P0, P1 ;  /* 0x000000070f00720c */ /* 0x000fda0000706510 */
[----:B------:R-:W-:Y:S05]  /*2360*/  @P0 BRA `(.L_x_106) ;  /* 0x0000000c007c0947 */ /* 0x000fea0003800000 */
[----:B------:R-:W-:Y:S01]  /*2370*/  LOP3.LUT R2, RZ, R0, RZ, 0x33, !PT ;  /* 0x00000000ff027212 */ /* 0x000fe200078e33ff */
[----:B------:R-:W-:Y:S03]  /*2380*/  BSSY.RECONVERGENT B2, `(.L_x_107) ;  /* 0x000006a000027945 */ /* 0x000fe60003800200 */
[----:B------:R-:W-:Y:S01]  /*2390*/  IADD3 R2, PT, PT, -R13, R6, R2 ;  /* 0x000000060d027210 */ /* 0x000fe20007ffe102 */
[----:B------:R-:W-:-:S03]  /*23a0*/  IMAD.MOV.U32 R6, RZ, RZ, R0 ;  /* 0x000000ffff067224 */ /* 0x000fc600078e0000 */
[C---:B------:R-:W-:Y:S02]  /*23b0*/  ISETP.GE.U32.AND P1, PT, R2.reuse, 0xf00, PT ;  /* 0x00000f000200780c */ /* 0x040fe40003f26070 */
[----:B------:R-:W-:-:S04]  /*23c0*/  LEA.HI R7, R2, 0x1, RZ, 0x18 ;  /* 0x0000000102077811 */ /* 0x000fc800078fc0ff */
[----:B------:R-:W-:-:S04]  /*23d0*/  LOP3.LUT R44, R7, 0xf, RZ, 0xc0, !PT ;  /* 0x0000000f072c7812 */ /* 0x000fc800078ec0ff */
[----:B------:R-:W-:-:S03]  /*23e0*/  ISETP.NE.AND P0, PT, R44, RZ, PT ;  /* 0x000000ff2c00720c */ /* 0x000fc60003f05270 */
[----:B------:R-:W-:Y:S10]  /*23f0*/  @!P1 BRA `(.L_x_108) ;  /* 0x0000000400889947 */ /* 0x000ff40003800000 */
[----:B------:R-:W0:Y:S01]  /*2400*/  LDCU.128 UR8, c[0x0][0x380] ;  /* 0x00007000ff0877ac */ /* 0x000e220008000c00 */
[--C-:B------:R-:W-:Y:S01]  /*2410*/  IADD3 R4, P1, P2, R13, 0x800, R0.reuse ;  /* 0x000008000d047810 */ /* 0x100fe20007a3e000 */
[----:B------:R-:W-:Y:S01]  /*2420*/  IMAD.MOV.U32 R6, RZ, RZ, R0 ;  /* 0x000000ffff067224 */ /* 0x000fe200078e0000 */
[----:B------:R-:W-:Y:S02]  /*2430*/  LOP3.LUT R8, R7, 0x1fffff0, RZ, 0xc0, !PT ;  /* 0x01fffff007087812 */ /* 0x000fe400078ec0ff */
[----:B------:R-:W-:-:S03]  /*2440*/  IADD3.X R5, PT, PT, R15, RZ, RZ, P1, P2 ;  /* 0x000000ff0f057210 */ /* 0x000fc60000fe44ff */
[----:B------:R-:W-:Y:S01]  /*2450*/  IMAD.MOV R8, RZ, RZ, -R8 ;  /* 0x000000ffff087224 */ /* 0x000fe200078e0a08 */
[C---:B0-----:R-:W-:Y:S02]  /*2460*/  IADD3 R2, P3, PT, R4.reuse, UR8, RZ ;  /* 0x0000000804027c10 */ /* 0x041fe4000ff7e0ff */
[----:B------:R-:W-:Y:S02]  /*2470*/  IADD3 R4, P1, PT, R4, UR10, RZ ;  /* 0x0000000a04047c10 */ /* 0x000fe4000ff3e0ff */
[C---:B------:R-:W-:Y:S02]  /*2480*/  IADD3.X R3, PT, PT, R5.reuse, UR9, RZ, P3, !PT ;  /* 0x0000000905037c10 */ /* 0x040fe40009ffe4ff */
[----:B------:R-:W-:-:S09]  /*2490*/  IADD3.X R5, PT, PT, R5, UR11, RZ, P1, !PT ;  /* 0x0000000b05057c10 */ /* 0x000fd20008ffe4ff */
.L_x_109:
        /* <DEDUP_REMOVED lines=88> */
.L_x_108:
[----:B------:R-:W-:Y:S05]  /*2a20*/  BSYNC.RECONVERGENT B2 ;  /* 0x0000000000027941 */ /* 0x000fea0003800200 */
.L_x_107:
[----:B------:R-:W-:Y:S05]  /*2a30*/  @!P0 BRA `(.L_x_106) ;  /* 0x0000000400c88947 */ /* 0x000fea0003800000 */
[----:B------:R-:W-:Y:S01]  /*2a40*/  ISETP.GE.U32.AND P0, PT, R44, 0x8, PT ;  /* 0x000000082c00780c */ /* 0x000fe20003f06070 */
[----:B------:R-:W-:Y:S01]  /*2a50*/  BSSY.RECONVERGENT B2, `(.L_x_110) ;  /* 0x0000033000027945 */ /* 0x000fe20003800200 */
[----:B------:R-:W-:-:S11]  /*2a60*/  LOP3.LUT R26, R7, 0x7, RZ, 0xc0, !PT ;  /* 0x00000007071a7812 */ /* 0x000fd600078ec0ff */
[----:B------:R-:W-:Y:S05]  /*2a70*/  @!P0 BRA `(.L_x_111) ;  /* 0x0000000000c08947 */ /* 0x000fea0003800000 */
[----:B------:R-:W0:Y:S01]  /*2a80*/  LDCU.128 UR8, c[0x0][0x380] ;  /* 0x00007000ff0877ac */ /* 0x000e220008000c00 */
[----:B------:R-:W-:-:S05]  /*2a90*/  IADD3 R4, P0, PT, R6, R13, RZ ;  /* 0x0000000d06047210 */ /* 0x000fca0007f1e0ff */
[----:B------:R-:W-:Y:S01]  /*2aa0*/  IMAD.X R5, RZ, RZ, R15, P0 ;  /* 0x000000ffff057224 */ /* 0x000fe200000e060f */
        /* <DEDUP_REMOVED lines=45> */
.L_x_111:
[----:B------:R-:W-:Y:S05]  /*2d80*/  BSYNC.RECONVERGENT B2 ;  /* 0x0000000000027941 */ /* 0x000fea0003800200 */
.L_x_110:
        /* <DEDUP_REMOVED lines=35> */
.L_x_113:
[----:B------:R-:W-:Y:S05]  /*2fc0*/  BSYNC.RECONVERGENT B2 ;  /* 0x0000000000027941 */ /* 0x000fea0003800200 */
.L_x_112:
[----:B------:R-:W-:Y:S05]  /*2fd0*/  @!P0 BRA `(.L_x_106) ;  /* 0x0000000000608947 */ /* 0x000fea0003800000 */
[----:B------:R-:W0:Y:S01]  /*2fe0*/  LDCU.128 UR8, c[0x0][0x380] ;  /* 0x00007000ff0877ac */ /* 0x000e220008000c00 */
[----:B------:R-:W-:Y:S01]  /*2ff0*/  IADD3 R8, P0, PT, R6, R13, RZ ;  /* 0x0000000d06087210 */ /* 0x000fe20007f1e0ff */
[----:B------:R-:W-:-:S04]  /*3000*/  IMAD.MOV R6, RZ, RZ, -R10 ;  /* 0x000000ffff067224 */ /* 0x000fc800078e0a0a */
[----:B------:R-:W-:Y:S01]  /*3010*/  IMAD.X R9, RZ, RZ, R15, P0 ;  /* 0x000000ffff097224 */ /* 0x000fe200000e060f */
[C---:B0-----:R-:W-:Y:S02]  /*3020*/  IADD3 R4, P1, PT, R8.reuse, UR10, RZ ;  /* 0x0000000a08047c10 */ /* 0x041fe4000ff3e0ff */
[----:B------:R-:W-:Y:S02]  /*3030*/  IADD3 R8, P2, PT, R8, UR8, RZ ;  /* 0x0000000808087c10 */ /* 0x000fe4000ff5e0ff */
[C---:B------:R-:W-:Y:S02]  /*3040*/  IADD3.X R11, PT, PT, R9.reuse, UR11, RZ, P1, !PT ;  /* 0x0000000b090b7c10 */ /* 0x040fe40008ffe4ff */
[----:B------:R-:W-:-:S09]  /*3050*/  IADD3.X R9, PT, PT, R9, UR9, RZ, P2, !PT ;  /* 0x0000000909097c10 */ /* 0x000fd200097fe4ff */
.L_x_114:
[----:B------:R-:W-:Y:S02]  /*3060*/  IMAD.MOV.U32 R2, RZ, RZ, R8 ;  /* 0x000000ffff027224 */ /* 0x000fe400078e0008 */
[----:B------:R-:W-:Y:S02]  /*3070*/  IMAD.MOV.U32 R5, RZ, RZ, R11 ;  /* 0x000000ffff057224 */ /* 0x000fe400078e000b */
[----:B------:R-:W-:-:S04]  /*3080*/  IMAD.MOV.U32 R3, RZ, RZ, R9 ;  /* 0x000000ffff037224 */ /* 0x000fc800078e0009 */
[----:B------:R0:W2:Y:S04]  /*3090*/  LDG.E.U8 R5, desc[UR6][R4.64] ;  /* 0x0000000604057981 */ /* 0x0000a8000c1e1100 */
[----:B------:R-:W2:Y:S01]  /*30a0*/  LDG.E.U8 R2, desc[UR6][R2.64] ;  /* 0x0000000602027981 */ /* 0x000ea2000c1e1100 */
[----:B------:R-:W-:-:S05]  /*30b0*/  VIADD R6, R6, 0x1 ;  /* 0x0000000106067836 */ /* 0x000fca0000000000 */
[----:B------:R-:W-:Y:S01]  /*30c0*/  ISETP.NE.AND P1, PT, R6, RZ, PT ;  /* 0x000000ff0600720c */ /* 0x000fe20003f25270 */
[----:B------:R-:W-:Y:S01]  /*30d0*/  VIADD R7, R12, 0x1 ;  /* 0x000000010c077836 */ /* 0x000fe20000000000 */
[----:B0-----:R-:W-:Y:S02]  /*30e0*/  IADD3 R4, P2, PT, R4, 0x100, RZ ;  /* 0x0000010004047810 */ /* 0x001fe40007f5e0ff */
[----:B------:R-:W-:-:S03]  /*30f0*/  IADD3 R8, P3, PT, R8, 0x100, RZ ;  /* 0x0000010008087810 */ /* 0x000fc60007f7e0ff */
[----:B------:R-:W-:Y:S02]  /*3100*/  IMAD.X R11, RZ, RZ, R11, P2 ;  /* 0x000000ffff0b7224 */ /* 0x000fe400010e060b */
[----:B------:R-:W-:Y:S01]  /*3110*/  IMAD.X R9, RZ, RZ, R9, P3 ;  /* 0x000000ffff097224 */ /* 0x000fe200018e0609 */
[----:B--2---:R-:W-:-:S13]  /*3120*/  ISETP.NE.AND P0, PT, R2, R5, PT ;  /* 0x000000050200720c */ /* 0x004fda0003f05270 */
[----:B------:R-:W-:-:S04]  /*3130*/  @!P0 IMAD.MOV R7, RZ, RZ, R12 ;  /* 0x000000ffff078224 */ /* 0x000fc800078e020c */
[----:B------:R-:W-:Y:S01]  /*3140*/  IMAD.MOV.U32 R12, RZ, RZ, R7 ;  /* 0x000000ffff0c7224 */ /* 0x000fe200078e0007 */
[----:B------:R-:W-:Y:S06]  /*3150*/  @P1 BRA `(.L_x_114) ;  /* 0xfffffffc00c01947 */ /* 0x000fec000383ffff */
.L_x_106:
[----:B------:R-:W-:Y:S05]  /*3160*/  BSYNC.RECONVERGENT B1 ;  /* 0x0000000000017941 */ /* 0x000fea0003800200 */
.L_x_104:
        /* <DEDUP_REMOVED lines=37> */
[----:B--2---:R-:W1:Y:S01]  /*33c0*/  LDS.64 R2, [UR4+0x20] ;  /* 0x00002004ff027984 */ /* 0x004e620008000a00 */
[----:B0-----:R-:W-:-:S04]  /*33d0*/  IADD3 R0, PT, PT, R8, R0, R5 ;  /* 0x0000000008007210 */ /* 0x001fc80007ffe005 */
[----:B------:R-:W-:-:S04]  /*33e0*/  IADD3 R0, PT, PT, R10, R0, R9 ;  /* 0x000000000a007210 */ /* 0x000fc80007ffe009 */
[----:B-1----:R-:W-:-:S05]  /*33f0*/  IADD3 R0, PT, PT, R2, R0, R11 ;  /* 0x0000000002007210 */ /* 0x002fca0007ffe00b */
[----:B------:R-:W-:-:S07]  /*3400*/  IMAD.IADD R5, R0, 0x1, R3 ;  /* 0x0000000100057824 */ /* 0x000fce00078e0203 */
.L_x_102:
[----:B------:R-:W-:Y:S05]  /*3410*/  BSYNC.RECONVERGENT B0 ;  /* 0x0000000000007941 */ /* 0x000fea0003800200 */
.L_x_87:
[----:B------:R-:W-:Y:S05]  /*3420*/  @P5 EXIT ;  /* 0x000000000000594d */ /* 0x000fea0003800000 */
[----:B-12---:R-:W1:Y:S01]  /*3430*/  LDC.64 R2, c[0x0][0x390] ;  /* 0x0000e400ff027b82 */ /* 0x006e620000000a00 */
[----:B------:R-:W0:Y:S02]  /*3440*/  LDCU UR4, c[0x0][0x3a4] ;  /* 0x00007480ff0477ac */ /* 0x000e240008000800 */
[----:B0-----:R-:W-:-:S05]  /*3450*/  VIADD R5, R5, UR4 ;  /* 0x0000000405057c36 */ /* 0x001fca0008000000 */
[----:B-1----:R-:W-:Y:S01]  /*3460*/  STG.E desc[UR6][R2.64], R5 ;  /* 0x0000000502007986 */ /* 0x002fe2000c101906 */
[----:B------:R-:W-:Y:S05]  /*3470*/  EXIT ;  /* 0x000000000000794d */ /* 0x000fea0003800000 */
.L_x_115:
        /* <DEDUP_REMOVED lines=16> */
.L_x_520:


//--------------------- .text._ZN3cub18CUB_300001_SM_10006detail6reduce28DeviceReduceSingleTileKernelINS2_10policy_hubIijN4cuda3std3__44plusIiEEE10Policy1000EPiSC_iS9_iiNS7_10__identityEEEvT0_T1_T2_T3_T4_T6_ --------------------------
	.section	.text._ZN3cub18CUB_300001_SM_10006detail6reduce28DeviceReduceSingleTileKernelINS2_10policy_hubIijN4cuda3std3__44plusIiEEE10Policy1000EPiSC_iS9_iiNS7_10__identityEEEvT0_T1_T2_T3_T4_T6_,"ax",@progbits
	.align	128
        .global         _ZN3cub18CUB_300001_SM_10006detail6reduce28DeviceReduceSingleTileKernelINS2_10policy_hubIijN4cuda3std3__44plusIiEEE10Policy1000EPiSC_iS9_iiNS7_10__identityEEEvT0_T1_T2_T3_T4_T6_
        .type           _ZN3cub18CUB_300001_SM_10006detail6reduce28DeviceReduceSingleTileKernelINS2_10policy_hubIijN4cuda3std3__44plusIiEEE10Policy1000EPiSC_iS9_iiNS7_10__identityEEEvT0_T1_T2_T3_T4_T6_,@function
        .size           _ZN3cub18CUB_300001_SM_10006detail6reduce28DeviceReduceSingleTileKernelINS2_10policy_hubIijN4cuda3std3__44plusIiEEE10Policy1000EPiSC_iS9_iiNS7_10__identityEEEvT0_T1_T2_T3_T4_T6_,(.L_x_521 - _ZN3cub18CUB_300001_SM_10006detail6reduce28DeviceReduceSingleTileKernelINS2_10policy_hubIijN4cuda3std3__44plusIiEEE10Policy1000EPiSC_iS9_iiNS7_10__identityEEEvT0_T1_T2_T3_T4_T6_)
        .other          _ZN3cub18CUB_300001_SM_10006detail6reduce28DeviceReduceSingleTileKernelINS2_10policy_hubIijN4cuda3std3__44plusIiEEE10Policy1000EPiSC_iS9_iiNS7_10__identityEEEvT0_T1_T2_T3_T4_T6_,@"STO_CUDA_ENTRY STV_DEFAULT"
_ZN3cub18CUB_300001_SM_10006detail6reduce28DeviceReduceSingleTileKernelINS2_10policy_hubIijN4cuda3std3__44plusIiEEE10Policy1000EPiSC_iS9_iiNS7_10__identityEEEvT0_T1_T2_T3_T4_T6_:
.text._ZN3cub18CUB_300001_SM_10006detail6reduce28DeviceReduceSingleTileKernelINS2_10policy_hubIijN4cuda3std3__44plusIiEEE10Policy1000EPiSC_iS9_iiNS7_10__identityEEEvT0_T1_T2_T3_T4_T6_:
        /* <DEDUP_REMOVED lines=13> */
.L_x_116:
        /* <DEDUP_REMOVED lines=16> */
.L_x_121:
[----:B------:R-:W-:Y:S05]  /*01d0*/  BSYNC.RECONVERGENT B1 ;  /* 0x0000000000017941 */ /* 0x000fea0003800200 */
.L_x_120:
        /* <DEDUP_REMOVED lines=16> */
.L_x_126:
        /* <DEDUP_REMOVED lines=9> */
.L_x_125:
[----:B------:R-:W-:Y:S05]  /*0370*/  BSYNC.RECONVERGENT B2 ;  /* 0x0000000000027941 */ /* 0x000fea0003800200 */
.L_x_124:
        /* <DEDUP_REMOVED lines=8> */
.L_x_129:
        /* <DEDUP_REMOVED lines=35> */
.L_x_128:
[----:B------:R-:W-:Y:S05]  /*0630*/  BSYNC.RECONVERGENT B2 ;  /* 0x0000000000027941 */ /* 0x000fea0003800200 */
.L_x_127:
        /* <DEDUP_REMOVED lines=22> */
.L_x_131:
[----:B------:R-:W-:Y:S05]  /*07a0*/  BSYNC.RECONVERGENT B2 ;  /* 0x0000000000027941 */ /* 0x000fea0003800200 */
.L_x_130:
        /* <DEDUP_REMOVED lines=10> */
.L_x_123:
[----:B------:R-:W-:Y:S05]  /*0850*/  BSYNC.RECONVERGENT B1 ;  /* 0x0000000000017941 */ /* 0x000fea0003800200 */
.L_x_122:
        /* <DEDUP_REMOVED lines=45> */
.L_x_132:
        /* <DEDUP_REMOVED lines=67> */
.L_x_119:
        /* <DEDUP_REMOVED lines=22> */
.L_x_136:
        /* <DEDUP_REMOVED lines=20> */
.L_x_134:
        /* <DEDUP_REMOVED lines=20> */
.L_x_140:
        /* <DEDUP_REMOVED lines=8> */
.L_x_139:
[----:B------:R-:W-:Y:S05]  /*13c0*/  BSYNC.RECONVERGENT B2 ;  /* 0x0000000000027941 */ /* 0x000fea0003800200 */
.L_x_138:
        /* <DEDUP_REMOVED lines=16> */
.L_x_143:
        /* <DEDUP_REMOVED lines=39> */
.L_x_142:
[----:B------:R-:W-:Y:S05]  /*1740*/  BSYNC.RECONVERGENT B2 ;  /* 0x0000000000027941 */ /* 0x000fea0003800200 */
.L_x_141:
        /* <DEDUP_REMOVED lines=27> */
.L_x_145:
[----:B------:R-:W-:Y:S05]  /*1900*/  BSYNC.RECONVERGENT B2 ;  /* 0x0000000000027941 */ /* 0x000fea0003800200 */
.L_x_144:
        /* <DEDUP_REMOVED lines=10> */
.L_x_137:
[----:B------:R-:W-:Y:S05]  /*19b0*/  BSYNC.RECONVERGENT B1 ;  /* 0x0000000000017941 */ /* 0x000fea0003800200 */
.L_x_135:
        /* <DEDUP_REMOVED lines=43> */
.L_x_118:
        /* <DEDUP_REMOVED lines=12> */
.L_x_148:
[----:B------:R-:W-:Y:S05]  /*1d30*/  BSYNC.RECONVERGENT B1 ;  /* 0x0000000000017941 */ /* 0x000fea0003800200 */
.L_x_147:
        /* <DEDUP_REMOVED lines=16> */
.L_x_153:
        /* <DEDUP_REMOVED lines=9> */
.L_x_152:
[----:B------:R-:W-:Y:S05]  /*1ed0*/  BSYNC.RECONVERGENT B2 ;  /* 0x0000000000027941 */ /* 0x000fea0003800200 */
.L_x_151:
        /* <DEDUP_REMOVED lines=8> */
.L_x_156:
        /* <DEDUP_REMOVED lines=35> */
.L_x_155:
[----:B------:R-:W-:Y:S05]  /*2190*/  BSYNC.RECONVERGENT B2 ;  /* 0x0000000000027941 */ /* 0x000fea0003800200 */
.L_x_154:
        /* <DEDUP_REMOVED lines=22> */
.L_x_158:
[----:B------:R-:W-:Y:S05]  /*2300*/  BSYNC.RECONVERGENT B2 ;  /* 0x0000000000027941 */ /* 0x000fea0003800200 */
.L_x_157:
        /* <DEDUP_REMOVED lines=10> */
.L_x_150:
[----:B------:R-:W-:Y:S05]  /*23b0*/  BSYNC.RECONVERGENT B1 ;  /* 0x0000000000017941 */ /* 0x000fea0003800200 */
.L_x_149:
        /* <DEDUP_REMOVED lines=45> */
.L_x_159:
        /* <DEDUP_REMOVED lines=67> */
.L_x_146:
        /* <DEDUP_REMOVED lines=33> */
.L_x_162:
        /* <DEDUP_REMOVED lines=32> */
.L_x_160:
        /* <DEDUP_REMOVED lines=20> */
.L_x_166:
        /* <DEDUP_REMOVED lines=8> */
.L_x_165:
[----:B------:R-:W-:Y:S05]  /*3090*/  BSYNC.RECONVERGENT B2 ;  /* 0x0000000000027941 */ /* 0x000fea0003800200 */
.L_x_164:
        /* <DEDUP_REMOVED lines=16> */
.L_x_169:
        /* <DEDUP_REMOVED lines=39> */
.L_x_168:
[----:B------:R-:W-:Y:S05]  /*3410*/  BSYNC.RECONVERGENT B2 ;  /* 0x0000000000027941 */ /* 0x000fea0003800200 */
.L_x_167:
        /* <DEDUP_REMOVED lines=27> */
.L_x_171:
[----:B------:R-:W-:Y:S05]  /*35d0*/  BSYNC.RECONVERGENT B2 ;  /* 0x0000000000027941 */ /* 0x000fea0003800200 */
.L_x_170:
        /* <DEDUP_REMOVED lines=10> */
.L_x_163:
[----:B------:R-:W-:Y:S05]  /*3680*/  BSYNC.RECONVERGENT B1 ;  /* 0x0000000000017941 */ /* 0x000fea0003800200 */
.L_x_161:
        /* <DEDUP_REMOVED lines=42> */
.L_x_133:
[----:B------:R-:W-:Y:S05]  /*3930*/  BSYNC.RECONVERGENT B0 ;  /* 0x0000000000007941 */ /* 0x000fea0003800200 */
.L_x_117:
[----:B------:R-:W-:Y:S05]  /*3940*/  @P0 EXIT ;  /* 0x000000000000094d */ /* 0x000fea0003800000 */
[----:B-1----:R-:W1:Y:S01]  /*3950*/  LDC.64 R4, c[0x0][0x388] ;  /* 0x0000e200ff047b82 */ /* 0x002e620000000a00 */
[----:B------:R-:W0:Y:S02]  /*3960*/  LDCU UR4, c[0x0][0x398] ;  /* 0x00007300ff0477ac */ /* 0x000e240008000800 */
[----:B0-234-:R-:W-:-:S05]  /*3970*/  VIADD R3, R3, UR4 ;  /* 0x0000000403037c36 */ /* 0x01dfca0008000000 */
[----:B-1----:R-:W-:Y:S01]  /*3980*/  STG.E desc[UR6][R4.64], R3 ;  /* 0x0000000304007986 */ /* 0x002fe2000c101906 */
[----:B------:R-:W-:Y:S05]  /*3990*/  EXIT ;  /* 0x000000000000794d */ /* 0x000fea0003800000 */
.L_x_172:
        /* <DEDUP_REMOVED lines=14> */
.L_x_521:


//--------------------- .text._ZN3cub18CUB_300001_SM_10006detail6reduce18DeviceReduceKernelINS2_10policy_hubIijN4cuda3std3__44plusIiEEE10Policy1000EN6thrust24THRUST_300001_SM_1000_NS12zip_iteratorINS7_5tupleIJNSD_6detail15normal_iteratorINSD_10device_ptrIcEEEESK_EEEEEjS9_i9diff_charEEvT0_PT3_T1_NS0_13GridEvenShareISR_EET2_T4_ --------------------------
	.section	.text._ZN3cub18CUB_300001_SM_10006detail6reduce18DeviceReduceKernelINS2_10policy_hubIijN4cuda3std3__44plusIiEEE10Policy1000EN6thrust24THRUST_300001_SM_1000_NS12zip_iteratorINS7_5tupleIJNSD_6detail15normal_iteratorINSD_10device_ptrIcEEEESK_EEEEEjS9_i9diff_charEEvT0_PT3_T1_NS0_13GridEvenShareISR_EET2_T4_,"ax",@progbits
	.align	128
        .global         _ZN3cub18CUB_300001_SM_10006detail6reduce18DeviceReduceKernelINS2_10policy_hubIijN4cuda3std3__44plusIiEEE10Policy1000EN6thrust24THRUST_300001_SM_1000_NS12zip_iteratorINS7_5tupleIJNSD_6detail15normal_iteratorINSD_10device_ptrIcEEEESK_EEEEEjS9_i9diff_charEEvT0_PT3_T1_NS0_13GridEvenShareISR_EET2_T4_
        .type           _ZN3cub18CUB_300001_SM_10006detail6reduce18DeviceReduceKernelINS2_10policy_hubIijN4cuda3std3__44plusIiEEE10Policy1000EN6thrust24THRUST_300001_SM_1000_NS12zip_iteratorINS7_5tupleIJNSD_6detail15normal_iteratorINSD_10device_ptrIcEEEESK_EEEEEjS9_i9diff_charEEvT0_PT3_T1_NS0_13GridEvenShareISR_EET2_T4_,@function
        .size           _ZN3cub18CUB_300001_SM_10006detail6reduce18DeviceReduceKernelINS2_10policy_hubIijN4cuda3std3__44plusIiEEE10Policy1000EN6thrust24THRUST_300001_SM_1000_NS12zip_iteratorINS7_5tupleIJNSD_6detail15normal_iteratorINSD_10device_ptrIcEEEESK_EEEEEjS9_i9diff_charEEvT0_PT3_T1_NS0_13GridEvenShareISR_EET2_T4_,(.L_x_522 - _ZN3cub18CUB_300001_SM_10006detail6reduce18DeviceReduceKernelINS2_10policy_hubIijN4cuda3std3__44plusIiEEE10Policy1000EN6thrust24THRUST_300001_SM_1000_NS12zip_iteratorINS7_5tupleIJNSD_6detail15normal_iteratorINSD_10device_ptrIcEEEESK_EEEEEjS9_i9diff_charEEvT0_PT3_T1_NS0_13GridEvenShareISR_EET2_T4_)
        .other          _ZN3cub18CUB_300001_SM_10006detail6reduce18DeviceReduceKernelINS2_10policy_hubIijN4cuda3std3__44plusIiEEE10Policy1000EN6thrust24THRUST_300001_SM_1000_NS12zip_iteratorINS7_5tupleIJNSD_6detail15normal_iteratorINSD_10device_ptrIcEEEESK_EEEEEjS9_i9diff_charEEvT0_PT3_T1_NS0_13GridEvenShareISR_EET2_T4_,@"STO_CUDA_ENTRY STV_DEFAULT"
_ZN3cub18CUB_300001_SM_10006detail6reduce18DeviceReduceKernelINS2_10policy_hubIijN4cuda3std3__44plusIiEEE10Policy1000EN6thrust24THRUST_300001_SM_1000_NS12zip_iteratorINS7_5tupleIJNSD_6detail15normal_iteratorINSD_10device_ptrIcEEEESK_EEEEEjS9_i9diff_charEEvT0_PT3_T1_NS0_13GridEvenShareISR_EET2_T4_:
.text._ZN3cub18CUB_300001_SM_10006detail6reduce18DeviceReduceKernelINS2_10policy_hubIijN4cuda3std3__44plusIiEEE10Policy1000EN6thrust24THRUST_300001_SM_1000_NS12zip_iteratorINS7_5tupleIJNSD_6detail15normal_iteratorINSD_10device_ptrIcEEEESK_EEEEEjS9_i9diff_charEEvT0_PT3_T1_NS0_13GridEvenShareISR_EET2_T4_:
[----:B------:R-:W-:Y:S01]  /*0000*/  LDC R1, c[0x0][0x37c] ;  /* 0x0000df00ff017b82 */ /* 0x000fe20000000800 */
[----:B------:R-:W0:Y:S07]  /*0010*/  S2R R0, SR_CTAID.X ;  /* 0x0000000000007919 */ /* 0x000e2e0000002500 */
[----:B------:R-:W1:Y:S01]  /*0020*/  LDC.64 R8, c[0x0][0x3b0] ;  /* 0x0000ec00ff087b82 */ /* 0x000e620000000a00 */
[----:B------:R-:W2:Y:S01]  /*0030*/  LDCU.64 UR6, c[0x0][0x358] ;  /* 0x00006b00ff0677ac */ /* 0x000ea20008000a00 */
[----:B------:R-:W-:Y:S01]  /*0040*/  BSSY.RECONVERGENT B0, `(.L_x_173) ;  /* 0x000042d000007945 */ /* 0x000fe20003800200 */
[----:B-1----:R-:W-:-:S02]  /*0050*/  IMAD.SHL.U32 R9, R9, 0x1000, RZ ;  /* 0x0000100009097824 */ /* 0x002fc400078e00ff */
[----:B0-----:R-:W-:-:S05]  /*0060*/  IMAD R2, R0, -0x1000, R8 ;  /* 0xfffff00000027824 */ /* 0x001fca00078e0208 */
[----:B------:R-:W-:-:S13]  /*0070*/  ISETP.GT.U32.AND P0, PT, R2, 0xfff, PT ;  /* 0x00000fff0200780c */ /* 0x000fda0003f04070 */
[----:B--2---:R-:W-:Y:S05]  /*0080*/  @P0 BRA `(.L_x_174) ;  /* 0x0000001c00600947 */ /* 0x004fea0003800000 */
[----:B------:R-:W0:Y:S01]  /*0090*/  S2R R3, SR_TID.X ;  /* 0x0000000000037919 */ /* 0x000e220000002100 */
[----:B------:R-:W1:Y:S01]  /*00a0*/  LDCU.128 UR12, c[0x0][0x380] ;  /* 0x00007000ff0c77ac */ /* 0x000e620008000c00 */
[----:B------:R-:W-:Y:S01]  /*00b0*/  BSSY.RECONVERGENT B1, `(.L_x_175) ;  /* 0x0000010000017945 */ /* 0x000fe20003800200 */
[----:B------:R-:W-:Y:S01]  /*00c0*/  IMAD.MOV.U32 R19, RZ, RZ, RZ ;  /* 0x000000ffff137224 */ /* 0x000fe200078e00ff */
[----:B0-----:R-:W-:Y:S01]  /*00d0*/  ISETP.GE.U32.AND P0, PT, R3, R2, PT ;  /* 0x000000020300720c */ /* 0x001fe20003f06070 */
[----:B------:R-:W-:-:S12]  /*00e0*/  IMAD.MOV.U32 R7, RZ, RZ, R3 ;  /* 0x000000ffff077224 */ /* 0x000fd800078e0003 */
[----:B-1----:R-:W-:Y:S05]  /*00f0*/  @P0 BRA `(.L_x_176) ;  /* 0x00000000002c0947 */ /* 0x002fea0003800000 */
[----:B------:R-:W0:Y:S01]  /*0100*/  LDCU.128 UR8, c[0x0][0x380] ;  /* 0x00007000ff0877ac */ /* 0x000e220008000c00 */
[----:B------:R-:W-:-:S05]  /*0110*/  IMAD R10, R0, 0x1000, R3 ;  /* 0x00001000000a7824 */ /* 0x000fca00078e0203 */
        /* <DEDUP_REMOVED lines=9> */
.L_x_176:
[----:B------:R-:W-:Y:S05]  /*01b0*/  BSYNC.RECONVERGENT B1 ;  /* 0x0000000000017941 */ /* 0x000fea0003800200 */
.L_x_175:
[----:B------:R-:W-:Y:S01]  /*01c0*/  ISETP.GE.U32.AND P0, PT, R7, R2, PT ;  /* 0x000000020700720c */ /* 0x000fe20003f06070 */
[----:B------:R-:W-:-:S12]  /*01d0*/  BSSY.RECONVERGENT B1, `(.L_x_177) ;  /* 0x0000153000017945 */ /* 0x000fd80003800200 */
[----:B------:R-:W-:Y:S05]  /*01e0*/  @P0 BRA `(.L_x_178) ;  /* 0x0000001400440947 */ /* 0x000fea0003800000 */
[----:B------:R-:W-:Y:S01]  /*01f0*/  LOP3.LUT R5, RZ, R7, RZ, 0x33, !PT ;  /* 0x00000007ff057212 */ /* 0x000fe200078e33ff */
[----:B------:R-:W-:Y:S04]  /*0200*/  BSSY.RECONVERGENT B2, `(.L_x_179) ;  /* 0x00000b2000027945 */ /* 0x000fe80003800200 */
[----:B------:R-:W-:-:S04]  /*0210*/  IMAD.IADD R5, R5, 0x1, R8 ;  /* 0x0000000105057824 */ /* 0x000fc800078e0208 */
[----:B------:R-:W-:-:S05]  /*0220*/  IMAD R5, R0, -0x1000, R5 ;  /* 0xfffff00000057824 */ /* 0x000fca00078e0205 */
[C---:B------:R-:W-:Y:S02]  /*0230*/  ISETP.GE.U32.AND P0, PT, R5.reuse, 0xf00, PT ;  /* 0x00000f000500780c */ /* 0x040fe40003f06070 */
[----:B------:R-:W-:-:S04]  /*0240*/  LEA.HI R5, R5, 0x1, RZ, 0x18 ;  /* 0x0000000105057811 */ /* 0x000fc800078fc0ff */
[----:B------:R-:W-:-:S07]  /*0250*/  LOP3.LUT R6, R5, 0xf, RZ, 0xc0, !PT ;  /* 0x0000000f05067812 */ /* 0x000fce00078ec0ff */
[----:B------:R-:W-:Y:S05]  /*0260*/  @!P0 BRA `(.L_x_180) ;  /* 0x0000000800ac8947 */ /* 0x000fea0003800000 */
[----:B------:R-:W-:Y:S01]  /*0270*/  LOP3.LUT R8, R5, 0x1fffff0, RZ, 0xc0, !PT ;  /* 0x01fffff005087812 */ /* 0x000fe200078ec0ff */
[----:B------:R-:W-:Y:S01]  /*0280*/  BSSY.RECONVERGENT B3, `(.L_x_181) ;  /* 0x00000a8000037945 */ /* 0x000fe20003800200 */
[----:B------:R-:W-:Y:S02]  /*0290*/  LOP3.LUT R4, R7, 0x800, RZ, 0xfc, !PT ;  /* 0x0000080007047812 */ /* 0x000fe400078efcff */
[----:B------:R-:W-:Y:S01]  /*02a0*/  LEA R9, R0, R7, 0xc ;  /* 0x0000000700097211 */ /* 0x000fe200078e60ff */
[----:B------:R-:W-:-:S07]  /*02b0*/  IMAD.MOV R7, RZ, RZ, -R8 ;  /* 0x000000ffff077224 */ /* 0x000fce00078e0a08 */
.L_x_182:
[C---:B------:R-:W-:Y:S01]  /*02c0*/  IADD3 R22, P0, PT, R9.reuse, UR12, RZ ;  /* 0x0000000c09167c10 */ /* 0x040fe2000ff1e0ff */
[C---:B------:R-:W-:Y:S01]  /*02d0*/  VIADD R16, R9.reuse, 0x100 ;  /* 0x0000010009107836 */ /* 0x040fe20000000000 */
[C---:B------:R-:W-:Y:S01]  /*02e0*/  IADD3 R20, P1, PT, R9.reuse, UR14, RZ ;  /* 0x0000000e09147c10 */ /* 0x040fe2000ff3e0ff */
[----:B------:R-:W-:Y:S02]  /*02f0*/  VIADD R14, R9, 0x200 ;  /* 0x00000200090e7836 */ /* 0x000fe40000000000 */
[----:B------:R-:W-:Y:S01]  /*0300*/  IMAD.X R23, RZ, RZ, UR13, P0 ;  /* 0x0000000dff177e24 */ /* 0x000fe200080e06ff */
[C---:B------:R-:W-:Y:S01]  /*0310*/  IADD3 R26, P0, PT, R16.reuse, UR12, RZ ;  /* 0x0000000c101a7c10 */ /* 0x040fe2000ff1e0ff */
[----:B------:R-:W-:Y:S01]  /*0320*/  IMAD.X R21, RZ, RZ, UR15, P1 ;  /* 0x0000000fff157e24 */ /* 0x000fe200088e06ff */
[----:B------:R-:W-:Y:S02]  /*0330*/  IADD3 R16, P1, PT, R16, UR14, RZ ;  /* 0x0000000e10107c10 */ /* 0x000fe4000ff3e0ff */
[C---:B------:R-:W-:Y:S01]  /*0340*/  IADD3 R12, P2, PT, R14.reuse, UR12, RZ ;  /* 0x0000000c0e0c7c10 */ /* 0x040fe2000ff5e0ff */
[----:B------:R-:W-:Y:S01]  /*0350*/  IMAD.X R27, RZ, RZ, UR13, P0 ;  /* 0x0000000dff1b7e24 */ /* 0x000fe200080e06ff */
[----:B------:R-:W-:Y:S01]  /*0360*/  IADD3 R14, P0, PT, R14, UR14, RZ ;  /* 0x0000000e0e0e7c10 */ /* 0x000fe2000ff1e0ff */
[----:B------:R-:W-:Y:S01]  /*0370*/  IMAD.X R17, RZ, RZ, UR15, P1 ;  /* 0x0000000fff117e24 */ /* 0x000fe200088e06ff */
[----:B------:R0:W2:Y:S01]  /*0380*/  LDG.E.U8 R18, desc[UR6][R22.64] ;  /* 0x0000000616127981 */ /* 0x0000a2000c1e1100 */
[----:B------:R-:W-:Y:S01]  /*0390*/  IMAD.X R13, RZ, RZ, UR13, P2 ;  /* 0x0000000dff0d7e24 */ /* 0x000fe200090e06ff */
[----:B------:R-:W-:-:S02]  /*03a0*/  IADD3.X R15, PT, PT, RZ, UR15, RZ, P0, !PT ;  /* 0x0000000fff0f7c10 */ /* 0x000fc400087fe4ff */
[----:B------:R1:W2:Y:S01]  /*03b0*/  LDG.E.U8 R10, desc[UR6][R20.64] ;  /* 0x00000006140a7981 */ /* 0x0002a2000c1e1100 */
[----:B------:R-:W-:-:S03]  /*03c0*/  VIADD R8, R9, 0x400 ;  /* 0x0000040009087836 */ /* 0x000fc60000000000 */
[----:B------:R-:W3:Y:S01]  /*03d0*/  LDG.E.U8 R25, desc[UR6][R26.64] ;  /* 0x000000061a197981 */ /* 0x000ee2000c1e1100 */
[----:B0-----:R-:W-:-:S03]  /*03e0*/  VIADD R22, R9, 0x300 ;  /* 0x0000030009167836 */ /* 0x001fc60000000000 */
[----:B------:R0:W3:Y:S02]  /*03f0*/  LDG.E.U8 R11, desc[UR6][R16.64] ;  /* 0x00000006100b7981 */ /* 0x0000e4000c1e1100 */
[C---:B-1----:R-:W-:Y:S02]  /*0400*/  IADD3 R20, P0, PT, R22.reuse, UR12, RZ ;  /* 0x0000000c16147c10 */ /* 0x042fe4000ff1e0ff */
[----:B------:R-:W4:Y:S01]  /*0410*/  LDG.E.U8 R12, desc[UR6][R12.64] ;  /* 0x000000060c0c7981 */ /* 0x000f22000c1e1100 */
[----:B------:R-:W-:-:S03]  /*0420*/  IADD3 R22, P1, PT, R22, UR14, RZ ;  /* 0x0000000e16167c10 */ /* 0x000fc6000ff3e0ff */
[----:B------:R1:W4:Y:S01]  /*0430*/  LDG.E.U8 R24, desc[UR6][R14.64] ;  /* 0x000000060e187981 */ /* 0x000322000c1e1100 */
[----:B------:R-:W-:Y:S01]  /*0440*/  IMAD.X R21, RZ, RZ, UR13, P0 ;  /* 0x0000000dff157e24 */ /* 0x000fe200080e06ff */
[----:B0-----:R-:W-:Y:S01]  /*0450*/  IADD3 R16, P2, PT, R8, UR12, RZ ;  /* 0x0000000c08107c10 */ /* 0x001fe2000ff5e0ff */
[----:B------:R-:W-:-:S04]  /*0460*/  IMAD.X R23, RZ, RZ, UR15, P1 ;  /* 0x0000000fff177e24 */ /* 0x000fc800088e06ff */
[----:B------:R-:W-:Y:S01]  /*0470*/  IMAD.X R17, RZ, RZ, UR13, P2 ;  /* 0x0000000dff117e24 */ /* 0x000fe200090e06ff */
[----:B------:R-:W5:Y:S01]  /*0480*/  LDG.E.U8 R21, desc[UR6][R20.64] ;  /* 0x0000000614157981 */ /* 0x000f62000c1e1100 */
[----:B-1----:R-:W-:-:S03]  /*0490*/  IADD3 R14, P0, PT, R8, UR14, RZ ;  /* 0x0000000e080e7c10 */ /* 0x002fc6000ff1e0ff */
[----:B------:R-:W5:Y:S02]  /*04a0*/  LDG.E.U8 R23, desc[UR6][R22.64] ;  /* 0x0000000616177981 */ /* 0x000f64000c1e1100 */
[----:B------:R-:W-:Y:S02]  /*04b0*/  IMAD.X R15, RZ, RZ, UR15, P0 ;  /* 0x0000000fff0f7e24 */ /* 0x000fe400080e06ff */
[----:B------:R0:W5:Y:S01]  /*04c0*/  LDG.E.U8 R8, desc[UR6][R16.64] ;  /* 0x0000000610087981 */ /* 0x000162000c1e1100 */
[----:B------:R-:W-:-:S03]  /*04d0*/  VIADD R13, R9, 0x500 ;  /* 0x00000500090d7836 */ /* 0x000fc60000000000 */
[----:B------:R1:W5:Y:S02]  /*04e0*/  LDG.E.U8 R20, desc[UR6][R14.64] ;  /* 0x000000060e147981 */ /* 0x000364000c1e1100 */
[C---:B0-----:R-:W-:Y:S02]  /*04f0*/  IADD3 R16, P1, PT, R13.reuse, UR14, RZ ;  /* 0x0000000e0d107c10 */ /* 0x041fe4000ff3e0ff */
[----:B-1----:R-:W-:-:S03]  /*0500*/  IADD3 R14, P0, PT, R13, UR12, RZ ;  /* 0x0000000c0d0e7c10 */ /* 0x002fc6000ff1e0ff */
[----:B------:R-:W-:Y:S01]  /*0510*/  IMAD.X R17, RZ, RZ, UR15, P1 ;  /* 0x0000000fff117e24 */ /* 0x000fe200088e06ff */
[----:B------:R-:W-:Y:S01]  /*0520*/  IADD3 R26, PT, PT, R9, 0x600, RZ ;  /* 0x00000600091a7810 */ /* 0x000fe20007ffe0ff */
[----:B------:R-:W-:-:S03]  /*0530*/  IMAD.X R15, RZ, RZ, UR13, P0 ;  /* 0x0000000dff0f7e24 */ /* 0x000fc600080e06ff */
[----:B------:R0:W5:Y:S04]  /*0540*/  LDG.E.U8 R22, desc[UR6][R16.64] ;  /* 0x0000000610167981 */ /* 0x000168000c1e1100 */
[----:B------:R1:W5:Y:S01]  /*0550*/  LDG.E.U8 R13, desc[UR6][R14.64] ;  /* 0x000000060e0d7981 */ /* 0x000362000c1e1100 */
[C---:B0-----:R-:W-:Y:S02]  /*0560*/  IADD3 R16, P1, PT, R26.reuse, UR14, RZ ;  /* 0x0000000e1a107c10 */ /* 0x041fe4000ff3e0ff */
[----:B-1----:R-:W-:-:S03]  /*0570*/  IADD3 R14, P0, PT, R26, UR12, RZ ;  /* 0x0000000c1a0e7c10 */ /* 0x002fc6000ff1e0ff */
[----:B------:R-:W-:Y:S02]  /*0580*/  IMAD.X R17, RZ, RZ, UR15, P1 ;  /* 0x0000000fff117e24 */ /* 0x000fe400088e06ff */
[----:B------:R-:W-:Y:S02]  /*0590*/  VIADD R28, R9, 0x700 ;  /* 0x00000700091c7836 */ /* 0x000fe40000000000 */
[----:B------:R-:W-:Y:S01]  /*05a0*/  IMAD.X R15, RZ, RZ, UR13, P0 ;  /* 0x0000000dff0f7e24 */ /* 0x000fe200080e06ff */
[----:B------:R-:W5:Y:S04]  /*05b0*/  LDG.E.U8 R27, desc[UR6][R16.64] ;  /* 0x00000006101b7981 */ /* 0x000f68000c1e1100 */
[----:B------:R0:W5:Y:S02]  /*05c0*/  LDG.E.U8 R26, desc[UR6][R14.64] ;  /* 0x000000060e1a7981 */ /* 0x000164000c1e1100 */
[----:B0-----:R-:W-:-:S05]  /*05d0*/  IADD3 R14, P0, PT, R28, UR12, RZ ;  /* 0x0000000c1c0e7c10 */ /* 0x001fca000ff1e0ff */
[----:B------:R-:W-:Y:S01]  /*05e0*/  IMAD.X R15, RZ, RZ, UR13, P0 ;  /* 0x0000000dff0f7e24 */ /* 0x000fe200080e06ff */
[----:B------:R-:W-:-:S04]  /*05f0*/  IADD3 R16, P0, PT, R28, UR14, RZ ;  /* 0x0000000e1c107c10 */ /* 0x000fc8000ff1e0ff */
[----:B------:R-:W5:Y:S01]  /*0600*/  LDG.E.U8 R14, desc[UR6][R14.64] ;  /* 0x000000060e0e7981 */ /* 0x000f62000c1e1100 */
[----:B------:R-:W-:-:S05]  /*0610*/  IMAD.X R17, RZ, RZ, UR15, P0 ;  /* 0x0000000fff117e24 */ /* 0x000fca00080e06ff */
[----:B------:R0:W5:Y:S01]  /*0620*/  LDG.E.U8 R15, desc[UR6][R16.64] ;  /* 0x00000006100f7981 */ /* 0x000162000c1e1100 */
[C---:B------:R-:W-:Y:S02]  /*0630*/  VIADD R28, R9.reuse, 0x800 ;  /* 0x00000800091c7836 */ /* 0x040fe40000000000 */
[C---:B------:R-:W-:Y:S01]  /*0640*/  VIADD R29, R9.reuse, 0xf00 ;  /* 0x00000f00091d7836 */ /* 0x040fe20000000000 */
[----:B--2---:R-:W-:Y:S01]  /*0650*/  ISETP.NE.AND P4, PT, R18, R10, PT ;  /* 0x0000000a1200720c */ /* 0x004fe20003f85270 */
[----:B------:R-:W-:Y:S01]  /*0660*/  VIADD R18, R9, 0x900 ;  /* 0x0000090009127836 */ /* 0x000fe20000000000 */
[----:B------:R-:W-:Y:S02]  /*0670*/  IADD3 R10, P1, PT, R28, UR12, RZ ;  /* 0x0000000c1c0a7c10 */ /* 0x000fe4000ff3e0ff */
[----:B---3--:R-:W-:Y:S02]  /*0680*/  ISETP.NE.AND P0, PT, R25, R11, PT ;  /* 0x0000000b1900720c */ /* 0x008fe40003f05270 */
[----:B------:R-:W-:-:S02]  /*0690*/  IADD3.X R11, PT, PT, RZ, UR13, RZ, P1, !PT ;  /* 0x0000000dff0b7c10 */ /* 0x000fc40008ffe4ff */
[----:B0-----:R-:W-:Y:S02]  /*06a0*/  IADD3 R16, P2, PT, R18, UR12, RZ ;  /* 0x0000000c12107c10 */ /* 0x001fe4000ff5e0ff */
[----:B----4-:R-:W-:Y:S02]  /*06b0*/  ISETP.NE.AND P3, PT, R12, R24, PT ;  /* 0x000000180c00720c */ /* 0x010fe40003f65270 */
[----:B------:R-:W-:Y:S01]  /*06c0*/  IADD3 R24, P1, PT, R28, UR14, RZ ;  /* 0x0000000e1c187c10 */ /* 0x000fe2000ff3e0ff */
[----:B------:R0:W2:Y:S01]  /*06d0*/  LDG.E.U8 R12, desc[UR6][R10.64] ;  /* 0x000000060a0c7981 */ /* 0x0000a2000c1e1100 */
[----:B------:R-:W-:-:S03]  /*06e0*/  IMAD.X R17, RZ, RZ, UR13, P2 ;  /* 0x0000000dff117e24 */ /* 0x000fc600090e06ff */
[----:B------:R-:W-:Y:S02]  /*06f0*/  IMAD.X R25, RZ, RZ, UR15, P1 ;  /* 0x0000000fff197e24 */ /* 0x000fe400088e06ff */
[----:B------:R-:W-:-:S03]  /*0700*/  VIADD R28, R9, 0xa00 ;  /* 0x00000a00091c7836 */ /* 0x000fc60000000000 */
[----:B------:R-:W2:Y:S01]  /*0710*/  LDG.E.U8 R24, desc[UR6][R24.64] ;  /* 0x0000000618187981 */ /* 0x000ea2000c1e1100 */
[----:B0-----:R-:W-:Y:S02]  /*0720*/  IADD3 R10, P1, PT, R18, UR14, RZ ;  /* 0x0000000e120a7c10 */ /* 0x001fe4000ff3e0ff */
[----:B-----5:R-:W-:Y:S01]  /*0730*/  ISETP.NE.AND P2, PT, R21, R23, PT ;  /* 0x000000171500720c */ /* 0x020fe20003f45270 */
[----:B------:R-:W-:Y:S02]  /*0740*/  VIADD R23, R9, 0xb00 ;  /* 0x00000b0009177836 */ /* 0x000fe40000000000 */
[----:B------:R-:W-:Y:S01]  /*0750*/  IMAD.X R11, RZ, RZ, UR15, P1 ;  /* 0x0000000fff0b7e24 */ /* 0x000fe200088e06ff */
[----:B------:R0:W3:Y:S01]  /*0760*/  LDG.E.U8 R25, desc[UR6][R16.64] ;  /* 0x0000000610197981 */ /* 0x0000e2000c1e1100 */
[----:B------:R-:W-:-:S03]  /*0770*/  ISETP.NE.AND P1, PT, R8, R20, PT ;  /* 0x000000140800720c */ /* 0x000fc60003f25270 */
[----:B------:R1:W3:Y:S01]  /*0780*/  LDG.E.U8 R8, desc[UR6][R10.64] ;  /* 0x000000060a087981 */ /* 0x0002e2000c1e1100 */
[----:B0-----:R-:W-:-:S05]  /*0790*/  IADD3 R16, P5, PT, R28, UR12, RZ ;  /* 0x0000000c1c107c10 */ /* 0x001fca000ffbe0ff */
[----:B------:R-:W-:Y:S01]  /*07a0*/  IMAD.X R17, RZ, RZ, UR13, P5 ;  /* 0x0000000dff117e24 */ /* 0x000fe2000a8e06ff */
[----:B-1----:R-:W-:Y:S02]  /*07b0*/  IADD3 R10, P5, PT, R23, UR12, RZ ;  /* 0x0000000c170a7c10 */ /* 0x002fe4000ffbe0ff */
[----:B------:R-:W-:Y:S02]  /*07c0*/  IADD3 R20, P6, PT, R28, UR14, RZ ;  /* 0x0000000e1c147c10 */ /* 0x000fe4000ffde0ff */
[----:B------:R0:W4:Y:S01]  /*07d0*/  LDG.E.U8 R18, desc[UR6][R16.64] ;  /* 0x0000000610127981 */ /* 0x000122000c1e1100 */
[----:B------:R-:W-:Y:S02]  /*07e0*/  IMAD.X R11, RZ, RZ, UR13, P5 ;  /* 0x0000000dff0b7e24 */ /* 0x000fe4000a8e06ff */
[----:B------:R-:W-:-:S05]  /*07f0*/  IMAD.X R21, RZ, RZ, UR15, P6 ;  /* 0x0000000fff157e24 */ /* 0x000fca000b0e06ff */
[----:B------:R-:W4:Y:S01]  /*0800*/  LDG.E.U8 R20, desc[UR6][R20.64] ;  /* 0x0000000614147981 */ /* 0x000f22000c1e1100 */
[----:B0-----:R-:W-:Y:S02]  /*0810*/  IADD3 R16, P5, PT, R23, UR14, RZ ;  /* 0x0000000e17107c10 */ /* 0x001fe4000ffbe0ff */
[----:B------:R-:W-:Y:S01]  /*0820*/  IADD3 R23, PT, PT, R19, 0x1, RZ ;  /* 0x0000000113177810 */ /* 0x000fe20007ffe0ff */
[----:B------:R-:W-:Y:S02]  /*0830*/  @!P4 IMAD.MOV R23, RZ, RZ, R19 ;  /* 0x000000ffff17c224 */ /* 0x000fe400078e0213 */
[----:B------:R-:W-:Y:S02]  /*0840*/  IMAD.X R17, RZ, RZ, UR15, P5 ;  /* 0x0000000fff117e24 */ /* 0x000fe4000a8e06ff */
[----:B------:R-:W-:Y:S01]  /*0850*/  VIADD R19, R9, 0xc00 ;  /* 0x00000c0009137836 */ /* 0x000fe20000000000 */
[----:B------:R-:W-:Y:S01]  /*0860*/  ISETP.NE.AND P4, PT, R13, R22, PT ;  /* 0x000000160d00720c */ /* 0x000fe20003f85270 */
[----:B------:R0:W5:Y:S01]  /*0870*/  LDG.E.U8 R21, desc[UR6][R10.64] ;  /* 0x000000060a157981 */ /* 0x000162000c1e1100 */
[----:B------:R-:W-:-:S03]  /*0880*/  VIADD R22, R23, 0x1 ;  /* 0x0000000117167836 */ /* 0x000fc60000000000 */
[----:B------:R1:W5:Y:S01]  /*0890*/  LDG.E.U8 R13, desc[UR6][R16.64] ;  /* 0x00000006100d7981 */ /* 0x000362000c1e1100 */
[----:B------:R-:W-:Y:S01]  /*08a0*/  @!P0 IMAD.MOV R22, RZ, RZ, R23 ;  /* 0x000000ffff168224 */ /* 0x000fe200078e0217 */
[----:B------:R-:W-:Y:S02]  /*08b0*/  ISETP.NE.AND P0, PT, R26, R27, PT ;  /* 0x0000001b1a00720c */ /* 0x000fe40003f05270 */
[C---:B0-----:R-:W-:Y:S02]  /*08c0*/  IADD3 R10, P6, PT, R19.reuse, UR14, RZ ;  /* 0x0000000e130a7c10 */ /* 0x041fe4000ffde0ff */
[----:B-1----:R-:W-:Y:S01]  /*08d0*/  IADD3 R16, P5, PT, R19, UR12, RZ ;  /* 0x0000000c13107c10 */ /* 0x002fe2000ffbe0ff */
[----:B------:R-:W-:Y:S01]  /*08e0*/  VIADD R26, R9, 0xd00 ;  /* 0x00000d00091a7836 */ /* 0x000fe20000000000 */
[----:B------:R-:W-:Y:S01]  /*08f0*/  IADD3.X R11, PT, PT, RZ, UR15, RZ, P6, !PT ;  /* 0x0000000fff0b7c10 */ /* 0x000fe2000b7fe4ff */
[----:B------:R-:W-:Y:S02]  /*0900*/  VIADD R23, R22, 0x1 ;  /* 0x0000000116177836 */ /* 0x000fe40000000000 */
[----:B------:R-:W-:-:S02]  /*0910*/  IMAD.X R17, RZ, RZ, UR13, P5 ;  /* 0x0000000dff117e24 */ /* 0x000fc4000a8e06ff */
[----:B------:R-:W-:Y:S02]  /*0920*/  @!P3 IMAD.MOV R23, RZ, RZ, R22 ;  /* 0x000000ffff17b224 */ /* 0x000fe400078e0216 */
[----:B------:R0:W5:Y:S04]  /*0930*/  LDG.E.U8 R22, desc[UR6][R10.64] ;  /* 0x000000060a167981 */ /* 0x000168000c1e1100 */
[----:B------:R1:W5:Y:S01]  /*0940*/  LDG.E.U8 R19, desc[UR6][R16.64] ;  /* 0x0000000610137981 */ /* 0x000362000c1e1100 */
[C---:B0-----:R-:W-:Y:S02]  /*0950*/  IADD3 R10, P5, PT, R26.reuse, UR14, RZ ;  /* 0x0000000e1a0a7c10 */ /* 0x041fe4000ffbe0ff */
[----:B-1----:R-:W-:Y:S01]  /*0960*/  IADD3 R16, P3, PT, R26, UR12, RZ ;  /* 0x0000000c1a107c10 */ /* 0x002fe2000ff7e0ff */
[----:B------:R-:W-:-:S02]  /*0970*/  VIADD R26, R23, 0x1 ;  /* 0x00000001171a7836 */ /* 0x000fc40000000000 */
[----:B------:R-:W-:Y:S02]  /*0980*/  @!P2 IMAD.MOV R26, RZ, RZ, R23 ;  /* 0x000000ffff1aa224 */ /* 0x000fe400078e0217 */
[----:B------:R-:W-:Y:S02]  /*0990*/  IMAD.X R17, RZ, RZ, UR13, P3 ;  /* 0x0000000dff117e24 */ /* 0x000fe400098e06ff */
[----:B------:R-:W-:Y:S02]  /*09a0*/  VIADD R23, R26, 0x1 ;  /* 0x000000011a177836 */ /* 0x000fe40000000000 */
[----:B------:R-:W-:Y:S01]  /*09b0*/  @!P1 IMAD.MOV R23, RZ, RZ, R26 ;  /* 0x000000ffff179224 */ /* 0x000fe200078e021a */
[----:B------:R-:W5:Y:S01]  /*09c0*/  LDG.E.U8 R16, desc[UR6][R16.64] ;  /* 0x0000000610107981 */ /* 0x000f62000c1e1100 */
[----:B------:R-:W-:Y:S02]  /*09d0*/  IMAD.X R11, RZ, RZ, UR15, P5 ;  /* 0x0000000fff0b7e24 */ /* 0x000fe4000a8e06ff */
[----:B------:R-:W-:Y:S01]  /*09e0*/  VIADD R26, R9, 0xe00 ;  /* 0x00000e00091a7836 */ /* 0x000fe20000000000 */
[----:B------:R-:W-:-:S04]  /*09f0*/  ISETP.NE.AND P1, PT, R14, R15, PT ;  /* 0x0000000f0e00720c */ /* 0x000fc80003f25270 */
[----:B------:R-:W-:Y:S01]  /*0a00*/  IADD3 R14, P2, PT, R26, UR12, RZ ;  /* 0x0000000c1a0e7c10 */ /* 0x000fe2000ff5e0ff */
[----:B------:R0:W5:Y:S01]  /*0a10*/  LDG.E.U8 R17, desc[UR6][R10.64] ;  /* 0x000000060a117981 */ /* 0x000162000c1e1100 */
[----:B------:R-:W-:Y:S01]  /*0a20*/  IADD3 R27, PT, PT, R23, 0x1, RZ ;  /* 0x00000001171b7810 */ /* 0x000fe20007ffe0ff */
[----:B------:R-:W-:Y:S02]  /*0a30*/  @!P4 IMAD.MOV R27, RZ, RZ, R23 ;  /* 0x000000ffff1bc224 */ /* 0x000fe400078e0217 */
[----:B------:R-:W-:-:S05]  /*0a40*/  IMAD.X R15, RZ, RZ, UR13, P2 ;  /* 0x0000000dff0f7e24 */ /* 0x000fca00090e06ff */
[----:B------:R1:W5:Y:S01]  /*0a50*/  LDG.E.U8 R23, desc[UR6][R14.64] ;  /* 0x000000060e177981 */ /* 0x000362000c1e1100 */
[----:B0-----:R-:W-:Y:S01]  /*0a60*/  IADD3 R10, P3, PT, R26, UR14, RZ ;  /* 0x0000000e1a0a7c10 */ /* 0x001fe2000ff7e0ff */
[----:B------:R-:W-:-:S04]  /*0a70*/  VIADD R26, R27, 0x1 ;  /* 0x000000011b1a7836 */ /* 0x000fc80000000000 */
[----:B------:R-:W-:Y:S02]  /*0a80*/  IMAD.X R11, RZ, RZ, UR15, P3 ;  /* 0x0000000fff0b7e24 */ /* 0x000fe400098e06ff */
[----:B------:R-:W-:Y:S01]  /*0a90*/  @!P0 IMAD.MOV R26, RZ, RZ, R27 ;  /* 0x000000ffff1a8224 */ /* 0x000fe200078e021b */
[----:B-1----:R-:W-:Y:S02]  /*0aa0*/  IADD3 R14, P0, PT, R29, UR12, RZ ;  /* 0x0000000c1d0e7c10 */ /* 0x002fe4000ff1e0ff */
[----:B------:R0:W5:Y:S03]  /*0ab0*/  LDG.E.U8 R28, desc[UR6][R10.64] ;  /* 0x000000060a1c7981 */ /* 0x000166000c1e1100 */
[----:B------:R-:W-:-:S05]  /*0ac0*/  IMAD.X R15, RZ, RZ, UR13, P0 ;  /* 0x0000000dff0f7e24 */ /* 0x000fca00080e06ff */
[----:B------:R-:W5:Y:S01]  /*0ad0*/  LDG.E.U8 R27, desc[UR6][R14.64] ;  /* 0x000000060e1b7981 */ /* 0x000f62000c1e1100 */
[----:B0-----:R-:W-:-:S05]  /*0ae0*/  IADD3 R10, P0, PT, R29, UR14, RZ ;  /* 0x0000000e1d0a7c10 */ /* 0x001fca000ff1e0ff */
[----:B------:R-:W-:-:S05]  /*0af0*/  IMAD.X R11, RZ, RZ, UR15, P0 ;  /* 0x0000000fff0b7e24 */ /* 0x000fca00080e06ff */
[----:B------:R0:W5:Y:S01]  /*0b00*/  LDG.E.U8 R29, desc[UR6][R10.64] ;  /* 0x000000060a1d7981 */ /* 0x000162000c1e1100 */
[----:B------:R-:W-:Y:S01]  /*0b10*/  VIADD R7, R7, 0x10 ;  /* 0x0000001007077836 */ /* 0x000fe20000000000 */
[----:B------:R-:W-:Y:S01]  /*0b20*/  IADD3 R4, PT, PT, R4, 0x1000, RZ ;  /* 0x0000100004047810 */ /* 0x000fe20007ffe0ff */
[----:B------:R-:W-:Y:S01]  /*0b30*/  VIADD R9, R9, 0x1000 ;  /* 0x0000100009097836 */ /* 0x000fe20000000000 */
[----:B--2---:R-:W-:Y:S02]  /*0b40*/  ISETP.NE.AND P0, PT, R12, R24, PT ;  /* 0x000000180c00720c */ /* 0x004fe40003f05270 */
[----:B------:R-:W-:Y:S01]  /*0b50*/  IADD3 R12, PT, PT, R26, 0x1, RZ ;  /* 0x000000011a0c7810 */ /* 0x000fe20007ffe0ff */
[----:B------:R-:W-:Y:S01]  /*0b60*/  @!P1 IMAD.MOV R12, RZ, RZ, R26 ;  /* 0x000000ffff0c9224 */ /* 0x000fe200078e021a */
[----:B---3--:R-:W-:-:S03]  /*0b70*/  ISETP.NE.AND P1, PT, R25, R8, PT ;  /* 0x000000081900720c */ /* 0x008fc60003f25270 */
[----:B------:R-:W-:-:S06]  /*0b80*/  VIADD R8, R12, 0x1 ;  /* 0x000000010c087836 */ /* 0x000fcc0000000000 */
[----:B------:R-:W-:-:S04]  /*0b90*/  @!P0 IMAD.MOV R8, RZ, RZ, R12 ;  /* 0x000000ffff088224 */ /* 0x000fc800078e020c */
[----:B------:R-:W-:Y:S02]  /*0ba0*/  VIADD R12, R8, 0x1 ;  /* 0x00000001080c7836 */ /* 0x000fe40000000000 */
[----:B------:R-:W-:Y:S01]  /*0bb0*/  @!P1 IMAD.MOV R12, RZ, RZ, R8 ;  /* 0x000000ffff0c9224 */ /* 0x000fe200078e0208 */
[----:B----4-:R-:W-:-:S03]  /*0bc0*/  ISETP.NE.AND P0, PT, R18, R20, PT ;  /* 0x000000141200720c */ /* 0x010fc60003f05270 */
[----:B------:R-:W-:Y:S01]  /*0bd0*/  VIADD R8, R12, 0x1 ;  /* 0x000000010c087836 */ /* 0x000fe20000000000 */
[----:B-----5:R-:W-:-:S09]  /*0be0*/  ISETP.NE.AND P1, PT, R21, R13, PT ;  /* 0x0000000d1500720c */ /* 0x020fd20003f25270 */
[----:B------:R-:W-:-:S04]  /*0bf0*/  @!P0 IMAD.MOV R8, RZ, RZ, R12 ;  /* 0x000000ffff088224 */ /* 0x000fc800078e020c */
[C---:B0-----:R-:W-:Y:S01]  /*0c00*/  VIADD R10, R8.reuse, 0x1 ;  /* 0x00000001080a7836 */ /* 0x041fe20000000000 */
[----:B------:R-:W-:Y:S02]  /*0c10*/  @!P1 IADD3 R10, PT, PT, R8, RZ, RZ ;  /* 0x000000ff080a9210 */ /* 0x000fe40007ffe0ff */
[----:B------:R-:W-:-:S03]  /*0c20*/  ISETP.NE.AND P0, PT, R19, R22, PT ;  /* 0x000000161300720c */ /* 0x000fc60003f05270 */
[----:B------:R-:W-:-:S10]  /*0c30*/  VIADD R8, R10, 0x1 ;  /* 0x000000010a087836 */ /* 0x000fd40000000000 */
[----:B------:R-:W-:-:S04]  /*0c40*/  @!P0 IMAD.MOV R8, RZ, RZ, R10 ;  /* 0x000000ffff088224 */ /* 0x000fc800078e020a */
[----:B------:R-:W-:Y:S01]  /*0c50*/  VIADD R10, R8, 0x1 ;  /* 0x00000001080a7836 */ /* 0x000fe20000000000 */
[----:B------:R-:W-:Y:S02]  /*0c60*/  ISETP.NE.AND P1, PT, R16, R17, PT ;  /* 0x000000111000720c */ /* 0x000fe40003f25270 */
[----:B------:R-:W-:-:S11]  /*0c70*/  ISETP.NE.AND P0, PT, R23, R28, PT ;  /* 0x0000001c1700720c */ /* 0x000fd60003f05270 */
[----:B------:R-:W-:-:S04]  /*0c80*/  @!P1 IMAD.MOV R10, RZ, RZ, R8 ;  /* 0x000000ffff0a9224 */ /* 0x000fc800078e0208 */
[----:B------:R-:W-:Y:S02]  /*0c90*/  VIADD R8, R10, 0x1 ;  /* 0x000000010a087836 */ /* 0x000fe40000000000 */
[----:B------:R-:W-:Y:S01]  /*0ca0*/  @!P0 IMAD.MOV R8, RZ, RZ, R10 ;  /* 0x000000ffff088224 */ /* 0x000fe200078e020a */
[----:B------:R-:W-:Y:S02]  /*0cb0*/  ISETP.NE.AND P0, PT, R7, RZ, PT ;  /* 0x000000ff0700720c */ /* 0x000fe40003f05270 */
[----:B------:R-:W-:Y:S01]  /*0cc0*/  ISETP.NE.AND P1, PT, R27, R29, PT ;  /* 0x0000001d1b00720c */ /* 0x000fe20003f25270 */
[----:B------:R-:W-:-:S12]  /*0cd0*/  VIADD R19, R8, 0x1 ;  /* 0x0000000108137836 */ /* 0x000fd80000000000 */
[----:B------:R-:W-:Y:S01]  /*0ce0*/  @!P1 IMAD.MOV R19, RZ, RZ, R8 ;  /* 0x000000ffff139224 */ /* 0x000fe200078e0208 */
[----:B------:R-:W-:Y:S06]  /*0cf0*/  @P0 BRA `(.L_x_182) ;  /* 0xfffffff400700947 */ /* 0x000fec000383ffff */
[----:B------:R-:W-:Y:S05]  /*0d00*/  BSYNC.RECONVERGENT B3 ;  /* 0x0000000000037941 */ /* 0x000fea0003800200 */
.L_x_181:
[----:B------:R-:W-:-:S07]  /*0d10*/  VIADD R7, R4, 0xfffff800 ;  /* 0xfffff80004077836 */ /* 0x000fce0000000000 */
.L_x_180:
[----:B------:R-:W-:Y:S05]  /*0d20*/  BSYNC.RECONVERGENT B2 ;  /* 0x0000000000027941 */ /* 0x000fea0003800200 */
.L_x_179:
        /* <DEDUP_REMOVED lines=8> */
[----:B------:R-:W-:-:S04]  /*0db0*/  IMAD R24, R0, 0x1000, R7 ;  /* 0x0000100000187824 */ /* 0x000fc800078e0207 */
[C---:B------:R-:W-:Y:S02]  /*0dc0*/  VIADD R16, R24.reuse, 0x100 ;  /* 0x0000010018107836 */ /* 0x040fe40000000000 */
[C---:B------:R-:W-:Y:S01]  /*0dd0*/  VIADD R20, R24.reuse, 0x200 ;  /* 0x0000020018147836 */ /* 0x040fe20000000000 */
[C---:B0-----:R-:W-:Y:S02]  /*0de0*/  IADD3 R10, P1, PT, R24.reuse, UR8, RZ ;  /* 0x00000008180a7c10 */ /* 0x041fe4000ff3e0ff */
[----:B------:R-:W-:-:S03]  /*0df0*/  IADD3 R26, P2, PT, R24, UR10, RZ ;  /* 0x0000000a181a7c10 */ /* 0x000fc6000ff5e0ff */
[----:B------:R-:W-:Y:S01]  /*0e00*/  IMAD.X R11, RZ, RZ, UR9, P1 ;  /* 0x00000009ff0b7e24 */ /* 0x000fe200088e06ff */
[C---:B------:R-:W-:Y:S01]  /*0e10*/  IADD3 R22, P1, PT, R16.reuse, UR8, RZ ;  /* 0x0000000810167c10 */ /* 0x040fe2000ff3e0ff */
[----:B------:R-:W-:Y:S01]  /*0e20*/  IMAD.X R27, RZ, RZ, UR11, P2 ;  /* 0x0000000bff1b7e24 */ /* 0x000fe200090e06ff */
[----:B------:R-:W-:Y:S02]  /*0e30*/  IADD3 R16, P2, PT, R16, UR10, RZ ;  /* 0x0000000a10107c10 */ /* 0x000fe4000ff5e0ff */
[----:B------:R-:W-:Y:S01]  /*0e40*/  IADD3.X R23, PT, PT, RZ, UR9, RZ, P1, !PT ;  /* 0x00000009ff177c10 */ /* 0x000fe20008ffe4ff */
[----:B------:R-:W2:Y:S01]  /*0e50*/  LDG.E.U8 R8, desc[UR6][R10.64] ;  /* 0x000000060a087981 */ /* 0x000ea2000c1e1100 */
[----:B------:R-:W-:Y:S01]  /*0e60*/  IADD3 R12, P1, PT, R20, UR8, RZ ;  /* 0x00000008140c7c10 */ /* 0x000fe2000ff3e0ff */
[----:B------:R-:W-:Y:S02]  /*0e70*/  IMAD.X R17, RZ, RZ, UR11, P2 ;  /* 0x0000000bff117e24 */ /* 0x000fe400090e06ff */
[----:B------:R-:W2:Y:S01]  /*0e80*/  LDG.E.U8 R6, desc[UR6][R26.64] ;  /* 0x000000061a067981 */ /* 0x000ea2000c1e1100 */
[----:B------:R-:W-:Y:S01]  /*0e90*/  VIADD R15, R24, 0x300 ;  /* 0x00000300180f7836 */ /* 0x000fe20000000000 */
[----:B------:R-:W-:Y:S01]  /*0ea0*/  IADD3 R20, P2, PT, R20, UR10, RZ ;  /* 0x0000000a14147c10 */ /* 0x000fe2000ff5e0ff */
[----:B------:R-:W-:Y:S01]  /*0eb0*/  IMAD.X R13, RZ, RZ, UR9, P1 ;  /* 0x00000009ff0d7e24 */ /* 0x000fe200088e06ff */
[----:B------:R-:W3:Y:S02]  /*0ec0*/  LDG.E.U8 R9, desc[UR6][R22.64] ;  /* 0x0000000616097981 */ /* 0x000ee4000c1e1100 */
[----:B------:R-:W-:-:S02]  /*0ed0*/  IADD3 R14, P1, PT, R15, UR8, RZ ;  /* 0x000000080f0e7c10 */ /* 0x000fc4000ff3e0ff */
[----:B------:R-:W3:Y:S01]  /*0ee0*/  LDG.E.U8 R10, desc[UR6][R16.64] ;  /* 0x00000006100a7981 */ /* 0x000ee2000c1e1100 */
[----:B------:R-:W-:-:S03]  /*0ef0*/  IMAD.X R21, RZ, RZ, UR11, P2 ;  /* 0x0000000bff157e24 */ /* 0x000fc600090e06ff */
[----:B------:R0:W4:Y:S01]  /*0f00*/  LDG.E.U8 R18, desc[UR6][R12.64] ;  /* 0x000000060c127981 */ /* 0x000122000c1e1100 */
[----:B------:R-:W-:-:S03]  /*0f10*/  VIADD R25, R24, 0x400 ;  /* 0x0000040018197836 */ /* 0x000fc60000000000 */
[----:B------:R-:W4:Y:S01]  /*0f20*/  LDG.E.U8 R20, desc[UR6][R20.64] ;  /* 0x0000000614147981 */ /* 0x000f22000c1e1100 */
[----:B0-----:R-:W-:Y:S01]  /*0f30*/  IADD3 R12, P2, PT, R15, UR10, RZ ;  /* 0x0000000a0f0c7c10 */ /* 0x001fe2000ff5e0ff */
[----:B------:R-:W-:Y:S01]  /*0f40*/  IMAD.X R15, RZ, RZ, UR9, P1 ;  /* 0x00000009ff0f7e24 */ /* 0x000fe200088e06ff */
[----:B------:R-:W-:Y:S01]  /*0f50*/  IADD3 R22, P1, PT, R25, UR8, RZ ;  /* 0x0000000819167c10 */ /* 0x000fe2000ff3e0ff */
[----:B------:R-:W-:Y:S02]  /*0f60*/  VIADD R17, R24, 0x500 ;  /* 0x0000050018117836 */ /* 0x000fe40000000000 */
[----:B------:R-:W-:Y:S01]  /*0f70*/  IMAD.X R13, RZ, RZ, UR11, P2 ;  /* 0x0000000bff0d7e24 */ /* 0x000fe200090e06ff */
[----:B------:R0:W5:Y:S01]  /*0f80*/  LDG.E.U8 R11, desc[UR6][R14.64] ;  /* 0x000000060e0b7981 */ /* 0x000162000c1e1100 */
[----:B------:R-:W-:-:S03]  /*0f90*/  IADD3.X R23, PT, PT, RZ, UR9, RZ, P1, !PT ;  /* 0x00000009ff177c10 */ /* 0x000fc60008ffe4ff */
[----:B------:R1:W5:Y:S01]  /*0fa0*/  LDG.E.U8 R21, desc[UR6][R12.64] ;  /* 0x000000060c157981 */ /* 0x000362000c1e1100 */
[----:B------:R-:W-:Y:S01]  /*0fb0*/  IADD3 R16, P1, PT, R17, UR8, RZ ;  /* 0x0000000811107c10 */ /* 0x000fe2000ff3e0ff */
[----:B------:R-:W-:Y:S02]  /*0fc0*/  VIADD R26, R24, 0x600 ;  /* 0x00000600181a7836 */ /* 0x000fe40000000000 */
[----:B------:R-:W5:Y:S01]  /*0fd0*/  LDG.E.U8 R22, desc[UR6][R22.64] ;  /* 0x0000000616167981 */ /* 0x000f62000c1e1100 */
[----:B0-----:R-:W-:-:S05]  /*0fe0*/  IADD3 R14, P2, PT, R25, UR10, RZ ;  /* 0x0000000a190e7c10 */ /* 0x001fca000ff5e0ff */
[----:B------:R-:W-:Y:S01]  /*0ff0*/  IMAD.X R15, RZ, RZ, UR11, P2 ;  /* 0x0000000bff0f7e24 */ /* 0x000fe200090e06ff */
[----:B-1----:R-:W-:Y:S01]  /*1000*/  IADD3 R12, P2, PT, R17, UR10, RZ ;  /* 0x0000000a110c7c10 */ /* 0x002fe2000ff5e0ff */
[----:B------:R-:W-:-:S03]  /*1010*/  IMAD.X R17, RZ, RZ, UR9, P1 ;  /* 0x00000009ff117e24 */ /* 0x000fc600088e06ff */
[----:B------:R0:W5:Y:S01]  /*1020*/  LDG.E.U8 R23, desc[UR6][R14.64] ;  /* 0x000000060e177981 */ /* 0x000162000c1e1100 */
[----:B------:R-:W-:Y:S02]  /*1030*/  IMAD.X R13, RZ, RZ, UR11, P2 ;  /* 0x0000000bff0d7e24 */ /* 0x000fe400090e06ff */
[----:B------:R-:W-:Y:S01]  /*1040*/  VIADD R27, R24, 0x700 ;  /* 0x00000700181b7836 */ /* 0x000fe20000000000 */
[----:B------:R1:W5:Y:S01]  /*1050*/  LDG.E.U8 R25, desc[UR6][R16.64] ;  /* 0x0000000610197981 */ /* 0x000362000c1e1100 */
[C---:B0-----:R-:W-:Y:S02]  /*1060*/  IADD3 R14, P1, PT, R26.reuse, UR8, RZ ;  /* 0x000000081a0e7c10 */ /* 0x041fe4000ff3e0ff */
[----:B-1----:R-:W-:-:S03]  /*1070*/  IADD3 R16, P2, PT, R26, UR10, RZ ;  /* 0x0000000a1a107c10 */ /* 0x002fc6000ff5e0ff */
[----:B------:R-:W-:Y:S01]  /*1080*/  IMAD.X R15, RZ, RZ, UR9, P1 ;  /* 0x00000009ff0f7e24 */ /* 0x000fe200088e06ff */
[----:B------:R0:W5:Y:S01]  /*1090*/  LDG.E.U8 R26, desc[UR6][R12.64] ;  /* 0x000000060c1a7981 */ /* 0x000162000c1e1100 */
[----:B------:R-:W-:-:S03]  /*10a0*/  IMAD.X R17, RZ, RZ, UR11, P2 ;  /* 0x0000000bff117e24 */ /* 0x000fc600090e06ff */
[----:B------:R1:W5:Y:S01]  /*10b0*/  LDG.E.U8 R24, desc[UR6][R14.64] ;  /* 0x000000060e187981 */ /* 0x000362000c1e1100 */
[C---:B0-----:R-:W-:Y:S02]  /*10c0*/  IADD3 R12, P1, PT, R27.reuse, UR8, RZ ;  /* 0x000000081b0c7c10 */ /* 0x041fe4000ff3e0ff */
[----:B-1----:R-:W-:-:S03]  /*10d0*/  IADD3 R14, P2, PT, R27, UR10, RZ ;  /* 0x0000000a1b0e7c10 */ /* 0x002fc6000ff5e0ff */
[----:B------:R-:W-:Y:S01]  /*10e0*/  IMAD.X R13, RZ, RZ, UR9, P1 ;  /* 0x00000009ff0d7e24 */ /* 0x000fe200088e06ff */
[----:B------:R-:W5:Y:S01]  /*10f0*/  LDG.E.U8 R27, desc[UR6][R16.64] ;  /* 0x00000006101b7981 */ /* 0x000f62000c1e1100 */
[----:B------:R-:W-:-:S03]  /*1100*/  IADD3.X R15, PT, PT, RZ, UR11, RZ, P2, !PT ;  /* 0x0000000bff0f7c10 */ /* 0x000fc600097fe4ff */
        /* <DEDUP_REMOVED lines=9> */
[----:B------:R-:W-:-:S04]  /*11a0*/  @!P2 IMAD.MOV R8, RZ, RZ, R6 ;  /* 0x000000ffff08a224 */ /* 0x000fc800078e0206 */
[----:B------:R-:W-:Y:S01]  /*11b0*/  VIADD R6, R8, 0x1 ;  /* 0x0000000108067836 */ /* 0x000fe20000000000 */
[----:B-----5:R-:W-:-:S03]  /*11c0*/  ISETP.NE.AND P2, PT, R11, R21, PT ;  /* 0x000000150b00720c */ /* 0x020fc60003f45270 */
[----:B------:R-:W-:-:S04]  /*11d0*/  @!P1 IMAD.MOV R6, RZ, RZ, R8 ;  /* 0x000000ffff069224 */ /* 0x000fc800078e0208 */
[----:B------:R-:W-:Y:S01]  /*11e0*/  VIADD R8, R6, 0x1 ;  /* 0x0000000106087836 */ /* 0x000fe20000000000 */
[----:B------:R-:W-:-:S05]  /*11f0*/  ISETP.NE.AND P1, PT, R22, R23, PT ;  /* 0x000000171600720c */ /* 0x000fca0003f25270 */
[----:B------:R-:W-:-:S05]  /*1200*/  @!P2 IMAD.MOV R8, RZ, RZ, R6 ;  /* 0x000000ffff08a224 */ /* 0x000fca00078e0206 */
[----:B------:R-:W-:Y:S02]  /*1210*/  IADD3 R6, PT, PT, R8, 0x1, RZ ;  /* 0x0000000108067810 */ /* 0x000fe40007ffe0ff */
[----:B------:R-:W-:Y:S01]  /*1220*/  ISETP.NE.AND P2, PT, R25, R26, PT ;  /* 0x0000001a1900720c */ /* 0x000fe20003f45270 */
[----:B------:R-:W-:-:S04]  /*1230*/  @!P1 IMAD.MOV R6, RZ, RZ, R8 ;  /* 0x000000ffff069224 */ /* 0x000fc800078e0208 */
[----:B------:R-:W-:Y:S01]  /*1240*/  VIADD R8, R6, 0x1 ;  /* 0x0000000106087836 */ /* 0x000fe20000000000 */
[----:B------:R-:W-:-:S07]  /*1250*/  ISETP.NE.AND P1, PT, R24, R27, PT ;  /* 0x0000001b1800720c */ /* 0x000fce0003f25270 */
[----:B------:R-:W-:Y:S01]  /*1260*/  @!P2 IMAD.MOV R8, RZ, RZ, R6 ;  /* 0x000000ffff08a224 */ /* 0x000fe200078e0206 */
[----:B------:R-:W-:-:S03]  /*1270*/  ISETP.NE.AND P2, PT, R28, R29, PT ;  /* 0x0000001d1c00720c */ /* 0x000fc60003f45270 */
[----:B------:R-:W-:Y:S02]  /*1280*/  VIADD R6, R8, 0x1 ;  /* 0x0000000108067836 */ /* 0x000fe40000000000 */
[----:B------:R-:W-:-:S04]  /*1290*/  @!P1 IMAD.MOV R6, RZ, RZ, R8 ;  /* 0x000000ffff069224 */ /* 0x000fc800078e0208 */
[----:B------:R-:W-:-:S04]  /*12a0*/  VIADD R19, R6, 0x1 ;  /* 0x0000000106137836 */ /* 0x000fc80000000000 */
[----:B------:R-:W-:-:S07]  /*12b0*/  @!P2 IMAD.MOV R19, RZ, RZ, R6 ;  /* 0x000000ffff13a224 */ /* 0x000fce00078e0206 */
.L_x_184:
[----:B------:R-:W-:Y:S05]  /*12c0*/  BSYNC.RECONVERGENT B2 ;  /* 0x0000000000027941 */ /* 0x000fea0003800200 */
.L_x_183:
[----:B------:R-:W-:Y:S05]  /*12d0*/  @!P0 BRA `(.L_x_178) ;  /* 0x0000000400088947 */ /* 0x000fea0003800000 */
[----:B------:R-:W-:Y:S01]  /*12e0*/  ISETP.GE.U32.AND P1, PT, R4, 0x4, PT ;  /* 0x000000040400780c */ /* 0x000fe20003f26070 */
[----:B------:R-:W-:Y:S01]  /*12f0*/  BSSY.RECONVERGENT B2, `(.L_x_185) ;  /* 0x000002e000027945 */ /* 0x000fe20003800200 */
[----:B------:R-:W-:-:S04]  /*1300*/  LOP3.LUT R5, R5, 0x3, RZ, 0xc0, !PT ;  /* 0x0000000305057812 */ /* 0x000fc800078ec0ff */
[----:B------:R-:W-:-:S07]  /*1310*/  ISETP.NE.AND P0, PT, R5, RZ, PT ;  /* 0x000000ff0500720c */ /* 0x000fce0003f05270 */
[----:B------:R-:W-:Y:S06]  /*1320*/  @!P1 BRA `(.L_x_186) ;  /* 0x0000000000a89947 */ /* 0x000fec0003800000 */
[----:B------:R-:W0:Y:S01]  /*1330*/  LDCU.128 UR8, c[0x0][0x380] ;  /* 0x00007000ff0877ac */ /* 0x000e220008000c00 */
[----:B------:R-:W-:-:S05]  /*1340*/  LEA R6, R0, R7, 0xc ;  /* 0x0000000700067211 */ /* 0x000fca00078e60ff */
        /* <DEDUP_REMOVED lines=8> */
[----:B------:R0:W2:Y:S01]  /*13d0*/  LDG.E.U8 R4, desc[UR6][R16.64] ;  /* 0x0000000610047981 */ /* 0x0000a2000c1e1100 */
[----:B------:R-:W-:Y:S02]  /*13e0*/  IMAD.X R9, RZ, RZ, UR9, P1 ;  /* 0x00000009ff097e24 */ /* 0x000fe400088e06ff */
[----:B------:R-:W-:Y:S01]  /*13f0*/  IMAD.X R11, RZ, RZ, UR11, P2 ;  /* 0x0000000bff0b7e24 */ /* 0x000fe200090e06ff */
[----:B------:R-:W2:Y:S01]  /*1400*/  LDG.E.U8 R23, desc[UR6][R22.64] ;  /* 0x0000000616177981 */ /* 0x000ea2000c1e1100 */
[----:B------:R-:W-:Y:S01]  /*1410*/  IADD3 R14, P1, PT, R12, UR8, RZ ;  /* 0x000000080c0e7c10 */ /* 0x000fe2000ff3e0ff */
[----:B------:R-:W-:Y:S01]  /*1420*/  VIADD R6, R6, 0x300 ;  /* 0x0000030006067836 */ /* 0x000fe20000000000 */
[----:B------:R-:W-:Y:S01]  /*1430*/  IADD3 R12, P2, PT, R12, UR10, RZ ;  /* 0x0000000a0c0c7c10 */ /* 0x000fe2000ff5e0ff */
[----:B------:R-:W3:Y:S02]  /*1440*/  LDG.E.U8 R8, desc[UR6][R8.64] ;  /* 0x0000000608087981 */ /* 0x000ee4000c1e1100 */
[----:B------:R-:W-:-:S02]  /*1450*/  IMAD.X R15, RZ, RZ, UR9, P1 ;  /* 0x00000009ff0f7e24 */ /* 0x000fc400088e06ff */
[----:B------:R-:W3:Y:S01]  /*1460*/  LDG.E.U8 R11, desc[UR6][R10.64] ;  /* 0x000000060a0b7981 */ /* 0x000ee2000c1e1100 */
[----:B------:R-:W-:Y:S02]  /*1470*/  IADD3.X R13, PT, PT, RZ, UR11, RZ, P2, !PT ;  /* 0x0000000bff0d7c10 */ /* 0x000fe400097fe4ff */
[C---:B0-----:R-:W-:Y:S01]  /*1480*/  IADD3 R16, P2, PT, R6.reuse, UR10, RZ ;  /* 0x0000000a06107c10 */ /* 0x041fe2000ff5e0ff */
[----:B------:R-:W4:Y:S01]  /*1490*/  LDG.E.U8 R14, desc[UR6][R14.64] ;  /* 0x000000060e0e7981 */ /* 0x000f22000c1e1100 */
[----:B------:R-:W-:-:S03]  /*14a0*/  IADD3 R20, P1, PT, R6, UR8, RZ ;  /* 0x0000000806147c10 */ /* 0x000fc6000ff3e0ff */
[----:B------:R-:W4:Y:S01]  /*14b0*/  LDG.E.U8 R13, desc[UR6][R12.64] ;  /* 0x000000060c0d7981 */ /* 0x000f22000c1e1100 */
[----:B------:R-:W-:Y:S02]  /*14c0*/  IMAD.X R17, RZ, RZ, UR11, P2 ;  /* 0x0000000bff117e24 */ /* 0x000fe400090e06ff */
[----:B------:R-:W-:-:S04]  /*14d0*/  IMAD.X R21, RZ, RZ, UR9, P1 ;  /* 0x00000009ff157e24 */ /* 0x000fc800088e06ff */
        /* <DEDUP_REMOVED lines=12> */
[----:B------:R-:W-:-:S05]  /*15a0*/  @!P1 IMAD.MOV R4, RZ, RZ, R6 ;  /* 0x000000ffff049224 */ /* 0x000fca00078e0206 */
[----:B------:R-:W-:Y:S01]  /*15b0*/  IADD3 R19, PT, PT, R4, 0x1, RZ ;  /* 0x0000000104137810 */ /* 0x000fe20007ffe0ff */
[----:B------:R-:W-:-:S07]  /*15c0*/  @!P2 IMAD.MOV R19, RZ, RZ, R4 ;  /* 0x000000ffff13a224 */ /* 0x000fce00078e0204 */
.L_x_186:
[----:B------:R-:W-:Y:S05]  /*15d0*/  BSYNC.RECONVERGENT B2 ;  /* 0x0000000000027941 */ /* 0x000fea0003800200 */
.L_x_185:
[----:B------:R-:W-:Y:S05]  /*15e0*/  @!P0 BRA `(.L_x_178) ;  /* 0x0000000000448947 */ /* 0x000fea0003800000 */
[----:B------:R-:W-:Y:S02]  /*15f0*/  IMAD R8, R0, 0x1000, R7 ;  /* 0x0000100000087824 */ /* 0x000fe400078e0207 */
[----:B------:R-:W-:-:S07]  /*1600*/  IMAD.MOV R9, RZ, RZ, -R5 ;  /* 0x000000ffff097224 */ /* 0x000fce00078e0a05 */
.L_x_187:
[----:B------:R-:W0:Y:S02]  /*1610*/  LDCU.128 UR8, c[0x0][0x380] ;  /* 0x00007000ff0877ac */ /* 0x000e240008000c00 */
[C---:B0-----:R-:W-:Y:S02]  /*1620*/  IADD3 R6, P1, PT, R8.reuse, UR10, RZ ;  /* 0x0000000a08067c10 */ /* 0x041fe4000ff3e0ff */
[----:B------:R-:W-:-:S03]  /*1630*/  IADD3 R4, P0, PT, R8, UR8, RZ ;  /* 0x0000000808047c10 */ /* 0x000fc6000ff1e0ff */
[----:B------:R-:W-:Y:S02]  /*1640*/  IMAD.X R7, RZ, RZ, UR11, P1 ;  /* 0x0000000bff077e24 */ /* 0x000fe400088e06ff */
[----:B------:R-:W-:-:S04]  /*1650*/  IMAD.X R5, RZ, RZ, UR9, P0 ;  /* 0x00000009ff057e24 */ /* 0x000fc800080e06ff */
[----:B------:R-:W2:Y:S04]  /*1660*/  LDG.E.U8 R7, desc[UR6][R6.64] ;  /* 0x0000000606077981 */ /* 0x000ea8000c1e1100 */
[----:B------:R-:W2:Y:S01]  /*1670*/  LDG.E.U8 R4, desc[UR6][R4.64] ;  /* 0x0000000604047981 */ /* 0x000ea2000c1e1100 */
[----:B------:R-:W-:-:S05]  /*1680*/  VIADD R9, R9, 0x1 ;  /* 0x0000000109097836 */ /* 0x000fca0000000000 */
[----:B------:R-:W-:Y:S01]  /*1690*/  ISETP.NE.AND P1, PT, R9, RZ, PT ;  /* 0x000000ff0900720c */ /* 0x000fe20003f25270 */
[----:B------:R-:W-:Y:S02]  /*16a0*/  VIADD R10, R19, 0x1 ;  /* 0x00000001130a7836 */ /* 0x000fe40000000000 */
[----:B------:R-:W-:Y:S01]  /*16b0*/  VIADD R8, R8, 0x100 ;  /* 0x0000010008087836 */ /* 0x000fe20000000000 */
[----:B--2---:R-:W-:-:S13]  /*16c0*/  ISETP.NE.AND P0, PT, R4, R7, PT ;  /* 0x000000070400720c */ /* 0x004fda0003f05270 */
[----:B------:R-:W-:-:S05]  /*16d0*/  @!P0 IADD3 R10, PT, PT, R19, RZ, RZ ;  /* 0x000000ff130a8210 */ /* 0x000fca0007ffe0ff */
[----:B------:R-:W-:Y:S01]  /*16e0*/  IMAD.MOV.U32 R19, RZ, RZ, R10 ;  /* 0x000000ffff137224 */ /* 0x000fe200078e000a */
[----:B------:R-:W-:Y:S06]  /*16f0*/  @P1 BRA `(.L_x_187) ;  /* 0xfffffffc00c41947 */ /* 0x000fec000383ffff */
.L_x_178:
[----:B------:R-:W-:Y:S05]  /*1700*/  BSYNC.RECONVERGENT B1 ;  /* 0x0000000000017941 */ /* 0x000fea0003800200 */
.L_x_177:
[----:B------:R-:W-:-:S13]  /*1710*/  ISETP.GE.U32.AND P0, PT, R2, 0x100, PT ;  /* 0x000001000200780c */ /* 0x000fda0003f06070 */
        /* <DEDUP_REMOVED lines=37> */
[----:B-1----:R-:W0:Y:S04]  /*1970*/  LDS.128 R4, [UR4+0x10] ;  /* 0x00001004ff047984 */ /* 0x002e280008000c00 */
[----:B------:R-:W1:Y:S01]  /*1980*/  LDS.64 R8, [UR4+0x20] ;  /* 0x00002004ff087984 */ /* 0x000e620008000a00 */
[----:B0-----:R-:W-:-:S04]  /*1990*/  IADD3 R2, PT, PT, R4, R2, R11 ;  /* 0x0000000204027210 */ /* 0x001fc80007ffe00b */
[----:B------:R-:W-:-:S04]  /*19a0*/  IADD3 R2, PT, PT, R6, R2, R5 ;  /* 0x0000000206027210 */ /* 0x000fc80007ffe005 */
[----:B-1----:R-:W-:-:S04]  /*19b0*/  IADD3 R2, PT, PT, R8, R2, R7 ;  /* 0x0000000208027210 */ /* 0x002fc80007ffe007 */
[----:B------:R-:W-:Y:S01]  /*19c0*/  IADD3 R11, PT, PT, R2, R9, RZ ;  /* 0x00000009020b7210 */ /* 0x000fe20007ffe0ff */
[----:B------:R-:W-:Y:S06]  /*19d0*/  BRA `(.L_x_189) ;  /* 0x00000028004c7947 */ /* 0x000fec0003800000 */
.L_x_188:
[----:B------:R-:W-:Y:S01]  /*19e0*/  LOP3.LUT R4, R3, 0x3e0, RZ, 0xc0, !PT ;  /* 0x000003e003047812 */ /* 0x000fe200078ec0ff */
[----:B------:R-:W0:Y:S03]  /*19f0*/  S2R R11, SR_LANEID ;  /* 0x00000000000b7919 */ /* 0x000e260000000000 */
        /* <DEDUP_REMOVED lines=14> */
[----:B------:R-:W-:Y:S02]  /*1ae0*/  @!P1 MOV R10, 0x400 ;  /* 0x00000400000a9802 */ /* 0x000fe40000000f00 */
        /* <DEDUP_REMOVED lines=16> */
[----:B------:R-:W-:Y:S02]  /*1bf0*/  ISETP.GT.AND P0, PT, R7, R4, PT ;  /* 0x000000040700720c */ /* 0x000fe40003f04270 */
[----:B------:R-:W-:-:S05]  /*1c00*/  IADD3 R5, PT, PT, R9, R6, RZ ;  /* 0x0000000609057210 */ /* 0x000fca0007ffe0ff */
[----:B------:R-:W0:Y:S02]  /*1c10*/  SHFL.DOWN PT, R6, R5, 0x10, R4 ;  /* 0x0a00000005067989 */ /* 0x000e2400000e0004 */
[----:B0-----:R-:W-:Y:S02]  /*1c20*/  SEL R6, R6, RZ, !P0 ;  /* 0x000000ff06067207 */ /* 0x001fe40004000000 */
[----:B------:R-:W-:-:S03]  /*1c30*/  ISETP.NE.AND P0, PT, R3, RZ, PT ;  /* 0x000000ff0300720c */ /* 0x000fc60003f05270 */
        /* <DEDUP_REMOVED lines=8> */
[----:B------:R-:W-:Y:S01]  /*1cc0*/  ISETP.GT.U32.AND P3, PT, R2, 0xa0, PT ;  /* 0x000000a00200780c */ /* 0x000fe20003f64070 */
[----:B-1----:R-:W-:-:S09]  /*1cd0*/  ULEA UR4, UR5, UR4, 0x18 ;  /* 0x0000000405047291 */ /* 0x002fd2000f8ec0ff */
[----:B------:R-:W1:Y:S04]  /*1ce0*/  LDS.128 R4, [UR4+0x10] ;  /* 0x00001004ff047984 */ /* 0x000e680008000c00 */
[----:B------:R-:W2:Y:S04]  /*1cf0*/  LDS R3, [UR4+0xc] ;  /* 0x00000c04ff037984 */ /* 0x000ea80008000800 */
[----:B0-----:R-:W0:Y:S01]  /*1d00*/  LDS.64 R8, [UR4+0x20] ;  /* 0x00002004ff087984 */ /* 0x001e220008000a00 */
[----:B-1----:R-:W-:Y:S02]  /*1d10*/  SEL R10, R4, RZ, P2 ;  /* 0x000000ff040a7207 */ /* 0x002fe40001000000 */
[----:B------:R-:W-:-:S02]  /*1d20*/  ISETP.GT.U32.AND P2, PT, R2, 0x80, PT ;  /* 0x000000800200780c */ /* 0x000fc40003f44070 */
[----:B--2---:R-:W-:Y:S02]  /*1d30*/  SEL R4, R3, RZ, P1 ;  /* 0x000000ff03047207 */ /* 0x004fe40000800000 */
[----:B------:R-:W-:Y:S02]  /*1d40*/  ISETP.GT.U32.AND P1, PT, R2, 0x60, PT ;  /* 0x000000600200780c */ /* 0x000fe40003f24070 */
[----:B------:R-:W-:Y:S02]  /*1d50*/  IADD3 R4, PT, PT, R10, R4, R11 ;  /* 0x000000040a047210 */ /* 0x000fe40007ffe00b */
[----:B------:R-:W-:Y:S02]  /*1d60*/  SEL R5, R5, RZ, P1 ;  /* 0x000000ff05057207 */ /* 0x000fe40000800000 */
[----:B------:R-:W-:Y:S02]  /*1d70*/  SEL R6, R6, RZ, P2 ;  /* 0x000000ff06067207 */ /* 0x000fe40001000000 */
[----:B------:R-:W-:-:S02]  /*1d80*/  ISETP.GT.U32.AND P1, PT, R2, 0xc0, PT ;  /* 0x000000c00200780c */ /* 0x000fc40003f24070 */
[----:B------:R-:W-:Y:S02]  /*1d90*/  ISETP.GT.U32.AND P2, PT, R2, 0xe0, PT ;  /* 0x000000e00200780c */ /* 0x000fe40003f44070 */
[----:B------:R-:W-:Y:S02]  /*1da0*/  SEL R7, R7, RZ, P3 ;  /* 0x000000ff07077207 */ /* 0x000fe40001800000 */
[----:B------:R-:W-:Y:S02]  /*1db0*/  IADD3 R4, PT, PT, R6, R4, R5 ;  /* 0x0000000406047210 */ /* 0x000fe40007ffe005 */
[----:B0-----:R-:W-:Y:S02]  /*1dc0*/  SEL R8, R8, RZ, P1 ;  /* 0x000000ff08087207 */ /* 0x001fe40000800000 */
[----:B------:R-:W-:Y:S02]  /*1dd0*/  SEL R9, R9, RZ, P2 ;  /* 0x000000ff09097207 */ /* 0x000fe40001000000 */
[----:B------:R-:W-:-:S05]  /*1de0*/  IADD3 R4, PT, PT, R8, R4, R7 ;  /* 0x0000000408047210 */ /* 0x000fca0007ffe007 */
[----:B------:R-:W-:Y:S01]  /*1df0*/  IMAD.IADD R11, R4, 0x1, R9 ;  /* 0x00000001040b7824 */ /* 0x000fe200078e0209 */
[----:B------:R-:W-:Y:S06]  /*1e00*/  BRA `(.L_x_189) ;  /* 0x0000002400407947 */ /* 0x000fec0003800000 */
.L_x_174:
[----:B------:R-:W0:Y:S01]  /*1e10*/  S2R R10, SR_TID.X ;  /* 0x00000000000a7919 */ /* 0x000e220000002100 */
[----:B------:R-:W1:Y:S01]  /*1e20*/  LDCU.128 UR8, c[0x0][0x380] ;  /* 0x00007000ff0877ac */ /* 0x000e620008000c00 */
[----:B0-----:R-:W-:-:S05]  /*1e30*/  IMAD R4, R0, 0x1000, R10 ;  /* 0x0000100000047824 */ /* 0x001fca00078e020a */
[C---:B-1----:R-:W-:Y:S02]  /*1e40*/  IADD3 R6, P0, PT, R4.reuse, UR8, RZ ;  /* 0x0000000804067c10 */ /* 0x042fe4000ff1e0ff */
        /* <DEDUP_REMOVED lines=37> */
[----:B------:R-:W5:Y:S04]  /*20a0*/  LDG.E.U8 R23, desc[UR6][R6.64+0xd00] ;  /* 0x000d000606177981 */ /* 0x000f68000c1e1100 */
[----:B------:R-:W5:Y:S01]  /*20b0*/  LDG.E.U8 R26, desc[UR6][R4.64+0xd00] ;  /* 0x000d0006041a7981 */ /* 0x000f62000c1e1100 */
[----:B------:R-:W-:-:S03]  /*20c0*/  ISETP.NE.AND P0, PT, R3, R12, PT ;  /* 0x0000000c0300720c */ /* 0x000fc60003f05270 */
[----:B------:R-:W5:Y:S04]  /*20d0*/  LDG.E.U8 R3, desc[UR6][R6.64+0xe00] ;  /* 0x000e000606037981 */ /* 0x000f68000c1e1100 */
[----:B------:R0:W5:Y:S01]  /*20e0*/  LDG.E.U8 R12, desc[UR6][R4.64+0xe00] ;  /* 0x000e0006040c7981 */ /* 0x000162000c1e1100 */
[----:B------:R-:W-:Y:S01]  /*20f0*/  SEL R27, RZ, 0x1, !P1 ;  /* 0x00000001ff1b7807 */ /* 0x000fe20004800000 */
[----:B------:R-:W-:Y:S01]  /*2100*/  IMAD.MOV.U32 R29, RZ, RZ, 0x2 ;  /* 0x00000002ff1d7424 */ /* 0x000fe200078e00ff */
[----:B------:R-:W-:-:S03]  /*2110*/  @!P1 IADD3 R29, PT, PT, RZ, 0x1, RZ ;  /* 0x00000001ff1d9810 */ /* 0x000fc60007ffe0ff */
[----:B------:R-:W-:-:S04]  /*2120*/  @!P2 IMAD.MOV R29, RZ, RZ, R27 ;  /* 0x000000ffff1da224 */ /* 0x000fc800078e021b */
[----:B------:R-:W-:Y:S02]  /*2130*/  VIADD R27, R29, 0x1 ;  /* 0x000000011d1b7836 */ /* 0x000fe40000000000 */
[----:B------:R-:W-:-:S04]  /*2140*/  @!P3 IMAD.MOV R27, RZ, RZ, R29 ;  /* 0x000000ffff1bb224 */ /* 0x000fc800078e021d */
[----:B------:R-:W-:Y:S02]  /*2150*/  VIADD R29, R27, 0x1 ;  /* 0x000000011b1d7836 */ /* 0x000fe40000000000 */
[----:B------:R-:W-:-:S04]  /*2160*/  @!P4 IMAD.MOV R29, RZ, RZ, R27 ;  /* 0x000000ffff1dc224 */ /* 0x000fc800078e021b */
[----:B------:R-:W-:Y:S02]  /*2170*/  VIADD R27, R29, 0x1 ;  /* 0x000000011d1b7836 */ /* 0x000fe40000000000 */
[----:B------:R-:W-:Y:S01]  /*2180*/  @!P5 IMAD.MOV R27, RZ, RZ, R29 ;  /* 0x000000ffff1bd224 */ /* 0x000fe200078e021d */
[----:B------:R-:W-:-:S03]  /*2190*/  ISETP.NE.AND P1, PT, R11, R14, PT ;  /* 0x0000000e0b00720c */ /* 0x000fc60003f25270 */
[C---:B0-----:R-:W-:Y:S01]  /*21a0*/  VIADD R4, R27.reuse, 0x1 ;  /* 0x000000011b047836 */ /* 0x041fe20000000000 */
[----:B------:R-:W-:-:S05]  /*21b0*/  @!P6 IADD3 R4, PT, PT, R27, RZ, RZ ;  /* 0x000000ff1b04e210 */ /* 0x000fca0007ffe0ff */
[----:B------:R-:W-:Y:S02]  /*21c0*/  VIADD R5, R4, 0x1 ;  /* 0x0000000104057836 */ /* 0x000fe40000000000 */
[----:B------:R-:W-:-:S04]  /*21d0*/  @!P0 IMAD.MOV R5, RZ, RZ, R4 ;  /* 0x000000ffff058224 */ /* 0x000fc800078e0204 */
[----:B------:R-:W-:Y:S02]  /*21e0*/  VIADD R4, R5, 0x1 ;  /* 0x0000000105047836 */ /* 0x000fe40000000000 */
[----:B------:R-:W-:-:S04]  /*21f0*/  @!P1 IMAD.MOV R4, RZ, RZ, R5 ;  /* 0x000000ffff049224 */ /* 0x000fc800078e0205 */
[----:B------:R-:W-:Y:S01]  /*2200*/  VIADD R5, R4, 0x1 ;  /* 0x0000000104057836 */ /* 0x000fe20000000000 */
[----:B--2---:R-:W-:Y:S02]  /*2210*/  ISETP.NE.AND P0, PT, R13, R16, PT ;  /* 0x000000100d00720c */ /* 0x004fe40003f05270 */
[----:B---3--:R-:W-:-:S11]  /*2220*/  ISETP.NE.AND P1, PT, R15, R18, PT ;  /* 0x000000120f00720c */ /* 0x008fd60003f25270 */
[----:B------:R-:W-:Y:S01]  /*2230*/  @!P0 IMAD.MOV R5, RZ, RZ, R4 ;  /* 0x000000ffff058224 */ /* 0x000fe200078e0204 */
[----:B----4-:R-:W-:-:S03]  /*2240*/  ISETP.NE.AND P0, PT, R17, R20, PT ;  /* 0x000000141100720c */ /* 0x010fc60003f05270 */
[----:B------:R-:W-:Y:S02]  /*2250*/  VIADD R4, R5, 0x1 ;  /* 0x0000000105047836 */ /* 0x000fe40000000000 */
[----:B------:R-:W-:Y:S01]  /*2260*/  @!P1 IMAD.MOV R4, RZ, RZ, R5 ;  /* 0x000000ffff049224 */ /* 0x000fe200078e0205 */
[----:B-----5:R-:W-:-:S04]  /*2270*/  ISETP.NE.AND P1, PT, R19, R22, PT ;  /* 0x000000161300720c */ /* 0x020fc80003f25270 */
[----:B------:R-:W-:-:S03]  /*2280*/  IADD3 R5, PT, PT, R4, 0x1, RZ ;  /* 0x0000000104057810 */ /* 0x000fc60007ffe0ff */
        /* <DEDUP_REMOVED lines=9> */
[----:B------:R-:W-:-:S04]  /*2320*/  @!P1 IMAD.MOV R3, RZ, RZ, R5 ;  /* 0x000000ffff039224 */ /* 0x000fc800078e0205 */
[----:B------:R-:W-:Y:S01]  /*2330*/  VIADD R5, R3, 0x1 ;  /* 0x0000000103057836 */ /* 0x000fe20000000000 */
[----:B------:R-:W-:-:S03]  /*2340*/  ISETP.NE.AND P1, PT, R25, R28, PT ;  /* 0x0000001c1900720c */ /* 0x000fc60003f25270 */
[----:B------:R-:W-:Y:S02]  /*2350*/  @!P0 IADD3 R5, PT, PT, R3, RZ, RZ ;  /* 0x000000ff03058210 */ /* 0x000fe40007ffe0ff */
[----:B------:R-:W-:-:S03]  /*2360*/  ISETP.GE.U32.AND P0, PT, R2, R9, PT ;  /* 0x000000090200720c */ /* 0x000fc60003f06070 */
[----:B------:R-:W-:-:S05]  /*2370*/  VIADD R4, R5, 0x1 ;  /* 0x0000000105047836 */ /* 0x000fca0000000000 */
[----:B------:R-:W-:-:S05]  /*2380*/  @!P1 IMAD.MOV R4, RZ, RZ, R5 ;  /* 0x000000ffff049224 */ /* 0x000fca00078e0205 */
[----:B------:R-:W-:Y:S05]  /*2390*/  @!P0 BRA `(.L_x_190) ;  /* 0x0000001c00308947 */ /* 0x000fea0003800000 */
[----:B------:R-:W-:Y:S01]  /*23a0*/  IMAD R3, R0, 0x1000, R9 ;  /* 0x0000100000037824 */ /* 0x000fe200078e0209 */
[----:B------:R-:W-:Y:S01]  /*23b0*/  LOP3.LUT R5, RZ, R10, RZ, 0x33, !PT ;  /* 0x0000000aff057212 */ /* 0x000fe200078e33ff */
[----:B------:R-:W-:Y:S01]  /*23c0*/  VIADD R2, R8, 0xfffff000 ;  /* 0xfffff00008027836 */ /* 0x000fe20000000000 */
[----:B------:R-:W-:Y:S02]  /*23d0*/  UMOV UR4, URZ ;  /* 0x000000ff00047c82 */ /* 0x000fe40008000000 */
[----:B------:R-:W-:Y:S01]  /*23e0*/  IADD3 R7, PT, PT, -R9, R8, R5 ;  /* 0x0000000809077210 */ /* 0x000fe20007ffe105 */
[----:B------:R-:W-:Y:S01]  /*23f0*/  IMAD.MOV.U32 R5, RZ, RZ, R3 ;  /* 0x000000ffff057224 */ /* 0x000fe200078e0003 */
[C---:B------:R-:W-:Y:S02]  /*2400*/  ISETP.GT.U32.AND P0, PT, R3.reuse, R2, PT ;  /* 0x000000020300720c */ /* 0x040fe40003f04070 */
[----:B------:R-:W-:Y:S01]  /*2410*/  IADD3 R10, PT, PT, R3, 0x800, R10 ;  /* 0x00000800030a7810 */ /* 0x000fe20007ffe00a */
[----:B------:R-:W-:-:S10]  /*2420*/  IMAD R6, R0, -0x1000, R7 ;  /* 0xfffff00000067824 */ /* 0x000fd400078e0207 */
[----:B------:R-:W-:Y:S05]  /*2430*/  @P0 BRA `(.L_x_191) ;  /* 0x00000004008c0947 */ /* 0x000fea0003800000 */
[----:B------:R-:W0:Y:S01]  /*2440*/  LDC R8, c[0x0][0x3b0] ;  /* 0x0000ec00ff087b82 */ /* 0x000e220000000800 */
[----:B------:R-:W1:Y:S01]  /*2450*/  LDCU.128 UR8, c[0x0][0x380] ;  /* 0x00007000ff0877ac */ /* 0x000e620008000c00 */
[----:B------:R-:W-:Y:S01]  /*2460*/  NOP ;  /* 0x0000000000007918 */ /* 0x000fe20000000000 */
.L_x_192:
[----:B------:R-:W2:Y:S02]  /*2470*/  S2R R12, SR_TID.X ;  /* 0x00000000000c7919 */ /* 0x000ea40000002100 */
[----:B--2---:R-:W-:-:S05]  /*2480*/  IMAD.IADD R12, R12, 0x1, R3 ;  /* 0x000000010c0c7824 */ /* 0x004fca00078e0203 */
        /* <DEDUP_REMOVED lines=36> */
[----:B------:R-:W-:Y:S02]  /*26d0*/  ISETP.NE.AND P5, PT, R25, R28, PT ;  /* 0x0000001c1900720c */ /* 0x000fe40003fa5270 */
[----:B------:R-:W-:Y:S01]  /*26e0*/  IADD3 R25, PT, PT, R4, 0x1, RZ ;  /* 0x0000000104197810 */ /* 0x000fe20007ffe0ff */
[----:B------:R-:W-:Y:S01]  /*26f0*/  @!P0 IMAD.MOV R25, RZ, RZ, R4 ;  /* 0x000000ffff198224 */ /* 0x000fe200078e0204 */
[----:B------:R-:W5:Y:S04]  /*2700*/  LDG.E.U8 R28, desc[UR6][R12.64+0xf00] ;  /* 0x000f00060c1c7981 */ /* 0x000f68000c1e1100 */
[----:B------:R-:W5:Y:S01]  /*2710*/  LDG.E.U8 R4, desc[UR6][R14.64+0xd00] ;  /* 0x000d00060e047981 */ /* 0x000f62000c1e1100 */
[----:B--2---:R-:W-:-:S03]  /*2720*/  ISETP.NE.AND P0, PT, R7, R16, PT ;  /* 0x000000100700720c */ /* 0x004fc60003f05270 */
[----:B------:R-:W2:Y:S01]  /*2730*/  LDG.E.U8 R7, desc[UR6][R12.64+0xd00] ;  /* 0x000d00060c077981 */ /* 0x000ea2000c1e1100 */
[----:B------:R-:W-:Y:S02]  /*2740*/  VIADD R16, R25, 0x1 ;  /* 0x0000000119107836 */ /* 0x000fe40000000000 */
[----:B------:R-:W-:Y:S02]  /*2750*/  @!P6 IMAD.MOV R16, RZ, RZ, R25 ;  /* 0x000000ffff10e224 */ /* 0x000fe400078e0219 */
        /* <DEDUP_REMOVED lines=8> */
[C---:B------:R-:W-:Y:S01]  /*27e0*/  VIADD R27, R16.reuse, 0x1 ;  /* 0x00000001101b7836 */ /* 0x040fe20000000000 */
[----:B------:R-:W-:-:S05]  /*27f0*/  @!P3 IADD3 R27, PT, PT, R16, RZ, RZ ;  /* 0x000000ff101bb210 */ /* 0x000fca0007ffe0ff */
[----:B------:R-:W-:Y:S02]  /*2800*/  VIADD R16, R27, 0x1 ;  /* 0x000000011b107836 */ /* 0x000fe40000000000 */
[----:B------:R-:W-:-:S04]  /*2810*/  @!P2 IMAD.MOV R16, RZ, RZ, R27 ;  /* 0x000000ffff10a224 */ /* 0x000fc800078e021b */
[----:B------:R-:W-:Y:S02]  /*2820*/  VIADD R27, R16, 0x1 ;  /* 0x00000001101b7836 */ /* 0x000fe40000000000 */
[----:B------:R-:W-:-:S04]  /*2830*/  @!P1 IMAD.MOV R27, RZ, RZ, R16 ;  /* 0x000000ffff1b9224 */ /* 0x000fc800078e0210 */
[----:B-1----:R-:W-:Y:S02]  /*2840*/  VIADD R12, R27, 0x1 ;  /* 0x000000011b0c7836 */ /* 0x002fe40000000000 */
[----:B------:R-:W-:Y:S01]  /*2850*/  @!P0 IMAD.MOV R12, RZ, RZ, R27 ;  /* 0x000000ffff0c8224 */ /* 0x000fe200078e021b */
[----:B----4-:R-:W-:Y:S02]  /*2860*/  ISETP.NE.AND P0, PT, R17, R20, PT ;  /* 0x000000141100720c */ /* 0x010fe40003f05270 */
[----:B-----5:R-:W-:Y:S01]  /*2870*/  ISETP.NE.AND P1, PT, R21, R24, PT ;  /* 0x000000181500720c */ /* 0x020fe20003f25270 */
[----:B------:R-:W-:Y:S02]  /*2880*/  VIADD R13, R12, 0x1 ;  /* 0x000000010c0d7836 */ /* 0x000fe40000000000 */
[----:B------:R-:W-:-:S05]  /*2890*/  @!P6 IMAD.MOV R13, RZ, RZ, R12 ;  /* 0x000000ffff0de224 */ /* 0x000fca00078e020c */
        /* <DEDUP_REMOVED lines=8> */
[----:B--2---:R-:W-:-:S03]  /*2920*/  ISETP.NE.AND P0, PT, R4, R7, PT ;  /* 0x000000070400720c */ /* 0x004fc60003f05270 */
[----:B------:R-:W-:Y:S02]  /*2930*/  VIADD R4, R12, 0x1 ;  /* 0x000000010c047836 */ /* 0x000fe40000000000 */
[----:B------:R-:W-:-:S04]  /*2940*/  @!P1 IMAD.MOV R4, RZ, RZ, R12 ;  /* 0x000000ffff049224 */ /* 0x000fc800078e020c */
[----:B------:R-:W-:Y:S01]  /*2950*/  VIADD R7, R4, 0x1 ;  /* 0x0000000104077836 */ /* 0x000fe20000000000 */
[----:B---3--:R-:W-:-:S03]  /*2960*/  ISETP.NE.AND P1, PT, R11, R18, PT ;  /* 0x000000120b00720c */ /* 0x008fc60003f25270 */
[----:B------:R-:W-:Y:S01]  /*2970*/  @!P0 IADD3 R7, PT, PT, R4, RZ, RZ ;  /* 0x000000ff04078210 */ /* 0x000fe20007ffe0ff */
[----:B0-----:R-:W-:-:S04]  /*2980*/  IMAD.IADD R4, R8, 0x1, -R3 ;  /* 0x0000000108047824 */ /* 0x001fc800078e0a03 */
[----:B------:R-:W-:Y:S01]  /*2990*/  VIADD R11, R7, 0x1 ;  /* 0x00000001070b7836 */ /* 0x000fe20000000000 */
[----:B------:R-:W-:-:S04]  /*29a0*/  ISETP.NE.AND P0, PT, R25, R28, PT ;  /* 0x0000001c1900720c */ /* 0x000fc80003f05270 */
[----:B------:R-:W-:Y:S01]  /*29b0*/  @!P1 IMAD.MOV R11, RZ, RZ, R7 ;  /* 0x000000ffff0b9224 */ /* 0x000fe200078e0207 */
[----:B------:R-:W-:-:S03]  /*29c0*/  ISETP.GE.U32.AND P1, PT, R4, R9, PT ;  /* 0x000000090400720c */ /* 0x000fc60003f26070 */
[----:B------:R-:W-:-:S05]  /*29d0*/  VIADD R4, R11, 0x1 ;  /* 0x000000010b047836 */ /* 0x000fca0000000000 */
[----:B------:R-:W-:-:S05]  /*29e0*/  @!P0 IMAD.MOV R4, RZ, RZ, R11 ;  /* 0x000000ffff048224 */ /* 0x000fca00078e020b */
[----:B------:R-:W-:Y:S05]  /*29f0*/  @!P1 BRA `(.L_x_190) ;  /* 0x0000001400989947 */ /* 0x000fea0003800000 */
[C---:B------:R-:W-:Y:S01]  /*2a00*/  IMAD.IADD R3, R9.reuse, 0x1, R3 ;  /* 0x0000000109037824 */ /* 0x040fe200078e0203 */
[----:B------:R-:W-:Y:S01]  /*2a10*/  UIADD3 UR4, UPT, UPT, UR4, 0x1, URZ ;  /* 0x0000000104047890 */ /* 0x000fe2000fffe0ff */
[C---:B------:R-:W-:Y:S01]  /*2a20*/  IMAD.IADD R5, R9.reuse, 0x1, R5 ;  /* 0x0000000109057824 */ /* 0x040fe200078e0205 */
[----:B------:R-:W-:Y:S01]  /*2a30*/  IADD3 R10, PT, PT, R9, R10, RZ ;  /* 0x0000000a090a7210 */ /* 0x000fe20007ffe0ff */
[----:B------:R-:W-:Y:S01]  /*2a40*/  IMAD.IADD R6, R6, 0x1, -R9 ;  /* 0x0000000106067824 */ /* 0x000fe200078e0a09 */
[----:B------:R-:W-:-:S13]  /*2a50*/  ISETP.GT.U32.AND P0, PT, R3, R2, PT ;  /* 0x000000020300720c */ /* 0x000fda0003f04070 */
[----:B------:R-:W-:Y:S05]  /*2a60*/  @!P0 BRA `(.L_x_192) ;  /* 0xfffffff800808947 */ /* 0x000fea000383ffff */
.L_x_191:
[----:B------:R-:W0:Y:S01]  /*2a70*/  S2R R11, SR_TID.X ;  /* 0x00000000000b7919 */ /* 0x000e220000002100 */
[----:B------:R-:W-:Y:S01]  /*2a80*/  IMAD.IADD R2, R8, 0x1, -R3 ;  /* 0x0000000108027824 */ /* 0x000fe200078e0a03 */
[----:B------:R-:W-:Y:S04]  /*2a90*/  BSSY.RECONVERGENT B1, `(.L_x_190) ;  /* 0x000015c000017945 */ /* 0x000fe80003800200 */
[----:B0-----:R-:W-:-:S04]  /*2aa0*/  ISETP.GE.AND P0, PT, R11, R2, PT ;  /* 0x000000020b00720c */ /* 0x001fc80003f06270 */
[----:B------:R-:W-:-:S13]  /*2ab0*/  ISETP.GE.U32.OR P0, PT, R3, R8, P0 ;  /* 0x000000080300720c */ /* 0x000fda0000706470 */
[----:B------:R-:W-:Y:S05]  /*2ac0*/  @P0 BRA `(.L_x_193) ;  /* 0x0000001400600947 */ /* 0x000fea0003800000 */
[----:B------:R-:W0:Y:S01]  /*2ad0*/  LDC R7, c[0x0][0x3b4] ;  /* 0x0000ed00ff077b82 */ /* 0x000e220000000800 */
[----:B------:R-:W-:Y:S07]  /*2ae0*/  BSSY.RECONVERGENT B2, `(.L_x_194) ;  /* 0x00000ba000027945 */ /* 0x000fee0003800200 */
[----:B------:R-:W1:Y:S01]  /*2af0*/  LDC R2, c[0x0][0x3b4] ;  /* 0x0000ed00ff027b82 */ /* 0x000e620000000800 */
[----:B0-----:R-:W-:Y:S01]  /*2b00*/  IMAD.SHL.U32 R9, R7, 0x1000, RZ ;  /* 0x0000100007097824 */ /* 0x001fe200078e00ff */
[----:B------:R-:W-:-:S03]  /*2b10*/  LOP3.LUT R7, RZ, R11, RZ, 0x33, !PT ;  /* 0x0000000bff077212 */ /* 0x000fc600078e33ff */
[----:B------:R-:W-:-:S05]  /*2b20*/  IMAD R9, R0, 0x1000, R9 ;  /* 0x0000100000097824 */ /* 0x000fca00078e0209 */
[----:B------:R-:W-:Y:S01]  /*2b30*/  IADD3 R8, PT, PT, -R9, R8, R7 ;  /* 0x0000000809087210 */ /* 0x000fe20007ffe107 */
[----:B-1----:R-:W-:Y:S02]  /*2b40*/  IMAD R7, R2, UR4, RZ ;  /* 0x0000000402077c24 */ /* 0x002fe4000f8e02ff */
[----:B------:R-:W-:Y:S02]  /*2b50*/  IMAD.MOV.U32 R2, RZ, RZ, R11 ;  /* 0x000000ffff027224 */ /* 0x000fe400078e000b */
[----:B------:R-:W-:-:S05]  /*2b60*/  IMAD R7, R7, -0x1000, R8 ;  /* 0xfffff00007077824 */ /* 0x000fca00078e0208 */
[C---:B------:R-:W-:Y:S02]  /*2b70*/  ISETP.GE.U32.AND P0, PT, R7.reuse, 0xf00, PT ;  /* 0x00000f000700780c */ /* 0x040fe40003f06070 */
[----:B------:R-:W-:-:S04]  /*2b80*/  LEA.HI R7, R7, 0x1, RZ, 0x18 ;  /* 0x0000000107077811 */ /* 0x000fc800078fc0ff */
[----:B------:R-:W-:-:S07]  /*2b90*/  LOP3.LUT R8, R7, 0xf, RZ, 0xc0, !PT ;  /* 0x0000000f07087812 */ /* 0x000fce00078ec0ff */
[----:B------:R-:W-:Y:S05]  /*2ba0*/  @!P0 BRA `(.L_x_195) ;  /* 0x0000000800b48947 */ /* 0x000fea0003800000 */
[----:B------:R-:W-:Y:S01]  /*2bb0*/  LEA.HI R2, R6, 0x1, RZ, 0x18 ;  /* 0x0000000106027811 */ /* 0x000fe200078fc0ff */
[----:B------:R-:W-:Y:S03]  /*2bc0*/  BSSY.RECONVERGENT B3, `(.L_x_196) ;  /* 0x00000aa000037945 */ /* 0x000fe60003800200 */
[----:B------:R-:W-:Y:S02]  /*2bd0*/  LOP3.LUT R9, R2, 0x1fffff0, RZ, 0xc0, !PT ;  /* 0x01fffff002097812 */ /* 0x000fe400078ec0ff */
[----:B------:R-:W-:-:S03]  /*2be0*/  LOP3.LUT R2, R11, 0x800, RZ, 0xfc, !PT ;  /* 0x000008000b027812 */ /* 0x000fc600078efcff */
[----:B------:R-:W-:-:S07]  /*2bf0*/  IMAD.MOV R9, RZ, RZ, -R9 ;  /* 0x000000ffff097224 */ /* 0x000fce00078e0a09 */
.L_x_197:
[----:B------:R-:W-:-:S05]  /*2c00*/  VIADD R20, R10, 0xfffff800 ;  /* 0xfffff8000a147836 */ /* 0x000fca0000000000 */
[C---:B------:R-:W-:Y:S02]  /*2c10*/  IADD3 R12, P0, PT, R20.reuse, UR8, RZ ;  /* 0x00000008140c7c10 */ /* 0x040fe4000ff1e0ff */
[----:B------:R-:W-:-:S03]  /*2c20*/  IADD3 R20, P1, PT, R20, UR10, RZ ;  /* 0x0000000a14147c10 */ /* 0x000fc6000ff3e0ff */
[----:B------:R-:W-:Y:S02]  /*2c30*/  IMAD.X R13, RZ, RZ, UR9, P0 ;  /* 0x00000009ff0d7e24 */ /* 0x000fe400080e06ff */
[----:B------:R-:W-:-:S03]  /*2c40*/  IMAD.X R21, RZ, RZ, UR11, P1 ;  /* 0x0000000bff157e24 */ /* 0x000fc600088e06ff */
[----:B------:R0:W2:Y:S04]  /*2c50*/  LDG.E.U8 R16, desc[UR6][R12.64] ;  /* 0x000000060c107981 */ /* 0x0000a8000c1e1100 */
[----:B------:R-:W2:Y:S01]  /*2c60*/  LDG.E.U8 R17, desc[UR6][R20.64] ;  /* 0x0000000614117981 */ /* 0x000ea2000c1e1100 */
[----:B------:R-:W-:-:S04]  /*2c70*/  IADD3 R28, PT, PT, R10, -0x700, RZ ;  /* 0xfffff9000a1c7810 */ /* 0x000fc80007ffe0ff */
[C---:B------:R-:W-:Y:S02]  /*2c80*/  IADD3 R18, P0, PT, R28.reuse, UR8, RZ ;  /* 0x000000081c127c10 */ /* 0x040fe4000ff1e0ff */
[----:B------:R-:W-:-:S03]  /*2c90*/  IADD3 R28, P1, PT, R28, UR10, RZ ;  /* 0x0000000a1c1c7c10 */ /* 0x000fc6000ff3e0ff */
[----:B------:R-:W-:Y:S02]  /*2ca0*/  IMAD.X R19, RZ, RZ, UR9, P0 ;  /* 0x00000009ff137e24 */ /* 0x000fe400080e06ff */
[----:B------:R-:W-:-:S03]  /*2cb0*/  IMAD.X R29, RZ, RZ, UR11, P1 ;  /* 0x0000000bff1d7e24 */ /* 0x000fc600088e06ff */
[----:B------:R1:W3:Y:S04]  /*2cc0*/  LDG.E.U8 R27, desc[UR6][R18.64] ;  /* 0x00000006121b7981 */ /* 0x0002e8000c1e1100 */
[----:B------:R-:W3:Y:S01]  /*2cd0*/  LDG.E.U8 R28, desc[UR6][R28.64] ;  /* 0x000000061c1c7981 */ /* 0x000ee2000c1e1100 */
[C---:B------:R-:W-:Y:S02]  /*2ce0*/  VIADD R11, R10.reuse, 0xfffffa00 ;  /* 0xfffffa000a0b7836 */ /* 0x040fe40000000000 */
[----:B------:R-:W-:-:S03]  /*2cf0*/  VIADD R23, R10, 0xfffffb00 ;  /* 0xfffffb000a177836 */ /* 0x000fc60000000000 */
[C---:B------:R-:W-:Y:S02]  /*2d00*/  IADD3 R14, P0, PT, R11.reuse, UR8, RZ ;  /* 0x000000080b0e7c10 */ /* 0x040fe4000ff1e0ff */
[----:B0-----:R-:W-:Y:S01]  /*2d10*/  IADD3 R12, P1, PT, R11, UR10, RZ ;  /* 0x0000000a0b0c7c10 */ /* 0x001fe2000ff3e0ff */
[----:B------:R-:W-:Y:S02]  /*2d20*/  VIADD R11, R10, 0xfffffc00 ;  /* 0xfffffc000a0b7836 */ /* 0x000fe40000000000 */
[----:B------:R-:W-:Y:S01]  /*2d30*/  IMAD.X R15, RZ, RZ, UR9, P0 ;  /* 0x00000009ff0f7e24 */ /* 0x000fe200080e06ff */
[C---:B------:R-:W-:Y:S01]  /*2d40*/  IADD3 R22, P0, PT, R23.reuse, UR8, RZ ;  /* 0x0000000817167c10 */ /* 0x040fe2000ff1e0ff */
[----:B------:R-:W-:Y:S01]  /*2d50*/  IMAD.X R13, RZ, RZ, UR11, P1 ;  /* 0x0000000bff0d7e24 */ /* 0x000fe200088e06ff */
[----:B-1----:R-:W-:Y:S02]  /*2d60*/  IADD3 R18, P1, PT, R23, UR10, RZ ;  /* 0x0000000a17127c10 */ /* 0x002fe4000ff3e0ff */
[----:B------:R0:W4:Y:S01]  /*2d70*/  LDG.E.U8 R21, desc[UR6][R14.64] ;  /* 0x000000060e157981 */ /* 0x000122000c1e1100 */
[----:B------:R-:W-:-:S02]  /*2d80*/  IMAD.X R23, RZ, RZ, UR9, P0 ;  /* 0x00000009ff177e24 */ /* 0x000fc400080e06ff */
[C---:B------:R-:W-:Y:S01]  /*2d90*/  VIADD R25, R10.reuse, 0xfffffd00 ;  /* 0xfffffd000a197836 */ /* 0x040fe20000000000 */
[----:B------:R1:W4:Y:S01]  /*2da0*/  LDG.E.U8 R26, desc[UR6][R12.64] ;  /* 0x000000060c1a7981 */ /* 0x000322000c1e1100 */
[----:B------:R-:W-:Y:S02]  /*2db0*/  IADD3.X R19, PT, PT, RZ, UR11, RZ, P1, !PT ;  /* 0x0000000bff137c10 */ /* 0x000fe40008ffe4ff */
[C---:B0-----:R-:W-:Y:S01]  /*2dc0*/  IADD3 R14, P0, PT, R11.reuse, UR8, RZ ;  /* 0x000000080b0e7c10 */ /* 0x041fe2000ff1e0ff */
[----:B------:R-:W-:Y:S02]  /*2dd0*/  VIADD R29, R10, 0xfffffe00 ;  /* 0xfffffe000a1d7836 */ /* 0x000fe40000000000 */
[----:B------:R-:W5:Y:S01]  /*2de0*/  LDG.E.U8 R20, desc[UR6][R18.64] ;  /* 0x0000000612147981 */ /* 0x000f62000c1e1100 */
[----:B-1----:R-:W-:Y:S01]  /*2df0*/  IADD3 R12, P2, PT, R11, UR10, RZ ;  /* 0x0000000a0b0c7c10 */ /* 0x002fe2000ff5e0ff */
[----:B------:R-:W-:Y:S02]  /*2e00*/  IMAD.X R15, RZ, RZ, UR9, P0 ;  /* 0x00000009ff0f7e24 */ /* 0x000fe400080e06ff */
[----:B------:R-:W5:Y:S02]  /*2e10*/  LDG.E.U8 R11, desc[UR6][R22.64] ;  /* 0x00000006160b7981 */ /* 0x000f64000c1e1100 */
[----:B------:R-:W-:Y:S01]  /*2e20*/  IMAD.X R13, RZ, RZ, UR11, P2 ;  /* 0x0000000bff0d7e24 */ /* 0x000fe200090e06ff */
[C---:B------:R-:W-:Y:S01]  /*2e30*/  IADD3 R24, P0, PT, R25.reuse, UR8, RZ ;  /* 0x0000000819187c10 */ /* 0x040fe2000ff1e0ff */
[----:B------:R0:W5:Y:S04]  /*2e40*/  LDG.E.U8 R23, desc[UR6][R14.64] ;  /* 0x000000060e177981 */ /* 0x000168000c1e1100 */
[----:B------:R1:W5:Y:S01]  /*2e50*/  LDG.E.U8 R22, desc[UR6][R12.64] ;  /* 0x000000060c167981 */ /* 0x000362000c1e1100 */
[----:B0-----:R-:W-:Y:S01]  /*2e60*/  IADD3 R14, P1, PT, R25, UR10, RZ ;  /* 0x0000000a190e7c10 */ /* 0x001fe2000ff3e0ff */
[----:B------:R-:W-:-:S04]  /*2e70*/  IMAD.X R25, RZ, RZ, UR9, P0 ;  /* 0x00000009ff197e24 */ /* 0x000fc800080e06ff */
[----:B------:R-:W-:Y:S01]  /*2e80*/  IMAD.X R15, RZ, RZ, UR11, P1 ;  /* 0x0000000bff0f7e24 */ /* 0x000fe200088e06ff */
[----:B-1----:R-:W-:Y:S01]  /*2e90*/  IADD3 R12, P1, PT, R29, UR10, RZ ;  /* 0x0000000a1d0c7c10 */ /* 0x002fe2000ff3e0ff */
[----:B------:R-:W5:Y:S01]  /*2ea0*/  LDG.E.U8 R24, desc[UR6][R24.64] ;  /* 0x0000000618187981 */ /* 0x000f62000c1e1100 */
[----:B------:R-:W-:-:S03]  /*2eb0*/  IADD3 R18, PT, PT, R10, -0x100, RZ ;  /* 0xffffff000a127810 */ /* 0x000fc60007ffe0ff */
[----:B------:R-:W-:-:S05]  /*2ec0*/  IMAD.X R13, RZ, RZ, UR11, P1 ;  /* 0x0000000bff0d7e24 */ /* 0x000fca00088e06ff */
[----:B------:R-:W5:Y:S04]  /*2ed0*/  LDG.E.U8 R19, desc[UR6][R12.64] ;  /* 0x000000060c137981 */ /* 0x000f68000c1e1100 */
[----:B------:R0:W5:Y:S02]  /*2ee0*/  LDG.E.U8 R25, desc[UR6][R14.64] ;  /* 0x000000060e197981 */ /* 0x000164000c1e1100 */
[----:B0-----:R-:W-:-:S05]  /*2ef0*/  IADD3 R14, P1, PT, R18, UR8, RZ ;  /* 0x00000008120e7c10 */ /* 0x001fca000ff3e0ff */
[----:B------:R-:W-:Y:S01]  /*2f00*/  IMAD.X R15, RZ, RZ, UR9, P1 ;  /* 0x00000009ff0f7e24 */ /* 0x000fe200088e06ff */
[----:B--2---:R-:W-:Y:S02]  /*2f10*/  ISETP.NE.AND P0, PT, R16, R17, PT ;  /* 0x000000111000720c */ /* 0x004fe40003f05270 */
[----:B------:R-:W-:-:S05]  /*2f20*/  IADD3 R16, P2, PT, R29, UR8, RZ ;  /* 0x000000081d107c10 */ /* 0x000fca000ff5e0ff */
[----:B------:R-:W-:Y:S01]  /*2f30*/  IMAD.X R17, RZ, RZ, UR9, P2 ;  /* 0x00000009ff117e24 */ /* 0x000fe200090e06ff */
[----:B------:R-:W-:-:S04]  /*2f40*/  IADD3 R12, P2, PT, R18, UR10, RZ ;  /* 0x0000000a120c7c10 */ /* 0x000fc8000ff5e0ff */
[----:B------:R-:W2:Y:S01]  /*2f50*/  LDG.E.U8 R16, desc[UR6][R16.64] ;  /* 0x0000000610107981 */ /* 0x000ea2000c1e1100 */
[----:B------:R-:W-:-:S05]  /*2f60*/  IMAD.X R13, RZ, RZ, UR11, P2 ;  /* 0x0000000bff0d7e24 */ /* 0x000fca00090e06ff */
[----:B------:R0:W2:Y:S04]  /*2f70*/  LDG.E.U8 R18, desc[UR6][R12.64] ;  /* 0x000000060c127981 */ /* 0x0000a8000c1e1100 */
[----:B------:R1:W2:Y:S01]  /*2f80*/  LDG.E.U8 R17, desc[UR6][R14.64] ;  /* 0x000000060e117981 */ /* 0x0002a2000c1e1100 */
[C---:B0-----:R-:W-:Y:S02]  /*2f90*/  IADD3 R12, P3, PT, R10.reuse, UR10, RZ ;  /* 0x0000000a0a0c7c10 */ /* 0x041fe4000ff7e0ff */
[----:B-1----:R-:W-:-:S03]  /*2fa0*/  IADD3 R14, P2, PT, R10, UR8, RZ ;  /* 0x000000080a0e7c10 */ /* 0x002fc6000ff5e0ff */
[----:B------:R-:W-:Y:S02]  /*2fb0*/  IMAD.X R13, RZ, RZ, UR11, P3 ;  /* 0x0000000bff0d7e24 */ /* 0x000fe400098e06ff */
[----:B------:R-:W-:Y:S01]  /*2fc0*/  IMAD.X R15, RZ, RZ, UR9, P2 ;  /* 0x00000009ff0f7e24 */ /* 0x000fe200090e06ff */
[----:B---3--:R-:W-:Y:S02]  /*2fd0*/  ISETP.NE.AND P1, PT, R27, R28, PT ;  /* 0x0000001c1b00720c */ /* 0x008fe40003f25270 */
[----:B------:R0:W3:Y:S04]  /*2fe0*/  LDG.E.U8 R27, desc[UR6][R12.64] ;  /* 0x000000060c1b7981 */ /* 0x0000e8000c1e1100 */
[----:B------:R1:W3:Y:S01]  /*2ff0*/  LDG.E.U8 R29, desc[UR6][R14.64] ;  /* 0x000000060e1d7981 */ /* 0x0002e2000c1e1100 */
[----:B------:R-:W-:Y:S01]  /*3000*/  VIADD R28, R10, 0x100 ;  /* 0x000001000a1c7836 */ /* 0x000fe20000000000 */
[----:B----4-:R-:W-:-:S02]  /*3010*/  ISETP.NE.AND P3, PT, R21, R26, PT ;  /* 0x0000001a1500720c */ /* 0x010fc40003f65270 */
[----:B-----5:R-:W-:Y:S02]  /*3020*/  ISETP.NE.AND P5, PT, R11, R20, PT ;  /* 0x000000140b00720c */ /* 0x020fe40003fa5270 */
[----:B------:R-:W-:Y:S02]  /*3030*/  P2R R11, PR, RZ, 0x8 ;  /* 0x00000008ff0b7803 */ /* 0x000fe40000000000 */
[----:B0-----:R-:W-:Y:S01]  /*3040*/  IADD3 R12, P3, PT, R28, UR10, RZ ;  /* 0x0000000a1c0c7c10 */ /* 0x001fe2000ff7e0ff */
[----:B------:R-:W-:Y:S01]  /*3050*/  VIADD R26, R4, 0x1 ;  /* 0x00000001041a7836 */ /* 0x000fe20000000000 */
[----:B-1----:R-:W-:Y:S01]  /*3060*/  IADD3 R14, P2, PT, R28, UR8, RZ ;  /* 0x000000081c0e7c10 */ /* 0x002fe2000ff5e0ff */
[----:B------:R-:W-:Y:S01]  /*3070*/  @!P0 IMAD.MOV R26, RZ, RZ, R4 ;  /* 0x000000ffff1a8224 */ /* 0x000fe200078e0204 */
[----:B------:R-:W-:Y:S01]  /*3080*/  IADD3.X R13, PT, PT, RZ, UR11, RZ, P3, !PT ;  /* 0x0000000bff0d7c10 */ /* 0x000fe20009ffe4ff */
[----:B------:R-:W-:Y:S02]  /*3090*/  VIADD R28, R10, 0x200 ;  /* 0x000002000a1c7836 */ /* 0x000fe40000000000 */
[----:B------:R-:W-:-:S02]  /*30a0*/  IMAD.X R15, RZ, RZ, UR9, P2 ;  /* 0x00000009ff0f7e24 */ /* 0x000fc400090e06ff */
[----:B------:R-:W-:Y:S01]  /*30b0*/  VIADD R4, R26, 0x1 ;  /* 0x000000011a047836 */ /* 0x000fe20000000000 */
[----:B------:R0:W4:Y:S01]  /*30c0*/  LDG.E.U8 R20, desc[UR6][R12.64] ;  /* 0x000000060c147981 */ /* 0x000122000c1e1100 */
[----:B------:R-:W-:Y:S01]  /*30d0*/  @!P1 IMAD.MOV R4, RZ, RZ, R26 ;  /* 0x000000ffff049224 */ /* 0x000fe200078e021a */
[----:B------:R-:W-:Y:S01]  /*30e0*/  ISETP.NE.AND P4, PT, R23, R22, PT ;  /* 0x000000161700720c */ /* 0x000fe20003f85270 */
[----:B------:R-:W-:Y:S01]  /*30f0*/  VIADD R22, R10, 0x300 ;  /* 0x000003000a167836 */ /* 0x000fe20000000000 */
[----:B------:R1:W4:Y:S01]  /*3100*/  LDG.E.U8 R21, desc[UR6][R14.64] ;  /* 0x000000060e157981 */ /* 0x000322000c1e1100 */
[C---:B0-----:R-:W-:Y:S02]  /*3110*/  IADD3 R12, P1, PT, R28.reuse, UR8, RZ ;  /* 0x000000081c0c7c10 */ /* 0x041fe4000ff3e0ff */
[----:B-1----:R-:W-:-:S03]  /*3120*/  IADD3 R14, P0, PT, R28, UR10, RZ ;  /* 0x0000000a1c0e7c10 */ /* 0x002fc6000ff1e0ff */
[----:B------:R-:W-:Y:S02]  /*3130*/  IMAD.X R13, RZ, RZ, UR9, P1 ;  /* 0x00000009ff0d7e24 */ /* 0x000fe400088e06ff */
[----:B------:R-:W-:-:S03]  /*3140*/  IMAD.X R15, RZ, RZ, UR11, P0 ;  /* 0x0000000bff0f7e24 */ /* 0x000fc600080e06ff */
[----:B------:R0:W5:Y:S01]  /*3150*/  LDG.E.U8 R26, desc[UR6][R12.64] ;  /* 0x000000060c1a7981 */ /* 0x000162000c1e1100 */
[----:B------:R-:W-:Y:S02]  /*3160*/  ISETP.NE.AND P3, PT, R24, R25, PT ;  /* 0x000000191800720c */ /* 0x000fe40003f65270 */
[----:B------:R-:W-:-:S05]  /*3170*/  IADD3 R24, P1, PT, R22, UR8, RZ ;  /* 0x0000000816187c10 */ /* 0x000fca000ff3e0ff */
[----:B------:R-:W-:Y:S02]  /*3180*/  IMAD.X R25, RZ, RZ, UR9, P1 ;  /* 0x00000009ff197e24 */ /* 0x000fe400088e06ff */
[----:B------:R-:W-:-:S03]  /*3190*/  VIADD R28, R10, 0x500 ;  /* 0x000005000a1c7836 */ /* 0x000fc60000000000 */
[----:B------:R-:W5:Y:S01]  /*31a0*/  LDG.E.U8 R24, desc[UR6][R24.64] ;  /* 0x0000000618187981 */ /* 0x000f62000c1e1100 */
[----:B--2---:R-:W-:Y:S01]  /*31b0*/  ISETP.NE.AND P2, PT, R16, R19, PT ;  /* 0x000000131000720c */ /* 0x004fe20003f45270 */
[----:B------:R-:W-:Y:S01]  /*31c0*/  VIADD R19, R10, 0x400 ;  /* 0x000004000a137836 */ /* 0x000fe20000000000 */
[----:B------:R-:W-:Y:S02]  /*31d0*/  IADD3 R16, P0, PT, R22, UR10, RZ ;  /* 0x0000000a16107c10 */ /* 0x000fe4000ff1e0ff */
[----:B------:R-:W-:Y:S02]  /*31e0*/  ISETP.NE.AND P1, PT, R17, R18, PT ;  /* 0x000000121100720c */ /* 0x000fe40003f25270 */
[----:B------:R-:W-:Y:S02]  /*31f0*/  IADD3.X R17, PT, PT, RZ, UR11, RZ, P0, !PT ;  /* 0x0000000bff117c10 */ /* 0x000fe400087fe4ff */
[----:B------:R-:W-:-:S03]  /*3200*/  IADD3 R22, P0, PT, R19, UR8, RZ ;  /* 0x0000000813167c10 */ /* 0x000fc6000ff1e0ff */
[----:B------:R-:W5:Y:S02]  /*3210*/  LDG.E.U8 R25, desc[UR6][R16.64] ;  /* 0x0000000610197981 */ /* 0x000f64000c1e1100 */
[----:B------:R-:W-:Y:S01]  /*3220*/  IMAD.X R23, RZ, RZ, UR9, P0 ;  /* 0x00000009ff177e24 */ /* 0x000fe200080e06ff */
[----:B------:R-:W-:-:S04]  /*3230*/  IADD3 R18, P0, PT, R19, UR10, RZ ;  /* 0x0000000a13127c10 */ /* 0x000fc8000ff1e0ff */
[----:B------:R-:W2:Y:S01]  /*3240*/  LDG.E.U8 R22, desc[UR6][R22.64] ;  /* 0x0000000616167981 */ /* 0x000ea2000c1e1100 */
[----:B------:R-:W-:Y:S01]  /*3250*/  IMAD.X R19, RZ, RZ, UR11, P0 ;  /* 0x0000000bff137e24 */ /* 0x000fe200080e06ff */
[----:B0-----:R-:W-:-:S05]  /*3260*/  IADD3 R12, P0, PT, R28, UR8, RZ ;  /* 0x000000081c0c7c10 */ /* 0x001fca000ff1e0ff */
[----:B------:R-:W-:Y:S01]  /*3270*/  IMAD.X R13, RZ, RZ, UR9, P0 ;  /* 0x00000009ff0d7e24 */ /* 0x000fe200080e06ff */
[----:B---3--:R-:W-:Y:S02]  /*3280*/  ISETP.NE.AND P0, PT, R29, R27, PT ;  /* 0x0000001b1d00720c */ /* 0x008fe40003f05270 */
[----:B------:R0:W3:Y:S04]  /*3290*/  LDG.E.U8 R27, desc[UR6][R14.64] ;  /* 0x000000060e1b7981 */ /* 0x0000e8000c1e1100 */
[----:B------:R1:W2:Y:S01]  /*32a0*/  LDG.E.U8 R23, desc[UR6][R18.64] ;  /* 0x0000000612177981 */ /* 0x0002a2000c1e1100 */
[----:B0-----:R-:W-:Y:S01]  /*32b0*/  IADD3 R14, P6, PT, R28, UR10, RZ ;  /* 0x0000000a1c0e7c10 */ /* 0x001fe2000ffde0ff */
[----:B------:R-:W-:-:S04]  /*32c0*/  VIADD R28, R10, 0x600 ;  /* 0x000006000a1c7836 */ /* 0x000fc80000000000 */
[----:B------:R-:W-:Y:S01]  /*32d0*/  IMAD.X R15, RZ, RZ, UR11, P6 ;  /* 0x0000000bff0f7e24 */ /* 0x000fe2000b0e06ff */
[----:B------:R-:W-:-:S04]  /*32e0*/  IADD3 R16, P6, PT, R28, UR8, RZ ;  /* 0x000000081c107c10 */ /* 0x000fc8000ffde0ff */
[----:B------:R0:W2:Y:S01]  /*32f0*/  LDG.E.U8 R29, desc[UR6][R14.64] ;  /* 0x000000060e1d7981 */ /* 0x0000a2000c1e1100 */
[----:B------:R-:W-:Y:S01]  /*3300*/  IMAD.X R17, RZ, RZ, UR9, P6 ;  /* 0x00000009ff117e24 */ /* 0x000fe2000b0e06ff */
[----:B-1----:R-:W-:Y:S02]  /*3310*/  IADD3 R18, P6, PT, R28, UR10, RZ ;  /* 0x0000000a1c127c10 */ /* 0x002fe4000ffde0ff */
[----:B------:R1:W2:Y:S03]  /*3320*/  LDG.E.U8 R28, desc[UR6][R12.64] ;  /* 0x000000060c1c7981 */ /* 0x0002a6000c1e1100 */
[----:B------:R-:W-:Y:S01]  /*3330*/  IMAD.X R19, RZ, RZ, UR11, P6 ;  /* 0x0000000bff137e24 */ /* 0x000fe2000b0e06ff */
[----:B------:R-:W2:Y:S01]  /*3340*/  LDG.E.U8 R16, desc[UR6][R16.64] ;  /* 0x0000000610107981 */ /* 0x000ea2000c1e1100 */
[----:B0-----:R-:W-:-:S04]  /*3350*/  IADD3 R14, PT, PT, R10, 0x700, RZ ;  /* 0x000007000a0e7810 */ /* 0x001fc80007ffe0ff */
[----:B------:R-:W2:Y:S01]  /*3360*/  LDG.E.U8 R19, desc[UR6][R18.64] ;  /* 0x0000000612137981 */ /* 0x000ea2000c1e1100 */
[----:B-1----:R-:W-:-:S05]  /*3370*/  IADD3 R12, P6, PT, R14, UR8, RZ ;  /* 0x000000080e0c7c10 */ /* 0x002fca000ffde0ff */
[----:B------:R-:W-:Y:S01]  /*3380*/  IMAD.X R13, RZ, RZ, UR9, P6 ;  /* 0x00000009ff0d7e24 */ /* 0x000fe2000b0e06ff */
[----:B------:R-:W-:-:S05]  /*3390*/  IADD3 R14, P6, PT, R14, UR10, RZ ;  /* 0x0000000a0e0e7c10 */ /* 0x000fca000ffde0ff */
[----:B------:R-:W-:Y:S01]  /*33a0*/  IMAD.X R15, RZ, RZ, UR11, P6 ;  /* 0x0000000bff0f7e24 */ /* 0x000fe2000b0e06ff */
[----:B------:R-:W-:Y:S02]  /*33b0*/  ISETP.NE.AND P6, PT, R11, RZ, PT ;  /* 0x000000ff0b00720c */ /* 0x000fe40003fc5270 */
[----:B------:R0:W2:Y:S04]  /*33c0*/  LDG.E.U8 R11, desc[UR6][R12.64] ;  /* 0x000000060c0b7981 */ /* 0x0000a8000c1e1100 */
[----:B------:R-:W2:Y:S01]  /*33d0*/  LDG.E.U8 R14, desc[UR6][R14.64] ;  /* 0x000000060e0e7981 */ /* 0x000ea2000c1e1100 */
[----:B0-----:R-:W-:-:S06]  /*33e0*/  VIADD R12, R4, 0x1 ;  /* 0x00000001040c7836 */ /* 0x001fcc0000000000 */
[----:B------:R-:W-:-:S04]  /*33f0*/  @!P6 IMAD.MOV R12, RZ, RZ, R4 ;  /* 0x000000ffff0ce224 */ /* 0x000fc800078e0204 */
[----:B------:R-:W-:Y:S02]  /*3400*/  VIADD R4, R12, 0x1 ;  /* 0x000000010c047836 */ /* 0x000fe40000000000 */
[----:B------:R-:W-:-:S04]  /*3410*/  @!P5 IMAD.MOV R4, RZ, RZ, R12 ;  /* 0x000000ffff04d224 */ /* 0x000fc800078e020c */
[----:B------:R-:W-:Y:S02]  /*3420*/  VIADD R17, R4, 0x1 ;  /* 0x0000000104117836 */ /* 0x000fe40000000000 */
[----:B------:R-:W-:-:S05]  /*3430*/  @!P4 IMAD.MOV R17, RZ, RZ, R4 ;  /* 0x000000ffff11c224 */ /* 0x000fca00078e0204 */
[----:B------:R-:W-:Y:S01]  /*3440*/  IADD3 R4, PT, PT, R17, 0x1, RZ ;  /* 0x0000000111047810 */ /* 0x000fe20007ffe0ff */
[----:B------:R-:W-:-:S04]  /*3450*/  @!P3 IMAD.MOV R4, RZ, RZ, R17 ;  /* 0x000000ffff04b224 */ /* 0x000fc800078e0211 */
[----:B------:R-:W-:Y:S02]  /*3460*/  VIADD R17, R4, 0x1 ;  /* 0x0000000104117836 */ /* 0x000fe40000000000 */
[----:B------:R-:W-:-:S04]  /*3470*/  @!P2 IMAD.MOV R17, RZ, RZ, R4 ;  /* 0x000000ffff11a224 */ /* 0x000fc800078e0204 */
[----:B------:R-:W-:Y:S02]  /*3480*/  VIADD R4, R17, 0x1 ;  /* 0x0000000111047836 */ /* 0x000fe40000000000 */
[----:B------:R-:W-:Y:S01]  /*3490*/  @!P1 IMAD.MOV R4, RZ, RZ, R17 ;  /* 0x000000ffff049224 */ /* 0x000fe200078e0211 */
[----:B----4-:R-:W-:-:S03]  /*34a0*/  ISETP.NE.AND P1, PT, R21, R20, PT ;  /* 0x000000141500720c */ /* 0x010fc60003f25270 */
[----:B------:R-:W-:Y:S02]  /*34b0*/  VIADD R12, R4, 0x1 ;  /* 0x00000001040c7836 */ /* 0x000fe40000000000 */
[----:B------:R-:W-:-:S04]  /*34c0*/  @!P0 IMAD.MOV R12, RZ, RZ, R4 ;  /* 0x000000ffff0c8224 */ /* 0x000fc800078e0204 */
[----:B------:R-:W-:-:S04]  /*34d0*/  VIADD R4, R12, 0x1 ;  /* 0x000000010c047836 */ /* 0x000fc80000000000 */
[----:B------:R-:W-:-:S05]  /*34e0*/  @!P1 IADD3 R4, PT, PT, R12, RZ, RZ ;  /* 0x000000ff0c049210 */ /* 0x000fca0007ffe0ff */
[----:B------:R-:W-:Y:S02]  /*34f0*/  VIADD R12, R4, 0x1 ;  /* 0x00000001040c7836 */ /* 0x000fe40000000000 */
[----:B------:R-:W-:Y:S02]  /*3500*/  VIADD R9, R9, 0x10 ;  /* 0x0000001009097836 */ /* 0x000fe40000000000 */
[----:B------:R-:W-:Y:S02]  /*3510*/  VIADD R2, R2, 0x1000 ;  /* 0x0000100002027836 */ /* 0x000fe40000000000 */
[----:B------:R-:W-:Y:S01]  /*3520*/  VIADD R10, R10, 0x1000 ;  /* 0x000010000a0a7836 */ /* 0x000fe20000000000 */
[----:B-----5:R-:W-:Y:S02]  /*3530*/  ISETP.NE.AND P1, PT, R24, R25, PT ;  /* 0x000000191800720c */ /* 0x020fe40003f25270 */
[----:B---3--:R-:W-:-:S13]  /*3540*/  ISETP.NE.AND P0, PT, R26, R27, PT ;  /* 0x0000001b1a00720c */ /* 0x008fda0003f05270 */
[----:B------:R-:W-:Y:S01]  /*3550*/  @!P0 IMAD.MOV R12, RZ, RZ, R4 ;  /* 0x000000ffff0c8224 */ /* 0x000fe200078e0204 */
[----:B--2---:R-:W-:-:S03]  /*3560*/  ISETP.NE.AND P0, PT, R22, R23, PT ;  /* 0x000000171600720c */ /* 0x004fc60003f05270 */
[----:B------:R-:W-:Y:S02]  /*3570*/  VIADD R4, R12, 0x1 ;  /* 0x000000010c047836 */ /* 0x000fe40000000000 */
[----:B------:R-:W-:Y:S01]  /*3580*/  @!P1 IMAD.MOV R4, RZ, RZ, R12 ;  /* 0x000000ffff049224 */ /* 0x000fe200078e020c */
[----:B------:R-:W-:-:S03]  /*3590*/  ISETP.NE.AND P1, PT, R28, R29, PT ;  /* 0x0000001d1c00720c */ /* 0x000fc60003f25270 */
[----:B------:R-:W-:-:S04]  /*35a0*/  VIADD R12, R4, 0x1 ;  /* 0x00000001040c7836 */ /* 0x000fc80000000000 */
[----:B------:R-:W-:Y:S01]  /*35b0*/  @!P0 IMAD.MOV R12, RZ, RZ, R4 ;  /* 0x000000ffff0c8224 */ /* 0x000fe200078e0204 */
[----:B------:R-:W-:-:S03]  /*35c0*/  ISETP.NE.AND P0, PT, R16, R19, PT ;  /* 0x000000131000720c */ /* 0x000fc60003f05270 */
[C---:B------:R-:W-:Y:S02]  /*35d0*/  VIADD R4, R12.reuse, 0x1 ;  /* 0x000000010c047836 */ /* 0x040fe40000000000 */
[----:B------:R-:W-:Y:S02]  /*35e0*/  @!P1 IADD3 R4, PT, PT, R12, RZ, RZ ;  /* 0x000000ff0c049210 */ /* 0x000fe40007ffe0ff */
[----:B------:R-:W-:-:S03]  /*35f0*/  ISETP.NE.AND P1, PT, R11, R14, PT ;  /* 0x0000000e0b00720c */ /* 0x000fc60003f25270 */
[----:B------:R-:W-:-:S03]  /*3600*/  VIADD R11, R4, 0x1 ;  /* 0x00000001040b7836 */ /* 0x000fc60000000000 */
[----:B------:R-:W-:Y:S01]  /*3610*/  @!P0 IMAD.MOV R11, RZ, RZ, R4 ;  /* 0x000000ffff0b8224 */ /* 0x000fe200078e0204 */
[----:B------:R-:W-:-:S03]  /*3620*/  ISETP.NE.AND P0, PT, R9, RZ, PT ;  /* 0x000000ff0900720c */ /* 0x000fc60003f05270 */
[----:B------:R-:W-:-:S03]  /*3630*/  VIADD R4, R11, 0x1 ;  /* 0x000000010b047836 */ /* 0x000fc60000000000 */
[----:B------:R-:W-:-:S07]  /*3640*/  @!P1 IMAD.MOV R4, RZ, RZ, R11 ;  /* 0x000000ffff049224 */ /* 0x000fce00078e020b */
[----:B------:R-:W-:Y:S05]  /*3650*/  @P0 BRA `(.L_x_197) ;  /* 0xfffffff400680947 */ /* 0x000fea000383ffff */
[----:B------:R-:W-:Y:S05]  /*3660*/  BSYNC.RECONVERGENT B3 ;  /* 0x0000000000037941 */ /* 0x000fea0003800200 */
.L_x_196:
[----:B------:R-:W-:-:S07]  /*3670*/  IADD3 R2, PT, PT, R2, -0x800, RZ ;  /* 0xfffff80002027810 */ /* 0x000fce0007ffe0ff */
.L_x_195:
[----:B------:R-:W-:Y:S05]  /*3680*/  BSYNC.RECONVERGENT B2 ;  /* 0x0000000000027941 */ /* 0x000fea0003800200 */
.L_x_194:
[----:B------:R-:W-:-:S13]  /*3690*/  ISETP.NE.AND P0, PT, R8, RZ, PT ;  /* 0x000000ff0800720c */ /* 0x000fda0003f05270 */
[----:B------:R-:W-:Y:S05]  /*36a0*/  @!P0 BRA `(.L_x_193) ;  /* 0x0000000800688947 */ /* 0x000fea0003800000 */
[----:B------:R-:W-:Y:S01]  /*36b0*/  ISETP.GE.U32.AND P1, PT, R8, 0x8, PT ;  /* 0x000000080800780c */ /* 0x000fe20003f26070 */
[----:B------:R-:W-:Y:S01]  /*36c0*/  BSSY.RECONVERGENT B2, `(.L_x_198) ;  /* 0x0000055000027945 */ /* 0x000fe20003800200 */
[----:B------:R-:W-:-:S04]  /*36d0*/  LOP3.LUT R9, R7, 0x7, RZ, 0xc0, !PT ;  /* 0x0000000707097812 */ /* 0x000fc800078ec0ff */
[----:B------:R-:W-:-:S07]  /*36e0*/  ISETP.NE.AND P0, PT, R9, RZ, PT ;  /* 0x000000ff0900720c */ /* 0x000fce0003f05270 */
[----:B------:R-:W-:Y:S06]  /*36f0*/  @!P1 BRA `(.L_x_199) ;  /* 0x0000000400449947 */ /* 0x000fec0003800000 */
[----:B------:R-:W-:-:S04]  /*3700*/  IMAD.IADD R26, R2, 0x1, R3 ;  /* 0x00000001021a7824 */ /* 0x000fc800078e0203 */
[C---:B------:R-:W-:Y:S01]  /*3710*/  VIADD R14, R26.reuse, 0x100 ;  /* 0x000001001a0e7836 */ /* 0x040fe20000000000 */
[C---:B------:R-:W-:Y:S02]  /*3720*/  IADD3 R10, P1, PT, R26.reuse, UR8, RZ ;  /* 0x000000081a0a7c10 */ /* 0x040fe4000ff3e0ff */
[C---:B------:R-:W-:Y:S01]  /*3730*/  IADD3 R16, P2, PT, R26.reuse, UR10, RZ ;  /* 0x0000000a1a107c10 */ /* 0x040fe2000ff5e0ff */
[----:B------:R-:W-:Y:S02]  /*3740*/  VIADD R12, R26, 0x200 ;  /* 0x000002001a0c7836 */ /* 0x000fe40000000000 */
[----:B------:R-:W-:Y:S01]  /*3750*/  IMAD.X R11, RZ, RZ, UR9, P1 ;  /* 0x00000009ff0b7e24 */ /* 0x000fe200088e06ff */
[C---:B------:R-:W-:Y:S01]  /*3760*/  IADD3 R18, P1, PT, R14.reuse, UR8, RZ ;  /* 0x000000080e127c10 */ /* 0x040fe2000ff3e0ff */
[----:B------:R-:W-:Y:S01]  /*3770*/  IMAD.X R17, RZ, RZ, UR11, P2 ;  /* 0x0000000bff117e24 */ /* 0x000fe200090e06ff */
[----:B------:R-:W-:Y:S01]  /*3780*/  IADD3 R14, P2, PT, R14, UR10, RZ ;  /* 0x0000000a0e0e7c10 */ /* 0x000fe2000ff5e0ff */
[----:B------:R-:W-:Y:S01]  /*3790*/  VIADD R22, R26, 0x300 ;  /* 0x000003001a167836 */ /* 0x000fe20000000000 */
[----:B------:R-:W2:Y:S01]  /*37a0*/  LDG.E.U8 R10, desc[UR6][R10.64] ;  /* 0x000000060a0a7981 */ /* 0x000ea2000c1e1100 */
[----:B------:R-:W-:Y:S01]  /*37b0*/  IMAD.X R19, RZ, RZ, UR9, P1 ;  /* 0x00000009ff137e24 */ /* 0x000fe200088e06ff */
[C---:B------:R-:W-:Y:S01]  /*37c0*/  IADD3 R20, P1, PT, R12.reuse, UR8, RZ ;  /* 0x000000080c147c10 */ /* 0x040fe2000ff3e0ff */
[----:B------:R-:W-:Y:S01]  /*37d0*/  IMAD.X R15, RZ, RZ, UR11, P2 ;  /* 0x0000000bff0f7e24 */ /* 0x000fe200090e06ff */
[----:B------:R-:W-:Y:S01]  /*37e0*/  IADD3 R12, P3, PT, R12, UR10, RZ ;  /* 0x0000000a0c0c7c10 */ /* 0x000fe2000ff7e0ff */
[----:B------:R0:W2:Y:S01]  /*37f0*/  LDG.E.U8 R8, desc[UR6][R16.64] ;  /* 0x0000000610087981 */ /* 0x0000a2000c1e1100 */
[----:B------:R-:W-:Y:S01]  /*3800*/  IADD3.X R21, PT, PT, RZ, UR9, RZ, P1, !PT ;  /* 0x00000009ff157c10 */ /* 0x000fe20008ffe4ff */
[----:B------:R-:W-:-:S02]  /*3810*/  VIADD R24, R26, 0x400 ;  /* 0x000004001a187836 */ /* 0x000fc40000000000 */
[----:B------:R-:W-:Y:S01]  /*3820*/  IMAD.X R13, RZ, RZ, UR11, P3 ;  /* 0x0000000bff0d7e24 */ /* 0x000fe200098e06ff */
[----:B------:R1:W3:Y:S04]  /*3830*/  LDG.E.U8 R11, desc[UR6][R14.64] ;  /* 0x000000060e0b7981 */ /* 0x0002e8000c1e1100 */
[----:B------:R-:W3:Y:S01]  /*3840*/  LDG.E.U8 R18, desc[UR6][R18.64] ;  /* 0x0000000612127981 */ /* 0x000ee2000c1e1100 */
[----:B0-----:R-:W-:-:S03]  /*3850*/  VIADD R16, R26, 0x500 ;  /* 0x000005001a107836 */ /* 0x001fc60000000000 */
[----:B------:R-:W4:Y:S01]  /*3860*/  LDG.E.U8 R20, desc[UR6][R20.64] ;  /* 0x0000000614147981 */ /* 0x000f22000c1e1100 */
[C---:B-1----:R-:W-:Y:S02]  /*3870*/  IADD3 R14, P1, PT, R22.reuse, UR8, RZ ;  /* 0x00000008160e7c10 */ /* 0x042fe4000ff3e0ff */
[----:B------:R-:W-:-:S03]  /*3880*/  IADD3 R22, P2, PT, R22, UR10, RZ ;  /* 0x0000000a16167c10 */ /* 0x000fc6000ff5e0ff */
[----:B------:R-:W-:Y:S01]  /*3890*/  IMAD.X R15, RZ, RZ, UR9, P1 ;  /* 0x00000009ff0f7e24 */ /* 0x000fe200088e06ff */
[----:B------:R0:W4:Y:S01]  /*38a0*/  LDG.E.U8 R21, desc[UR6][R12.64] ;  /* 0x000000060c157981 */ /* 0x000122000c1e1100 */
[----:B------:R-:W-:-:S03]  /*38b0*/  IMAD.X R23, RZ, RZ, UR11, P2 ;  /* 0x0000000bff177e24 */ /* 0x000fc600090e06ff */
[----:B------:R1:W5:Y:S01]  /*38c0*/  LDG.E.U8 R19, desc[UR6][R14.64] ;  /* 0x000000060e137981 */ /* 0x000362000c1e1100 */
[----:B------:R-:W-:-:S03]  /*38d0*/  VIADD R17, R26, 0x600 ;  /* 0x000006001a117836 */ /* 0x000fc60000000000 */
[----:B------:R-:W5:Y:S01]  /*38e0*/  LDG.E.U8 R22, desc[UR6][R22.64] ;  /* 0x0000000616167981 */ /* 0x000f62000c1e1100 */
[C---:B0-----:R-:W-:Y:S02]  /*38f0*/  IADD3 R12, P1, PT, R24.reuse, UR8, RZ ;  /* 0x00000008180c7c10 */ /* 0x041fe4000ff3e0ff */
[----:B------:R-:W-:-:S03]  /*3900*/  IADD3 R24, P3, PT, R24, UR10, RZ ;  /* 0x0000000a18187c10 */ /* 0x000fc6000ff7e0ff */
[----:B------:R-:W-:Y:S01]  /*3910*/  IMAD.X R13, RZ, RZ, UR9, P1 ;  /* 0x00000009ff0d7e24 */ /* 0x000fe200088e06ff */
[----:B-1----:R-:W-:Y:S02]  /*3920*/  IADD3 R14, P1, PT, R16, UR8, RZ ;  /* 0x00000008100e7c10 */ /* 0x002fe4000ff3e0ff */
[----:B------:R-:W-:Y:S02]  /*3930*/  IADD3.X R25, PT, PT, RZ, UR11, RZ, P3, !PT ;  /* 0x0000000bff197c10 */ /* 0x000fe40009ffe4ff */
[----:B------:R0:W5:Y:S01]  /*3940*/  LDG.E.U8 R23, desc[UR6][R12.64] ;  /* 0x000000060c177981 */ /* 0x000162000c1e1100 */
[----:B------:R-:W-:-:S03]  /*3950*/  IMAD.X R15, RZ, RZ, UR9, P1 ;  /* 0x00000009ff0f7e24 */ /* 0x000fc600088e06ff */
[----:B------:R-:W5:Y:S01]  /*3960*/  LDG.E.U8 R24, desc[UR6][R24.64] ;  /* 0x0000000618187981 */ /* 0x000f62000c1e1100 */
[----:B0-----:R-:W-:-:S03]  /*3970*/  IADD3 R12, P1, PT, R16, UR10, RZ ;  /* 0x0000000a100c7c10 */ /* 0x001fc6000ff3e0ff */
[----:B------:R0:W5:Y:S02]  /*3980*/  LDG.E.U8 R25, desc[UR6][R14.64] ;  /* 0x000000060e197981 */ /* 0x000164000c1e1100 */
[----:B------:R-:W-:Y:S01]  /*3990*/  IMAD.X R13, RZ, RZ, UR11, P1 ;  /* 0x0000000bff0d7e24 */ /* 0x000fe200088e06ff */
[----:B------:R-:W-:Y:S01]  /*39a0*/  IADD3 R16, P1, PT, R17, UR10, RZ ;  /* 0x0000000a11107c10 */ /* 0x000fe2000ff3e0ff */
[----:B------:R-:W-:-:S03]  /*39b0*/  VIADD R26, R26, 0x700 ;  /* 0x000007001a1a7836 */ /* 0x000fc60000000000 */
[----:B------:R1:W5:Y:S01]  /*39c0*/  LDG.E.U8 R28, desc[UR6][R12.64] ;  /* 0x000000060c1c7981 */ /* 0x000362000c1e1100 */
[----:B0-----:R-:W-:Y:S01]  /*39d0*/  IADD3 R14, P2, PT, R17, UR8, RZ ;  /* 0x00000008110e7c10 */ /* 0x001fe2000ff5e0ff */
[----:B------:R-:W-:-:S04]  /*39e0*/  IMAD.X R17, RZ, RZ, UR11, P1 ;  /* 0x0000000bff117e24 */ /* 0x000fc800088e06ff */
[----:B------:R-:W-:Y:S01]  /*39f0*/  IMAD.X R15, RZ, RZ, UR9, P2 ;  /* 0x00000009ff0f7e24 */ /* 0x000fe200090e06ff */
[C---:B-1----:R-:W-:Y:S01]  /*3a00*/  IADD3 R12, P1, PT, R26.reuse, UR8, RZ ;  /* 0x000000081a0c7c10 */ /* 0x042fe2000ff3e0ff */
[----:B------:R-:W5:Y:S04]  /*3a10*/  LDG.E.U8 R16, desc[UR6][R16.64] ;  /* 0x0000000610107981 */ /* 0x000f68000c1e1100 */
[----:B------:R0:W5:Y:S01]  /*3a20*/  LDG.E.U8 R27, desc[UR6][R14.64] ;  /* 0x000000060e1b7981 */ /* 0x000162000c1e1100 */
[----:B------:R-:W-:Y:S01]  /*3a30*/  IMAD.X R13, RZ, RZ, UR9, P1 ;  /* 0x00000009ff0d7e24 */ /* 0x000fe200088e06ff */
[----:B0-----:R-:W-:-:S04]  /*3a40*/  IADD3 R14, P2, PT, R26, UR10, RZ ;  /* 0x0000000a1a0e7c10 */ /* 0x001fc8000ff5e0ff */
[----:B------:R-:W5:Y:S01]  /*3a50*/  LDG.E.U8 R26, desc[UR6][R12.64] ;  /* 0x000000060c1a7981 */ /* 0x000f62000c1e1100 */
[----:B------:R-:W-:-:S05]  /*3a60*/  IADD3.X R15, PT, PT, RZ, UR11, RZ, P2, !PT ;  /* 0x0000000bff0f7c10 */ /* 0x000fca00097fe4ff */
[----:B------:R-:W5:Y:S01]  /*3a70*/  LDG.E.U8 R29, desc[UR6][R14.64] ;  /* 0x000000060e1d7981 */ /* 0x000f62000c1e1100 */
[----:B------:R-:W-:Y:S02]  /*3a80*/  IADD3 R2, PT, PT, R2, 0x800, RZ ;  /* 0x0000080002027810 */ /* 0x000fe40007ffe0ff */
[----:B--2---:R-:W-:Y:S01]  /*3a90*/  ISETP.NE.AND P1, PT, R10, R8, PT ;  /* 0x000000080a00720c */ /* 0x004fe20003f25270 */
[----:B------:R-:W-:Y:S01]  /*3aa0*/  VIADD R8, R4, 0x1 ;  /* 0x0000000104087836 */ /* 0x000fe20000000000 */
[----:B---3--:R-:W-:-:S11]  /*3ab0*/  ISETP.NE.AND P2, PT, R18, R11, PT ;  /* 0x0000000b1200720c */ /* 0x008fd60003f45270 */
[----:B------:R-:W-:-:S04]  /*3ac0*/  @!P1 IMAD.MOV R8, RZ, RZ, R4 ;  /* 0x000000ffff089224 */ /* 0x000fc800078e0204 */
[----:B------:R-:W-:Y:S01]  /*3ad0*/  VIADD R4, R8, 0x1 ;  /* 0x0000000108047836 */ /* 0x000fe20000000000 */
[----:B----4-:R-:W-:Y:S01]  /*3ae0*/  ISETP.NE.AND P1, PT, R20, R21, PT ;  /* 0x000000151400720c */ /* 0x010fe20003f25270 */
[----:B------:R-:W-:Y:S01]  /*3af0*/  @!P2 IMAD.MOV R4, RZ, RZ, R8 ;  /* 0x000000ffff04a224 */ /* 0x000fe200078e0208 */
[----:B-----5:R-:W-:-:S03]  /*3b00*/  ISETP.NE.AND P2, PT, R19, R22, PT ;  /* 0x000000161300720c */ /* 0x020fc60003f45270 */
[----:B------:R-:W-:-:S08]  /*3b10*/  VIADD R8, R4, 0x1 ;  /* 0x0000000104087836 */ /* 0x000fd00000000000 */
[----:B------:R-:W-:-:S04]  /*3b20*/  @!P1 IMAD.MOV R8, RZ, RZ, R4 ;  /* 0x000000ffff089224 */ /* 0x000fc800078e0204 */
[C---:B------:R-:W-:Y:S01]  /*3b30*/  VIADD R4, R8.reuse, 0x1 ;  /* 0x0000000108047836 */ /* 0x040fe20000000000 */
[----:B------:R-:W-:Y:S02]  /*3b40*/  ISETP.NE.AND P1, PT, R23, R24, PT ;  /* 0x000000181700720c */ /* 0x000fe40003f25270 */
[----:B------:R-:W-:-:S05]  /*3b50*/  @!P2 IADD3 R4, PT, PT, R8, RZ, RZ ;  /* 0x000000ff0804a210 */ /* 0x000fca0007ffe0ff */
[----:B------:R-:W-:Y:S01]  /*3b60*/  VIADD R8, R4, 0x1 ;  /* 0x0000000104087836 */ /* 0x000fe20000000000 */
[----:B------:R-:W-:-:S05]  /*3b70*/  ISETP.NE.AND P2, PT, R25, R28, PT ;  /* 0x0000001c1900720c */ /* 0x000fca0003f45270 */
[----:B------:R-:W-:-:S04]  /*3b80*/  @!P1 IMAD.MOV R8, RZ, RZ, R4 ;  /* 0x000000ffff089224 */ /* 0x000fc800078e0204 */
[----:B------:R-:W-:Y:S01]  /*3b90*/  VIADD R4, R8, 0x1 ;  /* 0x0000000108047836 */ /* 0x000fe20000000000 */
[----:B------:R-:W-:-:S03]  /*3ba0*/  ISETP.NE.AND P1, PT, R27, R16, PT ;  /* 0x000000101b00720c */ /* 0x000fc60003f25270 */
[----:B------:R-:W-:-:S04]  /*3bb0*/  @!P2 IMAD.MOV R4, RZ, RZ, R8 ;  /* 0x000000ffff04a224 */ /* 0x000fc800078e0208 */
[----:B------:R-:W-:Y:S01]  /*3bc0*/  VIADD R8, R4, 0x1 ;  /* 0x0000000104087836 */ /* 0x000fe20000000000 */
[----:B------:R-:W-:-:S05]  /*3bd0*/  ISETP.NE.AND P2, PT, R26, R29, PT ;  /* 0x0000001d1a00720c */ /* 0x000fca0003f45270 */
[----:B------:R-:W-:-:S04]  /*3be0*/  @!P1 IMAD.MOV R8, RZ, RZ, R4 ;  /* 0x000000ffff089224 */ /* 0x000fc800078e0204 */
[----:B------:R-:W-:-:S04]  /*3bf0*/  VIADD R4, R8, 0x1 ;  /* 0x0000000108047836 */ /* 0x000fc80000000000 */
[----:B------:R-:W-:-:S07]  /*3c00*/  @!P2 IMAD.MOV R4, RZ, RZ, R8 ;  /* 0x000000ffff04a224 */ /* 0x000fce00078e0208 */
.L_x_199:
[----:B------:R-:W-:Y:S05]  /*3c10*/  BSYNC.RECONVERGENT B2 ;  /* 0x0000000000027941 */ /* 0x000fea0003800200 */
.L_x_198:
[----:B------:R-:W-:Y:S05]  /*3c20*/  @!P0 BRA `(.L_x_193) ;  /* 0x0000000400088947 */ /* 0x000fea0003800000 */
[----:B------:R-:W-:Y:S01]  /*3c30*/  ISETP.GE.U32.AND P1, PT, R9, 0x4, PT ;  /* 0x000000040900780c */ /* 0x000fe20003f26070 */
[----:B------:R-:W-:Y:S01]  /*3c40*/  BSSY.RECONVERGENT B2, `(.L_x_200) ;  /* 0x000002c000027945 */ /* 0x000fe20003800200 */
[----:B------:R-:W-:-:S11]  /*3c50*/  LOP3.LUT P0, RZ, R7, 0x3, RZ, 0xc0, !PT ;  /* 0x0000000307ff7812 */ /* 0x000fd6000780c0ff */
[----:B------:R-:W-:Y:S05]  /*3c60*/  @!P1 BRA `(.L_x_201) ;  /* 0x0000000000a49947 */ /* 0x000fea0003800000 */
[----:B------:R-:W-:-:S04]  /*3c70*/  IMAD.IADD R7, R2, 0x1, R3 ;  /* 0x0000000102077824 */ /* 0x000fc800078e0203 */
[C---:B------:R-:W-:Y:S01]  /*3c80*/  VIADD R12, R7.reuse, 0x100 ;  /* 0x00000100070c7836 */ /* 0x040fe20000000000 */
[C---:B------:R-:W-:Y:S02]  /*3c90*/  IADD3 R16, P1, PT, R7.reuse, UR8, RZ ;  /* 0x0000000807107c10 */ /* 0x040fe4000ff3e0ff */
[----:B------:R-:W-:-:S03]  /*3ca0*/  IADD3 R18, P2, PT, R7, UR10, RZ ;  /* 0x0000000a07127c10 */ /* 0x000fc6000ff5e0ff */
[----:B------:R-:W-:Y:S01]  /*3cb0*/  IMAD.X R17, RZ, RZ, UR9, P1 ;  /* 0x00000009ff117e24 */ /* 0x000fe200088e06ff */
[C---:B------:R-:W-:Y:S01]  /*3cc0*/  IADD3 R10, P1, PT, R12.reuse, UR8, RZ ;  /* 0x000000080c0a7c10 */ /* 0x040fe2000ff3e0ff */
[----:B------:R-:W-:Y:S01]  /*3cd0*/  IMAD.X R19, RZ, RZ, UR11, P2 ;  /* 0x0000000bff137e24 */ /* 0x000fe200090e06ff */
[----:B------:R-:W-:Y:S01]  /*3ce0*/  IADD3 R12, P2, PT, R12, UR10, RZ ;  /* 0x0000000a0c0c7c10 */ /* 0x000fe2000ff5e0ff */
[C---:B------:R-:W-:Y:S01]  /*3cf0*/  VIADD R8, R7.reuse, 0x200 ;  /* 0x0000020007087836 */ /* 0x040fe20000000000 */
[----:B------:R-:W2:Y:S01]  /*3d00*/  LDG.E.U8 R3, desc[UR6][R16.64] ;  /* 0x0000000610037981 */ /* 0x000ea2000c1e1100 */
[----:B------:R-:W-:Y:S01]  /*3d10*/  IMAD.X R11, RZ, RZ, UR9, P1 ;  /* 0x00000009ff0b7e24 */ /* 0x000fe200088e06ff */
[----:B------:R-:W-:Y:S02]  /*3d20*/  IADD3.X R13, PT, PT, RZ, UR11, RZ, P2, !PT ;  /* 0x0000000bff0d7c10 */ /* 0x000fe400097fe4ff */
[----:B------:R0:W2:Y:S01]  /*3d30*/  LDG.E.U8 R20, desc[UR6][R18.64] ;  /* 0x0000000612147981 */ /* 0x0000a2000c1e1100 */
[C---:B------:R-:W-:Y:S01]  /*3d40*/  IADD3 R14, P1, PT, R8.reuse, UR8, RZ ;  /* 0x00000008080e7c10 */ /* 0x040fe2000ff3e0ff */
[----:B------:R-:W-:Y:S01]  /*3d50*/  VIADD R7, R7, 0x300 ;  /* 0x0000030007077836 */ /* 0x000fe20000000000 */
[----:B------:R-:W-:Y:S01]  /*3d60*/  IADD3 R8, P2, PT, R8, UR10, RZ ;  /* 0x0000000a08087c10 */ /* 0x000fe2000ff5e0ff */
[----:B------:R-:W3:Y:S02]  /*3d70*/  LDG.E.U8 R10, desc[UR6][R10.64] ;  /* 0x000000060a0a7981 */ /* 0x000ee4000c1e1100 */
[----:B------:R-:W-:-:S02]  /*3d80*/  IMAD.X R15, RZ, RZ, UR9, P1 ;  /* 0x00000009ff0f7e24 */ /* 0x000fc400088e06ff */
[----:B------:R-:W3:Y:S01]  /*3d90*/  LDG.E.U8 R13, desc[UR6][R12.64] ;  /* 0x000000060c0d7981 */ /* 0x000ee2000c1e1100 */
[----:B------:R-:W-:Y:S01]  /*3da0*/  IMAD.X R9, RZ, RZ, UR11, P2 ;  /* 0x0000000bff097e24 */ /* 0x000fe200090e06ff */
[C---:B0-----:R-:W-:Y:S02]  /*3db0*/  IADD3 R18, P2, PT, R7.reuse, UR10, RZ ;  /* 0x0000000a07127c10 */ /* 0x041fe4000ff5e0ff */
[----:B------:R-:W-:Y:S01]  /*3dc0*/  IADD3 R16, P1, PT, R7, UR8, RZ ;  /* 0x0000000807107c10 */ /* 0x000fe2000ff3e0ff */
[----:B------:R-:W4:Y:S02]  /*3dd0*/  LDG.E.U8 R14, desc[UR6][R14.64] ;  /* 0x000000060e0e7981 */ /* 0x000f24000c1e1100 */
[----:B------:R-:W-:Y:S02]  /*3de0*/  IMAD.X R19, RZ, RZ, UR11, P2 ;  /* 0x0000000bff137e24 */ /* 0x000fe400090e06ff */
[----:B------:R-:W4:Y:S01]  /*3df0*/  LDG.E.U8 R9, desc[UR6][R8.64] ;  /* 0x0000000608097981 */ /* 0x000f22000c1e1100 */
[----:B------:R-:W-:-:S03]  /*3e00*/  IMAD.X R17, RZ, RZ, UR9, P1 ;  /* 0x00000009ff117e24 */ /* 0x000fc600088e06ff */
[----:B------:R-:W5:Y:S04]  /*3e10*/  LDG.E.U8 R19, desc[UR6][R18.64] ;  /* 0x0000000612137981 */ /* 0x000f68000c1e1100 */
[----:B------:R-:W5:Y:S01]  /*3e20*/  LDG.E.U8 R16, desc[UR6][R16.64] ;  /* 0x0000000610107981 */ /* 0x000f62000c1e1100 */
[----:B------:R-:W-:Y:S01]  /*3e30*/  VIADD R2, R2, 0x400 ;  /* 0x0000040002027836 */ /* 0x000fe20000000000 */
[----:B--2---:R-:W-:Y:S01]  /*3e40*/  ISETP.NE.AND P1, PT, R3, R20, PT ;  /* 0x000000140300720c */ /* 0x004fe20003f25270 */
[----:B------:R-:W-:Y:S01]  /*3e50*/  VIADD R3, R4, 0x1 ;  /* 0x0000000104037836 */ /* 0x000fe20000000000 */
[----:B---3--:R-:W-:-:S11]  /*3e60*/  ISETP.NE.AND P2, PT, R10, R13, PT ;  /* 0x0000000d0a00720c */ /* 0x008fd60003f45270 */
[----:B------:R-:W-:Y:S01]  /*3e70*/  @!P1 IMAD.MOV R3, RZ, RZ, R4 ;  /* 0x000000ffff039224 */ /* 0x000fe200078e0204 */
[----:B----4-:R-:W-:-:S04]  /*3e80*/  ISETP.NE.AND P1, PT, R14, R9, PT ;  /* 0x000000090e00720c */ /* 0x010fc80003f25270 */
[----:B------:R-:W-:Y:S01]  /*3e90*/  IADD3 R4, PT, PT, R3, 0x1, RZ ;  /* 0x0000000103047810 */ /* 0x000fe20007ffe0ff */
[----:B------:R-:W-:Y:S01]  /*3ea0*/  @!P2 IMAD.MOV R4, RZ, RZ, R3 ;  /* 0x000000ffff04a224 */ /* 0x000fe200078e0203 */
[----:B-----5:R-:W-:-:S03]  /*3eb0*/  ISETP.NE.AND P2, PT, R16, R19, PT ;  /* 0x000000131000720c */ /* 0x020fc60003f45270 */
[----:B------:R-:W-:-:S04]  /*3ec0*/  VIADD R3, R4, 0x1 ;  /* 0x0000000104037836 */ /* 0x000fc80000000000 */
[----:B------:R-:W-:-:S04]  /*3ed0*/  @!P1 IMAD.MOV R3, RZ, RZ, R4 ;  /* 0x000000ffff039224 */ /* 0x000fc800078e0204 */
[----:B------:R-:W-:Y:S02]  /*3ee0*/  VIADD R4, R3, 0x1 ;  /* 0x0000000103047836 */ /* 0x000fe40000000000 */
[----:B------:R-:W-:-:S07]  /*3ef0*/  @!P2 IMAD.MOV R4, RZ, RZ, R3 ;  /* 0x000000ffff04a224 */ /* 0x000fce00078e0203 */
.L_x_201:
[----:B------:R-:W-:Y:S05]  /*3f00*/  BSYNC.RECONVERGENT B2 ;  /* 0x0000000000027941 */ /* 0x000fea0003800200 */
.L_x_200:
[----:B------:R-:W-:Y:S05]  /*3f10*/  @!P0 BRA `(.L_x_193) ;  /* 0x00000000004c8947 */ /* 0x000fea0003800000 */
[----:B------:R-:W-:Y:S01]  /*3f20*/  LOP3.LUT R3, R6, 0xffff, RZ, 0xc0, !PT ;  /* 0x0000ffff06037812 */ /* 0x000fe200078ec0ff */
[----:B------:R-:W-:-:S03]  /*3f30*/  IMAD.IADD R5, R2, 0x1, R5 ;  /* 0x0000000102057824 */ /* 0x000fc600078e0205 */
[----:B------:R-:W-:-:S04]  /*3f40*/  LEA.HI R3, R3, 0x1, RZ, 0x18 ;  /* 0x0000000103037811 */ /* 0x000fc800078fc0ff */
[----:B------:R-:W-:-:S04]  /*3f50*/  LOP3.LUT R3, R3, 0x3, RZ, 0xc0, !PT ;  /* 0x0000000303037812 */ /* 0x000fc800078ec0ff */
[----:B------:R-:W-:-:S07]  /*3f60*/  IADD3 R8, PT, PT, -R3, RZ, RZ ;  /* 0x000000ff03087210 */ /* 0x000fce0007ffe1ff */
.L_x_202:
[C---:B------:R-:W-:Y:S02]  /*3f70*/  IADD3 R6, P1, PT, R5.reuse, UR10, RZ ;  /* 0x0000000a05067c10 */ /* 0x040fe4000ff3e0ff */
[----:B------:R-:W-:-:S03]  /*3f80*/  IADD3 R2, P0, PT, R5, UR8, RZ ;  /* 0x0000000805027c10 */ /* 0x000fc6000ff1e0ff */
[----:B------:R-:W-:Y:S02]  /*3f90*/  IMAD.X R7, RZ, RZ, UR11, P1 ;  /* 0x0000000bff077e24 */ /* 0x000fe400088e06ff */
[----:B------:R-:W-:-:S04]  /*3fa0*/  IMAD.X R3, RZ, RZ, UR9, P0 ;  /* 0x00000009ff037e24 */ /* 0x000fc800080e06ff */
[----:B------:R-:W2:Y:S04]  /*3fb0*/  LDG.E.U8 R7, desc[UR6][R6.64] ;  /* 0x0000000606077981 */ /* 0x000ea8000c1e1100 */
[----:B------:R-:W2:Y:S01]  /*3fc0*/  LDG.E.U8 R2, desc[UR6][R2.64] ;  /* 0x0000000602027981 */ /* 0x000ea2000c1e1100 */
[----:B------:R-:W-:Y:S02]  /*3fd0*/  VIADD R8, R8, 0x1 ;  /* 0x0000000108087836 */ /* 0x000fe40000000000 */
[----:B------:R-:W-:Y:S02]  /*3fe0*/  VIADD R9, R4, 0x1 ;  /* 0x0000000104097836 */ /* 0x000fe40000000000 */
[----:B------:R-:W-:Y:S01]  /*3ff0*/  VIADD R5, R5, 0x100 ;  /* 0x0000010005057836 */ /* 0x000fe20000000000 */
[----:B--2---:R-:W-:-:S13]  /*4000*/  ISETP.NE.AND P0, PT, R2, R7, PT ;  /* 0x000000070200720c */ /* 0x004fda0003f05270 */
[----:B------:R-:W-:Y:S01]  /*4010*/  @!P0 IMAD.MOV R9, RZ, RZ, R4 ;  /* 0x000000ffff098224 */ /* 0x000fe200078e0204 */
[----:B------:R-:W-:-:S03]  /*4020*/  ISETP.NE.AND P0, PT, R8, RZ, PT ;  /* 0x000000ff0800720c */ /* 0x000fc60003f05270 */
[----:B------:R-:W-:-:S10]  /*4030*/  IMAD.MOV.U32 R4, RZ, RZ, R9 ;  /* 0x000000ffff047224 */ /* 0x000fd400078e0009 */
[----:B------:R-:W-:Y:S05]  /*4040*/  @P0 BRA `(.L_x_202) ;  /* 0xfffffffc00c80947 */ /* 0x000fea000383ffff */
.L_x_193:
[----:B------:R-:W-:Y:S05]  /*4050*/  BSYNC.RECONVERGENT B1 ;  /* 0x0000000000017941 */ /* 0x000fea0003800200 */
.L_x_190:
[----:B------:R-:W0:Y:S01]  /*4060*/  S2R R9, SR_LANEID ;  /* 0x0000000000097919 */ /* 0x000e220000000000 */
[----:B------:R-:W1:Y:S01]  /*4070*/  SHFL.DOWN PT, R2, R4, 0x1, 0x1f ;  /* 0x08201f0004027f89 */ /* 0x000e6200000e0000 */
[----:B------:R-:W2:Y:S01]  /*4080*/  S2R R8, SR_TID.X ;  /* 0x0000000000087919 */ /* 0x000ea20000002100 */
[C---:B0-----:R-:W-:Y:S02]  /*4090*/  ISETP.GT.AND P0, PT, R9.reuse, 0x1e, PT ;  /* 0x0000001e0900780c */ /* 0x041fe40003f04270 */
[C---:B------:R-:W-:Y:S02]  /*40a0*/  ISETP.NE.AND P1, PT, R9.reuse, RZ, PT ;  /* 0x000000ff0900720c */ /* 0x040fe40003f25270 */
[----:B-1----:R-:W-:Y:S02]  /*40b0*/  SEL R3, R2, RZ, !P0 ;  /* 0x000000ff02037207 */ /* 0x002fe40004000000 */
[----:B------:R-:W-:Y:S02]  /*40c0*/  ISETP.GT.AND P0, PT, R9, 0x1d, PT ;  /* 0x0000001d0900780c */ /* 0x000fe40003f04270 */
[----:B------:R-:W-:-:S05]  /*40d0*/  IADD3 R3, PT, PT, R3, R4, RZ ;  /* 0x0000000403037210 */ /* 0x000fca0007ffe0ff */
[----:B------:R-:W0:Y:S02]  /*40e0*/  SHFL.DOWN PT, R2, R3, 0x2, 0x1f ;  /* 0x08401f0003027f89 */ /* 0x000e2400000e0000 */
[----:B------:R-:W-:Y:S01]  /*40f0*/  @!P1 MOV R6, 0x400 ;  /* 0x0000040000069802 */ /* 0x000fe20000000f00 */
[----:B------:R-:W1:Y:S01]  /*4100*/  @!P1 S2R R7, SR_CgaCtaId ;  /* 0x0000000000079919 */ /* 0x000e620000008800 */
[----:B0-----:R-:W-:Y:S02]  /*4110*/  SEL R2, R2, RZ, !P0 ;  /* 0x000000ff02027207 */ /* 0x001fe40004000000 */
[----:B------:R-:W-:-:S03]  /*4120*/  ISETP.GT.AND P0, PT, R9, 0x1b, PT ;  /* 0x0000001b0900780c */ /* 0x000fc60003f04270 */
[----:B------:R-:W-:Y:S01]  /*4130*/  IMAD.IADD R2, R3, 0x1, R2 ;  /* 0x0000000103027824 */ /* 0x000fe200078e0202 */
[----:B--2---:R-:W-:-:S04]  /*4140*/  @!P1 SHF.R.U32.HI R3, RZ, 0x3, R8 ;  /* 0x00000003ff039819 */ /* 0x004fc80000011608 */
[----:B------:R-:W0:Y:S01]  /*4150*/  SHFL.DOWN PT, R5, R2, 0x4, 0x1f ;  /* 0x08801f0002057f89 */ /* 0x000e2200000e0000 */
[----:B------:R-:W-:Y:S02]  /*4160*/  @!P1 LOP3.LUT R3, R3, 0x7c, RZ, 0xc0, !PT ;  /* 0x0000007c03039812 */ /* 0x000fe400078ec0ff */
[----:B-1----:R-:W-:-:S05]  /*4170*/  @!P1 LEA R6, R7, R6, 0x18 ;  /* 0x0000000607069211 */ /* 0x002fca00078ec0ff */
        /* <DEDUP_REMOVED lines=24> */
[----:B------:R-:W-:-:S07]  /*4300*/  IMAD.IADD R11, R2, 0x1, R9 ;  /* 0x00000001020b7824 */ /* 0x000fce00078e0209 */
.L_x_189:
[----:B------:R-:W-:Y:S05]  /*4310*/  BSYNC.RECONVERGENT B0 ;  /* 0x0000000000007941 */ /* 0x000fea0003800200 */
.L_x_173:
[----:B------:R-:W-:Y:S05]  /*4320*/  @P0 EXIT ;  /* 0x000000000000094d */ /* 0x000fea0003800000 */
[----:B------:R-:W3:Y:S02]  /*4330*/  LDC.64 R2, c[0x0][0x390] ;  /* 0x0000e400ff027b82 */ /* 0x000ee40000000a00 */
[----:B---3--:R-:W-:-:S05]  /*4340*/  IMAD.WIDE.U32 R2, R0, 0x4, R2 ;  /* 0x0000000400027825 */ /* 0x008fca00078e0002 */
[----:B------:R-:W-:Y:S01]  /*4350*/  STG.E desc[UR6][R2.64], R11 ;  /* 0x0000000b02007986 */ /* 0x000fe2000c101906 */
[----:B------:R-:W-:Y:S05]  /*4360*/  EXIT ;  /* 0x000000000000794d */ /* 0x000fea0003800000 */
.L_x_203:
        /* <DEDUP_REMOVED lines=9> */
.L_x_522:


//--------------------- .text._ZN3cub18CUB_300001_SM_10006detail6reduce28DeviceReduceSingleTileKernelINS2_10policy_hubIijN4cuda3std3__44plusIiEEE10Policy1000EN6thrust24THRUST_300001_SM_1000_NS12zip_iteratorINS7_5tupleIJNSD_6detail15normal_iteratorINSD_10device_ptrIcEEEESK_EEEEEPijS9_ii9diff_charEEvT0_T1_T2_T3_T4_T6_ --------------------------
	.section	.text._ZN3cub18CUB_300001_SM_10006detail6reduce28DeviceReduceSingleTileKernelINS2_10policy_hubIijN4cuda3std3__44plusIiEEE10Policy1000EN6thrust24THRUST_300001_SM_1000_NS12zip_iteratorINS7_5tupleIJNSD_6detail15normal_iteratorINSD_10device_ptrIcEEEESK_EEEEEPijS9_ii9diff_charEEvT0_T1_T2_T3_T4_T6_,"ax",@progbits
	.align	128
        .global         _ZN3cub18CUB_300001_SM_10006detail6reduce28DeviceReduceSingleTileKernelINS2_10policy_hubIijN4cuda3std3__44plusIiEEE10Policy1000EN6thrust24THRUST_300001_SM_1000_NS12zip_iteratorINS7_5tupleIJNSD_6detail15normal_iteratorINSD_10device_ptrIcEEEESK_EEEEEPijS9_ii9diff_charEEvT0_T1_T2_T3_T4_T6_
        .type           _ZN3cub18CUB_300001_SM_10006detail6reduce28DeviceReduceSingleTileKernelINS2_10policy_hubIijN4cuda3std3__44plusIiEEE10Policy1000EN6thrust24THRUST_300001_SM_1000_NS12zip_iteratorINS7_5tupleIJNSD_6detail15normal_iteratorINSD_10device_ptrIcEEEESK_EEEEEPijS9_ii9diff_charEEvT0_T1_T2_T3_T4_T6_,@function
        .size           _ZN3cub18CUB_300001_SM_10006detail6reduce28DeviceReduceSingleTileKernelINS2_10policy_hubIijN4cuda3std3__44plusIiEEE10Policy1000EN6thrust24THRUST_300001_SM_1000_NS12zip_iteratorINS7_5tupleIJNSD_6detail15normal_iteratorINSD_10device_ptrIcEEEESK_EEEEEPijS9_ii9diff_charEEvT0_T1_T2_T3_T4_T6_,(.L_x_523 - _ZN3cub18CUB_300001_SM_10006detail6reduce28DeviceReduceSingleTileKernelINS2_10policy_hubIijN4cuda3std3__44plusIiEEE10Policy1000EN6thrust24THRUST_300001_SM_1000_NS12zip_iteratorINS7_5tupleIJNSD_6detail15normal_iteratorINSD_10device_ptrIcEEEESK_EEEEEPijS9_ii9diff_charEEvT0_T1_T2_T3_T4_T6_)
        .other          _ZN3cub18CUB_300001_SM_10006detail6reduce28DeviceReduceSingleTileKernelINS2_10policy_hubIijN4cuda3std3__44plusIiEEE10Policy1000EN6thrust24THRUST_300001_SM_1000_NS12zip_iteratorINS7_5tupleIJNSD_6detail15normal_iteratorINSD_10device_ptrIcEEEESK_EEEEEPijS9_ii9diff_charEEvT0_T1_T2_T3_T4_T6_,@"STO_CUDA_ENTRY STV_DEFAULT"
_ZN3cub18CUB_300001_SM_10006detail6reduce28DeviceReduceSingleTileKernelINS2_10policy_hubIijN4cuda3std3__44plusIiEEE10Policy1000EN6thrust24THRUST_300001_SM_1000_NS12zip_iteratorINS7_5tupleIJNSD_6detail15normal_iteratorINSD_10device_ptrIcEEEESK_EEEEEPijS9_ii9diff_charEEvT0_T1_T2_T3_T4_T6_:
.text._ZN3cub18CUB_300001_SM_10006detail6reduce28DeviceReduceSingleTileKernelINS2_10policy_hubIijN4cuda3std3__44plusIiEEE10Policy1000EN6thrust24THRUST_300001_SM_1000_NS12zip_iteratorINS7_5tupleIJNSD_6detail15normal_iteratorINSD_10device_ptrIcEEEESK_EEEEEPijS9_ii9diff_charEEvT0_T1_T2_T3_T4_T6_:
        /* <DEDUP_REMOVED lines=13> */
.L_x_204:
[----:B------:R-:W-:Y:S01]  /*00d0*/  ISETP.GT.U32.AND P0, PT, R7, 0xfff, PT ;  /* 0x00000fff0700780c */ /* 0x000fe20003f04070 */
[----:B------:R-:W-:-:S12]  /*00e0*/  BSSY.RECONVERGENT B0, `(.L_x_205) ;  /* 0x0000395000007945 */ /* 0x000fd80003800200 */
        /* <DEDUP_REMOVED lines=17> */
.L_x_208:
[----:B------:R-:W-:Y:S05]  /*0200*/  BSYNC.RECONVERGENT B1 ;  /* 0x0000000000017941 */ /* 0x000fea0003800200 */
.L_x_207:
        /* <DEDUP_REMOVED lines=19> */
.L_x_213:
        /* <DEDUP_REMOVED lines=32> */
[----:B------:R-:W-:-:S02]  /*0540*/  VIADD R10, R10, 0x10 ;  /* 0x000000100a0a7836 */ /* 0x000fc40000000000 */
[----:B------:R-:W-:Y:S01]  /*0550*/  VIADD R8, R8, 0x1000 ;  /* 0x0000100008087836 */ /* 0x000fe20000000000 */
[----:B0-----:R-:W-:-:S05]  /*0560*/  IADD3 R4, P4, PT, R4, 0x1000, RZ ;  /* 0x0000100004047810 */ /* 0x001fca0007f9e0ff */
[----:B------:R-:W-:Y:S01]  /*0570*/  IMAD.X R5, RZ, RZ, R5, P4 ;  /* 0x000000ffff057224 */ /* 0x000fe200020e0605 */
[----:B--2---:R-:W-:Y:S01]  /*0580*/  ISETP.NE.AND P1, PT, R35, R36, PT ;  /* 0x000000242300720c */ /* 0x004fe20003f25270 */
[----:B------:R-:W-:Y:S01]  /*0590*/  VIADD R35, R6, 0x1 ;  /* 0x0000000106237836 */ /* 0x000fe20000000000 */
[----:B---3--:R-:W-:-:S11]  /*05a0*/  ISETP.NE.AND P2, PT, R37, R38, PT ;  /* 0x000000262500720c */ /* 0x008fd60003f45270 */
[----:B------:R-:W-:Y:S02]  /*05b0*/  @!P1 IADD3 R35, PT, PT, R6, RZ, RZ ;  /* 0x000000ff06239210 */ /* 0x000fe40007ffe0ff */
        /* <DEDUP_REMOVED lines=17> */
[----:B------:R-:W-:Y:S02]  /*06d0*/  @!P1 IADD3 R11, PT, PT, R6, RZ, RZ ;  /* 0x000000ff060b9210 */ /* 0x000fe40007ffe0ff */
        /* <DEDUP_REMOVED lines=21> */
[----:B------:R-:W-:Y:S02]  /*0830*/  ISETP.NE.AND P2, PT, R10, RZ, PT ;  /* 0x000000ff0a00720c */ /* 0x000fe40003f45270 */
[----:B------:R-:W-:Y:S01]  /*0840*/  ISETP.NE.AND P1, PT, R33, R34, PT ;  /* 0x000000222100720c */ /* 0x000fe20003f25270 */
[----:B------:R-:W-:-:S04]  /*0850*/  VIADD R11, R6, 0x1 ;  /* 0x00000001060b7836 */ /* 0x000fc80000000000 */
[----:B------:R-:W-:Y:S01]  /*0860*/  @!P3 IMAD.MOV R11, RZ, RZ, R6 ;  /* 0x000000ffff0bb224 */ /* 0x000fe200078e0206 */
[----:B------:R-:W-:-:S03]  /*0870*/  IADD3 R2, P3, PT, R2, 0x1000, RZ ;  /* 0x0000100002027810 */ /* 0x000fc60007f7e0ff */
[----:B------:R-:W-:Y:S02]  /*0880*/  VIADD R6, R11, 0x1 ;  /* 0x000000010b067836 */ /* 0x000fe40000000000 */
[----:B------:R-:W-:Y:S02]  /*0890*/  IMAD.X R3, RZ, RZ, R3, P3 ;  /* 0x000000ffff037224 */ /* 0x000fe400018e0603 */
[----:B------:R-:W-:Y:S01]  /*08a0*/  @!P1 IMAD.MOV R6, RZ, RZ, R11 ;  /* 0x000000ffff069224 */ /* 0x000fe200078e020b */
[----:B------:R-:W-:Y:S06]  /*08b0*/  @P2 BRA `(.L_x_213) ;  /* 0xfffffff800a02947 */ /* 0x000fec000383ffff */
.L_x_212:
[----:B------:R-:W-:Y:S05]  /*08c0*/  BSYNC.RECONVERGENT B2 ;  /* 0x0000000000027941 */ /* 0x000fea0003800200 */
.L_x_211:
[----:B------:R-:W-:Y:S05]  /*08d0*/  @!P0 BRA `(.L_x_210) ;  /* 0x0000000400b08947 */ /* 0x000fea0003800000 */
[----:B------:R-:W-:Y:S01]  /*08e0*/  ISETP.GE.U32.AND P0, PT, R41, 0x8, PT ;  /* 0x000000082900780c */ /* 0x000fe20003f06070 */
[----:B------:R-:W-:Y:S01]  /*08f0*/  BSSY.RECONVERGENT B2, `(.L_x_214) ;  /* 0x0000031000027945 */ /* 0x000fe20003800200 */
[----:B------:R-:W-:-:S11]  /*0900*/  LOP3.LUT R26, R9, 0x7, RZ, 0xc0, !PT ;  /* 0x00000007091a7812 */ /* 0x000fd600078ec0ff */
[----:B------:R-:W-:Y:S05]  /*0910*/  @!P0 BRA `(.L_x_215) ;  /* 0x0000000000b88947 */ /* 0x000fea0003800000 */
[----:B------:R-:W0:Y:S02]  /*0920*/  LDCU.128 UR8, c[0x0][0x380] ;  /* 0x00007000ff0877ac */ /* 0x000e240008000c00 */
[C---:B0-----:R-:W-:Y:S02]  /*0930*/  IADD3 R4, P0, PT, R8.reuse, UR8, RZ ;  /* 0x0000000808047c10 */ /* 0x041fe4000ff1e0ff */
[----:B------:R-:W-:-:S03]  /*0940*/  IADD3 R2, P1, PT, R8, UR10, RZ ;  /* 0x0000000a08027c10 */ /* 0x000fc6000ff3e0ff */
[----:B------:R-:W-:Y:S01]  /*0950*/  IMAD.X R5, RZ, RZ, UR9, P0 ;  /* 0x00000009ff057e24 */ /* 0x000fe200080e06ff */
[----:B------:R-:W-:-:S04]  /*0960*/  IADD3.X R3, PT, PT, RZ, UR11, RZ, P1, !PT ;  /* 0x0000000bff037c10 */ /* 0x000fc80008ffe4ff */
        /* <DEDUP_REMOVED lines=33> */
[----:B------:R-:W-:-:S04]  /*0b80*/  ISETP.NE.AND P0, PT, R22, R23, PT ;  /* 0x000000171600720c */ /* 0x000fc80003f05270 */
[----:B------:R-:W-:Y:S01]  /*0b90*/  IADD3 R2, PT, PT, R3, 0x1, RZ ;  /* 0x0000000103027810 */ /* 0x000fe20007ffe0ff */
[----:B------:R-:W-:Y:S01]  /*0ba0*/  @!P1 IMAD.MOV R2, RZ, RZ, R3 ;  /* 0x000000ffff029224 */ /* 0x000fe200078e0203 */
[----:B------:R-:W-:-:S03]  /*0bb0*/  ISETP.NE.AND P1, PT, R24, R25, PT ;  /* 0x000000191800720c */ /* 0x000fc60003f25270 */
[----:B------:R-:W-:-:S04]  /*0bc0*/  VIADD R3, R2, 0x1 ;  /* 0x0000000102037836 */ /* 0x000fc80000000000 */
[----:B------:R-:W-:-:S04]  /*0bd0*/  @!P0 IMAD.MOV R3, RZ, RZ, R2 ;  /* 0x000000ffff038224 */ /* 0x000fc800078e0202 */
[----:B------:R-:W-:Y:S02]  /*0be0*/  VIADD R6, R3, 0x1 ;  /* 0x0000000103067836 */ /* 0x000fe40000000000 */
[----:B------:R-:W-:-:S07]  /*0bf0*/  @!P1 IMAD.MOV R6, RZ, RZ, R3 ;  /* 0x000000ffff069224 */ /* 0x000fce00078e0203 */
.L_x_215:
[----:B------:R-:W-:Y:S05]  /*0c00*/  BSYNC.RECONVERGENT B2 ;  /* 0x0000000000027941 */ /* 0x000fea0003800200 */
.L_x_214:
[----:B------:R-:W-:-:S13]  /*0c10*/  ISETP.NE.AND P0, PT, R26, RZ, PT ;  /* 0x000000ff1a00720c */ /* 0x000fda0003f05270 */
[----:B------:R-:W-:Y:S05]  /*0c20*/  @!P0 BRA `(.L_x_210) ;  /* 0x0000000000dc8947 */ /* 0x000fea0003800000 */
[----:B------:R-:W-:Y:S01]  /*0c30*/  ISETP.GE.U32.AND P1, PT, R26, 0x4, PT ;  /* 0x000000041a00780c */ /* 0x000fe20003f26070 */
[----:B------:R-:W-:Y:S01]  /*0c40*/  BSSY.RECONVERGENT B2, `(.L_x_216) ;  /* 0x000001e000027945 */ /* 0x000fe20003800200 */
[----:B------:R-:W-:-:S04]  /*0c50*/  LOP3.LUT R11, R9, 0x3, RZ, 0xc0, !PT ;  /* 0x00000003090b7812 */ /* 0x000fc800078ec0ff */
[----:B------:R-:W-:-:S07]  /*0c60*/  ISETP.NE.AND P0, PT, R11, RZ, PT ;  /* 0x000000ff0b00720c */ /* 0x000fce0003f05270 */
[----:B------:R-:W-:Y:S06]  /*0c70*/  @!P1 BRA `(.L_x_217) ;  /* 0x0000000000689947 */ /* 0x000fec0003800000 */
        /* <DEDUP_REMOVED lines=26> */
.L_x_217:
[----:B------:R-:W-:Y:S05]  /*0e20*/  BSYNC.RECONVERGENT B2 ;  /* 0x0000000000027941 */ /* 0x000fea0003800200 */
.L_x_216:
[----:B------:R-:W-:Y:S05]  /*0e30*/  @!P0 BRA `(.L_x_210) ;  /* 0x0000000000588947 */ /* 0x000fea0003800000 */
[----:B------:R-:W0:Y:S02]  /*0e40*/  LDCU.128 UR8, c[0x0][0x380] ;  /* 0x00007000ff0877ac */ /* 0x000e240008000c00 */
[C---:B0-----:R-:W-:Y:S02]  /*0e50*/  IADD3 R4, P0, PT, R8.reuse, UR10, RZ ;  /* 0x0000000a08047c10 */ /* 0x041fe4000ff1e0ff */
[----:B------:R-:W-:Y:S01]  /*0e60*/  IADD3 R10, P1, PT, R8, UR8, RZ ;  /* 0x00000008080a7c10 */ /* 0x000fe2000ff3e0ff */
[----:B------:R-:W-:Y:S02]  /*0e70*/  IMAD.MOV R8, RZ, RZ, -R11 ;  /* 0x000000ffff087224 */ /* 0x000fe400078e0a0b */
[----:B------:R-:W-:Y:S02]  /*0e80*/  IMAD.X R13, RZ, RZ, UR11, P0 ;  /* 0x0000000bff0d7e24 */ /* 0x000fe400080e06ff */
[----:B------:R-:W-:-:S08]  /*0e90*/  IMAD.X R11, RZ, RZ, UR9, P1 ;  /* 0x00000009ff0b7e24 */ /* 0x000fd000088e06ff */
.L_x_218:
[----:B------:R-:W-:Y:S01]  /*0ea0*/  IMAD.MOV.U32 R2, RZ, RZ, R10 ;  /* 0x000000ffff027224 */ /* 0x000fe200078e000a */
[----:B------:R-:W-:Y:S01]  /*0eb0*/  MOV R3, R11 ;  /* 0x0000000b00037202 */ /* 0x000fe20000000f00 */
[----:B------:R-:W-:-:S04]  /*0ec0*/  IMAD.MOV.U32 R5, RZ, RZ, R13 ;  /* 0x000000ffff057224 */ /* 0x000fc800078e000d */
[----:B------:R-:W2:Y:S04]  /*0ed0*/  LDG.E.U8 R2, desc[UR6][R2.64] ;  /* 0x0000000602027981 */ /* 0x000ea8000c1e1100 */
[----:B------:R0:W2:Y:S01]  /*0ee0*/  LDG.E.U8 R5, desc[UR6][R4.64] ;  /* 0x0000000604057981 */ /* 0x0000a2000c1e1100 */
[----:B------:R-:W-:Y:S01]  /*0ef0*/  VIADD R8, R8, 0x1 ;  /* 0x0000000108087836 */ /* 0x000fe20000000000 */
[----:B------:R-:W-:Y:S01]  /*0f00*/  IADD3 R10, P3, PT, R10, 0x100, RZ ;  /* 0x000001000a0a7810 */ /* 0x000fe20007f7e0ff */
[----:B------:R-:W-:-:S03]  /*0f10*/  VIADD R9, R6, 0x1 ;  /* 0x0000000106097836 */ /* 0x000fc60000000000 */
[----:B------:R-:W-:Y:S01]  /*0f20*/  ISETP.NE.AND P1, PT, R8, RZ, PT ;  /* 0x000000ff0800720c */ /* 0x000fe20003f25270 */
[----:B------:R-:W-:Y:S01]  /*0f30*/  IMAD.X R11, RZ, RZ, R11, P3 ;  /* 0x000000ffff0b7224 */ /* 0x000fe200018e060b */
[----:B0-----:R-:W-:-:S05]  /*0f40*/  IADD3 R4, P2, PT, R4, 0x100, RZ ;  /* 0x0000010004047810 */ /* 0x001fca0007f5e0ff */
[----:B------:R-:W-:Y:S01]  /*0f50*/  IMAD.X R13, RZ, RZ, R13, P2 ;  /* 0x000000ffff0d7224 */ /* 0x000fe200010e060d */
[----:B--2---:R-:W-:-:S13]  /*0f60*/  ISETP.NE.AND P0, PT, R2, R5, PT ;  /* 0x000000050200720c */ /* 0x004fda0003f05270 */
[----:B------:R-:W-:-:S04]  /*0f70*/  @!P0 IMAD.MOV R9, RZ, RZ, R6 ;  /* 0x000000ffff098224 */ /* 0x000fc800078e0206 */
[----:B------:R-:W-:Y:S01]  /*0f80*/  IMAD.MOV.U32 R6, RZ, RZ, R9 ;  /* 0x000000ffff067224 */ /* 0x000fe200078e0009 */
[----:B------:R-:W-:Y:S06]  /*0f90*/  @P1 BRA `(.L_x_218) ;  /* 0xfffffffc00c01947 */ /* 0x000fec000383ffff */
.L_x_210:
[----:B------:R-:W-:Y:S05]  /*0fa0*/  BSYNC.RECONVERGENT B1 ;  /* 0x0000000000017941 */ /* 0x000fea0003800200 */
.L_x_209:
        /* <DEDUP_REMOVED lines=25> */
[----:B------:R-:W-:Y:S02]  /*1140*/  ISETP.GT.AND P0, PT, R8, 0xf, PT ;  /* 0x0000000f0800780c */ /* 0x000fe40003f04270 */
[----:B------:R-:W-:-:S05]  /*1150*/  IADD3 R4, PT, PT, R5, R4, RZ ;  /* 0x0000000405047210 */ /* 0x000fca0007ffe0ff */
        /* <DEDUP_REMOVED lines=18> */
.L_x_219:
[----:B------:R-:W-:Y:S01]  /*1280*/  LOP3.LUT R2, R0, 0x3e0, RZ, 0xc0, !PT ;  /* 0x000003e000027812 */ /* 0x000fe200078ec0ff */
[----:B------:R-:W0:Y:S04]  /*1290*/  S2R R10, SR_LANEID ;  /* 0x00000000000a7919 */ /* 0x000e280000000000 */
[----:B------:R-:W-:Y:S01]  /*12a0*/  VIADD R4, R2, 0x20 ;  /* 0x0000002002047836 */ /* 0x000fe20000000000 */
[----:B------:R-:W-:-:S04]  /*12b0*/  LOP3.LUT R2, RZ, R2, RZ, 0x33, !PT ;  /* 0x00000002ff027212 */ /* 0x000fc800078e33ff */
[----:B------:R-:W-:Y:S01]  /*12c0*/  ISETP.GT.U32.AND P0, PT, R4, R7, PT ;  /* 0x000000070400720c */ /* 0x000fe20003f04070 */
[----:B------:R-:W-:-:S05]  /*12d0*/  IMAD.IADD R2, R2, 0x1, R7 ;  /* 0x0000000102027824 */ /* 0x000fca00078e0207 */
[----:B------:R-:W-:-:S05]  /*12e0*/  SEL R3, R2, 0x1f, P0 ;  /* 0x0000001f02037807 */ /* 0x000fca0000000000 */
[----:B------:R-:W1:Y:S01]  /*12f0*/  SHFL.DOWN PT, R2, R6, 0x1, R3 ;  /* 0x0820000006027989 */ /* 0x000e6200000e0003 */
[CC--:B0-----:R-:W-:Y:S01]  /*1300*/  ISETP.GE.AND P0, PT, R10.reuse, R3.reuse, PT ;  /* 0x000000030a00720c */ /* 0x0c1fe20003f06270 */
[C---:B------:R-:W-:Y:S01]  /*1310*/  VIADD R8, R10.reuse, 0x2 ;  /* 0x000000020a087836 */ /* 0x040fe20000000000 */
[----:B------:R-:W-:Y:S02]  /*1320*/  ISETP.NE.AND P1, PT, R10, RZ, PT ;  /* 0x000000ff0a00720c */ /* 0x000fe40003f25270 */
[----:B-1----:R-:W-:Y:S02]  /*1330*/  SEL R5, R2, RZ, !P0 ;  /* 0x000000ff02057207 */ /* 0x002fe40004000000 */
[----:B------:R-:W-:Y:S01]  /*1340*/  ISETP.GT.AND P0, PT, R8, R3, PT ;  /* 0x000000030800720c */ /* 0x000fe20003f04270 */
[----:B------:R-:W-:-:S08]  /*1350*/  VIADD R8, R10, 0x4 ;  /* 0x000000040a087836 */ /* 0x000fd00000000000 */
[----:B------:R-:W0:Y:S01]  /*1360*/  @!P1 S2R R12, SR_CgaCtaId ;  /* 0x00000000000c9919 */ /* 0x000e220000008800 */
[----:B------:R-:W-:Y:S01]  /*1370*/  IMAD.IADD R2, R5, 0x1, R6 ;  /* 0x0000000105027824 */ /* 0x000fe200078e0206 */
[----:B------:R-:W-:-:S04]  /*1380*/  @!P1 MOV R9, 0x400 ;  /* 0x0000040000099802 */ /* 0x000fc80000000f00 */
[----:B------:R-:W1:Y:S02]  /*1390*/  SHFL.DOWN PT, R4, R2, 0x2, R3 ;  /* 0x0840000002047989 */ /* 0x000e6400000e0003 */
[----:B-1----:R-:W-:Y:S02]  /*13a0*/  SEL R5, R4, RZ, !P0 ;  /* 0x000000ff04057207 */ /* 0x002fe40004000000 */
[----:B------:R-:W-:Y:S01]  /*13b0*/  ISETP.GT.AND P0, PT, R8, R3, PT ;  /* 0x000000030800720c */ /* 0x000fe20003f04270 */
[----:B------:R-:W-:Y:S01]  /*13c0*/  VIADD R8, R10, 0x10 ;  /* 0x000000100a087836 */ /* 0x000fe20000000000 */
[----:B0-----:R-:W-:Y:S01]  /*13d0*/  @!P1 LEA R9, R12, R9, 0x18 ;  /* 0x000000090c099211 */ /* 0x001fe200078ec0ff */
[----:B------:R-:W-:Y:S01]  /*13e0*/  IMAD.IADD R4, R2, 0x1, R5 ;  /* 0x0000000102047824 */ /* 0x000fe200078e0205 */
[----:B------:R-:W-:-:S04]  /*13f0*/  IADD3 R2, PT, PT, R10, 0x8, RZ ;  /* 0x000000080a027810 */ /* 0x000fc80007ffe0ff */
[----:B------:R-:W0:Y:S02]  /*1400*/  SHFL.DOWN PT, R5, R4, 0x4, R3 ;  /* 0x0880000004057989 */ /* 0x000e2400000e0003 */
[----:B0-----:R-:W-:Y:S02]  /*1410*/  SEL R5, R5, RZ, !P0 ;  /* 0x000000ff05057207 */ /* 0x001fe40004000000 */
        /* <DEDUP_REMOVED lines=24> */
[----:B------:R-:W3:Y:S01]  /*15a0*/  LDS.64 R2, [UR4+0x20] ;  /* 0x00002004ff027984 */ /* 0x000ee20008000a00 */
[----:B-1----:R-:W-:Y:S02]  /*15b0*/  SEL R8, R8, RZ, P2 ;  /* 0x000000ff08087207 */ /* 0x002fe40001000000 */
[----:B------:R-:W-:-:S02]  /*15c0*/  ISETP.GT.U32.AND P2, PT, R7, 0x60, PT ;  /* 0x000000600700780c */ /* 0x000fc40003f44070 */
[----:B--2---:R-:W-:Y:S02]  /*15d0*/  SEL R0, R0, RZ, P1 ;  /* 0x000000ff00007207 */ /* 0x004fe40000800000 */
[----:B------:R-:W-:Y:S02]  /*15e0*/  SEL R9, R9, RZ, P2 ;  /* 0x000000ff09097207 */ /* 0x000fe40001000000 */
[----:B------:R-:W-:Y:S02]  /*15f0*/  IADD3 R0, PT, PT, R8, R0, R5 ;  /* 0x0000000008007210 */ /* 0x000fe40007ffe005 */
[C---:B------:R-:W-:Y:S02]  /*1600*/  ISETP.GT.U32.AND P1, PT, R7.reuse, 0xa0, PT ;  /* 0x000000a00700780c */ /* 0x040fe40003f24070 */
[----:B------:R-:W-:Y:S02]  /*1610*/  SEL R10, R10, RZ, P3 ;  /* 0x000000ff0a0a7207 */ /* 0x000fe40001800000 */
[----:B------:R-:W-:-:S02]  /*1620*/  ISETP.GT.U32.AND P2, PT, R7, 0xc0, PT ;  /* 0x000000c00700780c */ /* 0x000fc40003f44070 */
[----:B------:R-:W-:Y:S02]  /*1630*/  ISETP.GT.U32.AND P3, PT, R7, 0xe0, PT ;  /* 0x000000e00700780c */ /* 0x000fe40003f64070 */
[----:B------:R-:W-:Y:S02]  /*1640*/  SEL R11, R11, RZ, P1 ;  /* 0x000000ff0b0b7207 */ /* 0x000fe40000800000 */
[----:B------:R-:W-:Y:S02]  /*1650*/  IADD3 R0, PT, PT, R10, R0, R9 ;  /* 0x000000000a007210 */ /* 0x000fe40007ffe009 */
[----:B---3--:R-:W-:Y:S02]  /*1660*/  SEL R2, R2, RZ, P2 ;  /* 0x000000ff02027207 */ /* 0x008fe40001000000 */
[----:B------:R-:W-:Y:S02]  /*1670*/  SEL R3, R3, RZ, P3 ;  /* 0x000000ff03037207 */ /* 0x000fe40001800000 */
[----:B------:R-:W-:-:S05]  /*1680*/  IADD3 R0, PT, PT, R2, R0, R11 ;  /* 0x0000000002007210 */ /* 0x000fca0007ffe00b */
[----:B0-----:R-:W-:Y:S01]  /*1690*/  IMAD.IADD R5, R0, 0x1, R3 ;  /* 0x0000000100057824 */ /* 0x001fe200078e0203 */
[----:B------:R-:W-:Y:S06]  /*16a0*/  BRA `(.L_x_220) ;  /* 0x0000002000e07947 */ /* 0x000fec0003800000 */
.L_x_206:
        /* <DEDUP_REMOVED lines=38> */
[----:B------:R-:W-:Y:S01]  /*1910*/  VIADD R44, R7, 0xfffff000 ;  /* 0xfffff000072c7836 */ /* 0x000fe20000000000 */
[----:B------:R-:W-:Y:S01]  /*1920*/  UMOV UR4, 0x1000 ;  /* 0x0000100000047882 */ /* 0x000fe20000000000 */
[----:B--2---:R-:W-:-:S04]  /*1930*/  ISETP.NE.AND P0, PT, R20, R23, PT ;  /* 0x000000171400720c */ /* 0x004fc80003f05270 */
[----:B------:R-:W-:Y:S02]  /*1940*/  SEL R20, RZ, 0x1, !P0 ;  /* 0x00000001ff147807 */ /* 0x000fe40004000000 */
[----:B---3--:R-:W-:Y:S01]  /*1950*/  ISETP.NE.AND P1, PT, R22, R25, PT ;  /* 0x000000191600720c */ /* 0x008fe20003f25270 */
[----:B------:R-:W-:-:S06]  /*1960*/  IMAD.MOV.U32 R22, RZ, RZ, 0x2 ;  /* 0x00000002ff167424 */ /* 0x000fcc00078e00ff */
[----:B------:R-:W-:Y:S01]  /*1970*/  @!P0 IMAD.MOV R22, RZ, RZ, 0x1 ;  /* 0x00000001ff168424 */ /* 0x000fe200078e02ff */
[----:B----4-:R-:W-:-:S05]  /*1980*/  ISETP.NE.AND P2, PT, R24, R27, PT ;  /* 0x0000001b1800720c */ /* 0x010fca0003f45270 */
        /* <DEDUP_REMOVED lines=34> */
[----:B------:R-:W-:-:S04]  /*1bb0*/  ISETP.NE.AND P1, PT, R8, R11, PT ;  /* 0x0000000b0800720c */ /* 0x000fc80003f25270 */
[----:B------:R-:W-:Y:S02]  /*1bc0*/  IADD3 R8, PT, PT, R10, 0x1, RZ ;  /* 0x000000010a087810 */ /* 0x000fe40007ffe0ff */
[----:B------:R-:W-:Y:S01]  /*1bd0*/  @!P0 IMAD.MOV R8, RZ, RZ, R10 ;  /* 0x000000ffff088224 */ /* 0x000fe200078e020a */
[----:B------:R-:W-:-:S03]  /*1be0*/  ISETP.NE.AND P0, PT, R6, R9, PT ;  /* 0x000000090600720c */ /* 0x000fc60003f05270 */
[----:B------:R-:W-:-:S03]  /*1bf0*/  VIADD R9, R8, 0x1 ;  /* 0x0000000108097836 */ /* 0x000fc60000000000 */
[----:B------:R-:W-:Y:S01]  /*1c00*/  @!P1 IMAD.MOV R9, RZ, RZ, R8 ;  /* 0x000000ffff099224 */ /* 0x000fe200078e0208 */
[----:B------:R-:W-:-:S03]  /*1c10*/  ISETP.GE.U32.AND P1, PT, R44, 0x1000, PT ;  /* 0x000010002c00780c */ /* 0x000fc60003f26070 */
[----:B------:R-:W-:-:S03]  /*1c20*/  VIADD R6, R9, 0x1 ;  /* 0x0000000109067836 */ /* 0x000fc60000000000 */
[----:B------:R-:W-:-:S07]  /*1c30*/  @!P0 IMAD.MOV R6, RZ, RZ, R9 ;  /* 0x000000ffff068224 */ /* 0x000fce00078e0209 */
[----:B------:R-:W-:Y:S05]  /*1c40*/  @!P1 BRA `(.L_x_221) ;  /* 0x0000000400709947 */ /* 0x000fea0003800000 */
[----:B------:R-:W0:Y:S01]  /*1c50*/  LDC R7, c[0x0][0x398] ;  /* 0x0000e600ff077b82 */ /* 0x000e220000000800 */
[----:B------:R-:W-:-:S05]  /*1c60*/  UMOV UR4, 0x1000 ;  /* 0x0000100000047882 */ /* 0x000fca0000000000 */
.L_x_223:
[----:B------:R-:W-:Y:S02]  /*1c70*/  IADD3 R10, P0, PT, R2, UR4, RZ ;  /* 0x00000004020a7c10 */ /* 0x000fe4000ff1e0ff */
[----:B------:R-:W-:-:S03]  /*1c80*/  IADD3 R8, P1, PT, R4, UR4, RZ ;  /* 0x0000000404087c10 */ /* 0x000fc6000ff3e0ff */
[----:B------:R-:W-:Y:S02]  /*1c90*/  IMAD.X R11, RZ, RZ, R3, P0 ;  /* 0x000000ffff0b7224 */ /* 0x000fe400000e0603 */
[----:B------:R-:W-:-:S03]  /*1ca0*/  IMAD.X R9, RZ, RZ, R5, P1 ;  /* 0x000000ffff097224 */ /* 0x000fc600008e0605 */
        /* <DEDUP_REMOVED lines=31> */
[----:B------:R0:W5:Y:S02]  /*1ea0*/  LDG.E.U8 R37, desc[UR6][R8.64+0xf00] ;  /* 0x000f000608257981 */ /* 0x000164000c1e1100 */
[----:B0-----:R-:W-:Y:S01]  /*1eb0*/  VIADD R9, R7, -UR4 ;  /* 0x8000000407097c36 */ /* 0x001fe20008000000 */
        /* <DEDUP_REMOVED lines=37> */
[----:B------:R-:W-:-:S04]  /*2110*/  ISETP.NE.AND P1, PT, R14, R15, PT ;  /* 0x0000000f0e00720c */ /* 0x000fc80003f25270 */
        /* <DEDUP_REMOVED lines=8> */
[----:B------:R-:W-:-:S03]  /*21a0*/  ISETP.GE.U32.AND P0, PT, R9, 0x1000, PT ;  /* 0x000010000900780c */ /* 0x000fc60003f06070 */
[----:B------:R-:W-:Y:S02]  /*21b0*/  VIADD R6, R8, 0x1 ;  /* 0x0000000108067836 */ /* 0x000fe40000000000 */
[----:B------:R-:W-:-:S08]  /*21c0*/  @!P1 IMAD.MOV R6, RZ, RZ, R8 ;  /* 0x000000ffff069224 */ /* 0x000fd000078e0208 */
[----:B------:R-:W-:Y:S05]  /*21d0*/  @!P0 BRA `(.L_x_222) ;  /* 0x00000014006c8947 */ /* 0x000fea0003800000 */
[----:B------:R-:W-:-:S06]  /*21e0*/  UIADD3 UR4, UPT, UPT, UR4, 0x1000, URZ ;  /* 0x0000100004047890 */ /* 0x000fcc000fffe0ff */
[----:B------:R-:W-:-:S13]  /*21f0*/  ISETP.LT.U32.AND P0, PT, R44, UR4, PT ;  /* 0x000000042c007c0c */ /* 0x000fda000bf01070 */
[----:B------:R-:W-:Y:S05]  /*2200*/  @!P0 BRA `(.L_x_223) ;  /* 0xfffffff800988947 */ /* 0x000fea000383ffff */
.L_x_221:
[----:B------:R-:W-:Y:S01]  /*2210*/  VIADD R3, R7, -UR4 ;  /* 0x8000000407037c36 */ /* 0x000fe20008000000 */
[----:B------:R-:W0:Y:S01]  /*2220*/  LDCU.128 UR8, c[0x0][0x380] ;  /* 0x00007000ff0877ac */ /* 0x000e220008000c00 */
[----:B------:R-:W-:Y:S03]  /*2230*/  BSSY.RECONVERGENT B1, `(.L_x_222) ;  /* 0x0000155000017945 */ /* 0x000fe60003800200 */
[----:B------:R-:W-:-:S04]  /*2240*/  ISETP.GE.AND P0, PT, R0, R3, PT ;  /* 0x000000030000720c */ /* 0x000fc80003f06270 */
[----:B------:R-:W-:-:S13]  /*2250*/  ISETP.LE.U32.OR P0, PT, R7, UR4, P0 ;  /* 0x0000000407007c0c */ /* 0x000fda0008703470 */
[----:B0-----:R-:W-:Y:S05]  /*2260*/  @P0 BRA `(.L_x_224) ;  /* 0x0000001400440947 */ /* 0x001fea0003800000 */
[----:B------:R-:W-:Y:S01]  /*2270*/  LOP3.LUT R2, RZ, R0, RZ, 0x33, !PT ;  /* 0x00000000ff027212 */ /* 0x000fe200078e33ff */
[----:B------:R-:W-:Y:S03]  /*2280*/  BSSY.RECONVERGENT B2, `(.L_x_225) ;  /* 0x00000b2000027945 */ /* 0x000fe60003800200 */
[----:B------:R-:W-:-:S04]  /*2290*/  IADD3 R2, PT, PT, R7, -UR4, R2 ;  /* 0x8000000407027c10 */ /* 0x000fc8000fffe002 */
[C---:B------:R-:W-:Y:S02]  /*22a0*/  ISETP.GE.U32.AND P0, PT, R2.reuse, 0xf00, PT ;  /* 0x00000f000200780c */ /* 0x040fe40003f06070 */
[----:B------:R-:W-:Y:S01]  /*22b0*/  LEA.HI R3, R2, 0x1, RZ, 0x18 ;  /* 0x0000000102037811 */ /* 0x000fe200078fc0ff */
[----:B------:R-:W-:-:S03]  /*22c0*/  IMAD.MOV.U32 R2, RZ, RZ, R0 ;  /* 0x000000ffff027224 */ /* 0x000fc600078e0000 */
[----:B------:R-:W-:-:S07]  /*22d0*/  LOP3.LUT R4, R3, 0xf, RZ, 0xc0, !PT ;  /* 0x0000000f03047812 */ /* 0x000fce00078ec0ff */
[----:B------:R-:W-:Y:S05]  /*22e0*/  @!P0 BRA `(.L_x_226) ;  /* 0x0000000800ac8947 */ /* 0x000fea0003800000 */
[----:B------:R-:W-:Y:S01]  /*22f0*/  LOP3.LUT R5, R3, 0x1fffff0, RZ, 0xc0, !PT ;  /* 0x01fffff003057812 */ /* 0x000fe200078ec0ff */
[----:B------:R-:W-:Y:S01]  /*2300*/  BSSY.RECONVERGENT B3, `(.L_x_227) ;  /* 0x00000a8000037945 */ /* 0x000fe20003800200 */
[C---:B------:R-:W-:Y:S02]  /*2310*/  LOP3.LUT R2, R0.reuse, 0x800, RZ, 0xfc, !PT ;  /* 0x0000080000027812 */ /* 0x040fe400078efcff */
[----:B------:R-:W-:Y:S01]  /*2320*/  IADD3 R7, PT, PT, R0, UR4, RZ ;  /* 0x0000000400077c10 */ /* 0x000fe2000fffe0ff */
[----:B------:R-:W-:-:S07]  /*2330*/  IMAD.MOV R5, RZ, RZ, -R5 ;  /* 0x000000ffff057224 */ /* 0x000fce00078e0a05 */
.L_x_228:
[C---:B------:R-:W-:Y:S01]  /*2340*/  IADD3 R10, P0, PT, R7.reuse, UR8, RZ ;  /* 0x00000008070a7c10 */ /* 0x040fe2000ff1e0ff */
[C---:B------:R-:W-:Y:S01]  /*2350*/  VIADD R16, R7.reuse, 0x100 ;  /* 0x0000010007107836 */ /* 0x040fe20000000000 */
[----:B------:R-:W-:-:S03]  /*2360*/  IADD3 R14, P1, PT, R7, UR10, RZ ;  /* 0x0000000a070e7c10 */ /* 0x000fc6000ff3e0ff */
[----:B------:R-:W-:Y:S01]  /*2370*/  IMAD.X R11, RZ, RZ, UR9, P0 ;  /* 0x00000009ff0b7e24 */ /* 0x000fe200080e06ff */
[C---:B------:R-:W-:Y:S01]  /*2380*/  IADD3 R12, P0, PT, R16.reuse, UR8, RZ ;  /* 0x00000008100c7c10 */ /* 0x040fe2000ff1e0ff */
[----:B------:R-:W-:Y:S01]  /*2390*/  IMAD.X R15, RZ, RZ, UR11, P1 ;  /* 0x0000000bff0f7e24 */ /* 0x000fe200088e06ff */
[----:B------:R-:W-:Y:S01]  /*23a0*/  IADD3 R16, P1, PT, R16, UR10, RZ ;  /* 0x0000000a10107c10 */ /* 0x000fe2000ff3e0ff */
[----:B------:R-:W-:Y:S01]  /*23b0*/  VIADD R18, R7, 0x200 ;  /* 0x0000020007127836 */ /* 0x000fe20000000000 */
[----:B------:R-:W2:Y:S01]  /*23c0*/  LDG.E.U8 R9, desc[UR6][R10.64] ;  /* 0x000000060a097981 */ /* 0x000ea2000c1e1100 */
[----:B------:R-:W-:-:S03]  /*23d0*/  IMAD.X R13, RZ, RZ, UR9, P0 ;  /* 0x00000009ff0d7e24 */ /* 0x000fc600080e06ff */
[----:B------:R0:W2:Y:S01]  /*23e0*/  LDG.E.U8 R8, desc[UR6][R14.64] ;  /* 0x000000060e087981 */ /* 0x0000a2000c1e1100 */
[C---:B------:R-:W-:Y:S01]  /*23f0*/  IADD3 R42, P0, PT, R18.reuse, UR8, RZ ;  /* 0x00000008122a7c10 */ /* 0x040fe2000ff1e0ff */
[----:B------:R-:W-:Y:S01]  /*2400*/  IMAD.X R17, RZ, RZ, UR11, P1 ;  /* 0x0000000bff117e24 */ /* 0x000fe200088e06ff */
[----:B------:R-:W-:Y:S01]  /*2410*/  IADD3 R18, P1, PT, R18, UR10, RZ ;  /* 0x0000000a12127c10 */ /* 0x000fe2000ff3e0ff */
[----:B------:R-:W-:Y:S01]  /*2420*/  VIADD R26, R7, 0x300 ;  /* 0x00000300071a7836 */ /* 0x000fe20000000000 */
[----:B------:R1:W3:Y:S01]  /*2430*/  LDG.E.U8 R13, desc[UR6][R12.64] ;  /* 0x000000060c0d7981 */ /* 0x0002e2000c1e1100 */
[----:B------:R-:W-:Y:S02]  /*2440*/  IMAD.X R43, RZ, RZ, UR9, P0 ;  /* 0x00000009ff2b7e24 */ /* 0x000fe400080e06ff */
[----:B------:R-:W-:Y:S01]  /*2450*/  IMAD.X R19, RZ, RZ, UR11, P1 ;  /* 0x0000000bff137e24 */ /* 0x000fe200088e06ff */
[----:B------:R-:W3:Y:S01]  /*2460*/  LDG.E.U8 R10, desc[UR6][R16.64] ;  /* 0x00000006100a7981 */ /* 0x000ee2000c1e1100 */
[----:B------:R-:W-:-:S02]  /*2470*/  IADD3 R22, P0, PT, R26, UR8, RZ ;  /* 0x000000081a167c10 */ /* 0x000fc4000ff1e0ff */
[----:B------:R-:W-:Y:S01]  /*2480*/  IADD3 R26, P1, PT, R26, UR10, RZ ;  /* 0x0000000a1a1a7c10 */ /* 0x000fe2000ff3e0ff */
[----:B------:R-:W4:Y:S01]  /*2490*/  LDG.E.U8 R42, desc[UR6][R42.64] ;  /* 0x000000062a2a7981 */ /* 0x000f22000c1e1100 */
[C---:B------:R-:W-:Y:S01]  /*24a0*/  IADD3 R20, PT, PT, R7.reuse, 0x400, RZ ;  /* 0x0000040007147810 */ /* 0x040fe20007ffe0ff */
[----:B------:R-:W-:Y:S02]  /*24b0*/  IMAD.X R23, RZ, RZ, UR9, P0 ;  /* 0x00000009ff177e24 */ /* 0x000fe400080e06ff */
[----:B------:R5:W4:Y:S01]  /*24c0*/  LDG.E.U8 R11, desc[UR6][R18.64] ;  /* 0x00000006120b7981 */ /* 0x000b22000c1e1100 */
[C---:B------:R-:W-:Y:S01]  /*24d0*/  IADD3 R28, P0, PT, R20.reuse, UR8, RZ ;  /* 0x00000008141c7c10 */ /* 0x040fe2000ff1e0ff */
[----:B------:R-:W-:Y:S01]  /*24e0*/  IMAD.X R27, RZ, RZ, UR11, P1 ;  /* 0x0000000bff1b7e24 */ /* 0x000fe200088e06ff */
[----:B------:R-:W-:Y:S01]  /*24f0*/  IADD3 R20, P1, PT, R20, UR10, RZ ;  /* 0x0000000a14147c10 */ /* 0x000fe2000ff3e0ff */
[----:B------:R-:W-:Y:S01]  /*2500*/  VIADD R24, R7, 0x500 ;  /* 0x0000050007187836 */ /* 0x000fe20000000000 */
[----:B------:R5:W4:Y:S01]  /*2510*/  LDG.E.U8 R40, desc[UR6][R22.64] ;  /* 0x0000000616287981 */ /* 0x000b22000c1e1100 */
[----:B------:R-:W-:-:S02]  /*2520*/  IMAD.X R29, RZ, RZ, UR9, P0 ;  /* 0x00000009ff1d7e24 */ /* 0x000fc400080e06ff */
[----:B------:R-:W-:Y:S01]  /*2530*/  IMAD.X R21, RZ, RZ, UR11, P1 ;  /* 0x0000000bff157e24 */ /* 0x000fe200088e06ff */
[----:B------:R-:W4:Y:S01]  /*2540*/  LDG.E.U8 R41, desc[UR6][R26.64] ;  /* 0x000000061a297981 */ /* 0x000f22000c1e1100 */
[C---:B0-----:R-:W-:Y:S01]  /*2550*/  IADD3 R14, P0, PT, R24.reuse, UR8, RZ ;  /* 0x00000008180e7c10 */ /* 0x041fe2000ff1e0ff */
[----:B-1----:R-:W-:Y:S01]  /*2560*/  VIADD R12, R7, 0x600 ;  /* 0x00000600070c7836 */ /* 0x002fe20000000000 */
[----:B------:R-:W-:Y:S01]  /*2570*/  IADD3 R24, P1, PT, R24, UR10, RZ ;  /* 0x0000000a18187c10 */ /* 0x000fe2000ff3e0ff */
[----:B------:R-:W4:Y:S02]  /*2580*/  LDG.E.U8 R38, desc[UR6][R28.64] ;  /* 0x000000061c267981 */ /* 0x000f24000c1e1100 */
[----:B------:R-:W-:Y:S02]  /*2590*/  IMAD.X R15, RZ, RZ, UR9, P0 ;  /* 0x00000009ff0f7e24 */ /* 0x000fe400080e06ff */
[----:B------:R0:W4:Y:S01]  /*25a0*/  LDG.E.U8 R39, desc[UR6][R20.64] ;  /* 0x0000000614277981 */ /* 0x000122000c1e1100 */
[----:B------:R-:W-:Y:S01]  /*25b0*/  IMAD.X R25, RZ, RZ, UR11, P1 ;  /* 0x0000000bff197e24 */ /* 0x000fe200088e06ff */
[----:B-----5:R-:W-:-:S02]  /*25c0*/  IADD3 R18, P0, PT, R12, UR8, RZ ;  /* 0x000000080c127c10 */ /* 0x020fc4000ff1e0ff */
[----:B------:R-:W-:Y:S01]  /*25d0*/  IADD3 R22, P1, PT, R12, UR10, RZ ;  /* 0x0000000a0c167c10 */ /* 0x000fe2000ff3e0ff */
[----:B------:R-:W-:Y:S01]  /*25e0*/  VIADD R17, R7, 0x700 ;  /* 0x0000070007117836 */ /* 0x000fe20000000000 */
[----:B------:R1:W5:Y:S01]  /*25f0*/  LDG.E.U8 R36, desc[UR6][R14.64] ;  /* 0x000000060e247981 */ /* 0x000362000c1e1100 */
[----:B------:R-:W-:Y:S01]  /*2600*/  IMAD.X R19, RZ, RZ, UR9, P0 ;  /* 0x00000009ff137e24 */ /* 0x000fe200080e06ff */
[----:B------:R-:W-:Y:S02]  /*2610*/  IADD3.X R23, PT, PT, RZ, UR11, RZ, P1, !PT ;  /* 0x0000000bff177c10 */ /* 0x000fe40008ffe4ff */
[----:B------:R1:W5:Y:S01]  /*2620*/  LDG.E.U8 R37, desc[UR6][R24.64] ;  /* 0x0000000618257981 */ /* 0x000362000c1e1100 */
[----:B------:R-:W-:Y:S01]  /*2630*/  IADD3 R16, P0, PT, R17, UR8, RZ ;  /* 0x0000000811107c10 */ /* 0x000fe2000ff1e0ff */
[----:B------:R-:W-:Y:S01]  /*2640*/  VIADD R12, R7, 0x800 ;  /* 0x00000800070c7836 */ /* 0x000fe20000000000 */
[----:B0-----:R-:W-:Y:S01]  /*2650*/  IADD3 R20, P1, PT, R17, UR10, RZ ;  /* 0x0000000a11147c10 */ /* 0x001fe2000ff3e0ff */
[----:B------:R-:W5:Y:S02]  /*2660*/  LDG.E.U8 R34, desc[UR6][R18.64] ;  /* 0x0000000612227981 */ /* 0x000f64000c1e1100 */
[----:B------:R-:W-:-:S02]  /*2670*/  IMAD.X R17, RZ, RZ, UR9, P0 ;  /* 0x00000009ff117e24 */ /* 0x000fc400080e06ff */
[----:B------:R-:W5:Y:S01]  /*2680*/  LDG.E.U8 R35, desc[UR6][R22.64] ;  /* 0x0000000616237981 */ /* 0x000f62000c1e1100 */
[----:B------:R-:W-:Y:S01]  /*2690*/  IMAD.X R21, RZ, RZ, UR11, P1 ;  /* 0x0000000bff157e24 */ /* 0x000fe200088e06ff */
[C---:B-1----:R-:W-:Y:S02]  /*26a0*/  IADD3 R14, P0, PT, R12.reuse, UR8, RZ ;  /* 0x000000080c0e7c10 */ /* 0x042fe4000ff1e0ff */
[----:B------:R-:W-:Y:S01]  /*26b0*/  IADD3 R24, P1, PT, R12, UR10, RZ ;  /* 0x0000000a0c187c10 */ /* 0x000fe2000ff3e0ff */
[C---:B------:R-:W-:Y:S01]  /*26c0*/  VIADD R28, R7.reuse, 0x900 ;  /* 0x00000900071c7836 */ /* 0x040fe20000000000 */
[----:B------:R-:W5:Y:S01]  /*26d0*/  LDG.E.U8 R32, desc[UR6][R16.64] ;  /* 0x0000000610207981 */ /* 0x000f62000c1e1100 */
[----:B------:R-:W-:Y:S02]  /*26e0*/  IMAD.X R15, RZ, RZ, UR9, P0 ;  /* 0x00000009ff0f7e24 */ /* 0x000fe400080e06ff */
[----:B------:R-:W-:Y:S01]  /*26f0*/  IMAD.X R25, RZ, RZ, UR11, P1 ;  /* 0x0000000bff197e24 */ /* 0x000fe200088e06ff */
[----:B------:R0:W5:Y:S01]  /*2700*/  LDG.E.U8 R33, desc[UR6][R20.64] ;  /* 0x0000000614217981 */ /* 0x000162000c1e1100 */
[C---:B------:R-:W-:Y:S01]  /*2710*/  IADD3 R30, P0, PT, R28.reuse, UR8, RZ ;  /* 0x000000081c1e7c10 */ /* 0x040fe2000ff1e0ff */
[----:B------:R-:W-:Y:S01]  /*2720*/  VIADD R12, R7, 0xa00 ;  /* 0x00000a00070c7836 */ /* 0x000fe20000000000 */
[----:B------:R-:W-:Y:S01]  /*2730*/  IADD3 R28, P1, PT, R28, UR10, RZ ;  /* 0x0000000a1c1c7c10 */ /* 0x000fe2000ff3e0ff */
[----:B------:R-:W5:Y:S02]  /*2740*/  LDG.E.U8 R18, desc[UR6][R14.64] ;  /* 0x000000060e127981 */ /* 0x000f64000c1e1100 */
[----:B------:R-:W-:-:S02]  /*2750*/  IMAD.X R31, RZ, RZ, UR9, P0 ;  /* 0x00000009ff1f7e24 */ /* 0x000fc400080e06ff */
[----:B------:R1:W5:Y:S01]  /*2760*/  LDG.E.U8 R19, desc[UR6][R24.64] ;  /* 0x0000000618137981 */ /* 0x000362000c1e1100 */
[----:B------:R-:W-:Y:S01]  /*2770*/  IMAD.X R29, RZ, RZ, UR11, P1 ;  /* 0x0000000bff1d7e24 */ /* 0x000fe200088e06ff */
[C---:B0-----:R-:W-:Y:S01]  /*2780*/  IADD3 R20, P1, PT, R12.reuse, UR10, RZ ;  /* 0x0000000a0c147c10 */ /* 0x041fe2000ff3e0ff */
[----:B------:R-:W-:Y:S01]  /*2790*/  VIADD R23, R7, 0xb00 ;  /* 0x00000b0007177836 */ /* 0x000fe20000000000 */
[----:B------:R-:W-:Y:S01]  /*27a0*/  IADD3 R26, P0, PT, R12, UR8, RZ ;  /* 0x000000080c1a7c10 */ /* 0x000fe2000ff1e0ff */
[----:B------:R0:W5:Y:S02]  /*27b0*/  LDG.E.U8 R16, desc[UR6][R30.64] ;  /* 0x000000061e107981 */ /* 0x000164000c1e1100 */
[----:B------:R-:W-:Y:S01]  /*27c0*/  IMAD.X R21, RZ, RZ, UR11, P1 ;  /* 0x0000000bff157e24 */ /* 0x000fe200088e06ff */
[----:B------:R-:W-:Y:S01]  /*27d0*/  IADD3.X R27, PT, PT, RZ, UR9, RZ, P0, !PT ;  /* 0x00000009ff1b7c10 */ /* 0x000fe200087fe4ff */
[----:B------:R0:W5:Y:S01]  /*27e0*/  LDG.E.U8 R17, desc[UR6][R28.64] ;  /* 0x000000061c117981 */ /* 0x000162000c1e1100 */
[----:B------:R-:W-:Y:S01]  /*27f0*/  IADD3 R22, P0, PT, R23, UR8, RZ ;  /* 0x0000000817167c10 */ /* 0x000fe2000ff1e0ff */
[----:B------:R-:W-:Y:S01]  /*2800*/  VIADD R43, R7, 0xc00 ;  /* 0x00000c00072b7836 */ /* 0x000fe20000000000 */
[----:B-1----:R-:W-:Y:S01]  /*2810*/  IADD3 R24, P1, PT, R23, UR10, RZ ;  /* 0x0000000a17187c10 */ /* 0x002fe2000ff3e0ff */
[----:B------:R-:W5:Y:S02]  /*2820*/  LDG.E.U8 R14, desc[UR6][R26.64] ;  /* 0x000000061a0e7981 */ /* 0x000f64000c1e1100 */
[----:B------:R-:W-:-:S02]  /*2830*/  IMAD.X R23, RZ, RZ, UR9, P0 ;  /* 0x00000009ff177e24 */ /* 0x000fc400080e06ff */
[----:B------:R1:W5:Y:S01]  /*2840*/  LDG.E.U8 R15, desc[UR6][R20.64] ;  /* 0x00000006140f7981 */ /* 0x000362000c1e1100 */
[C---:B------:R-:W-:Y:S01]  /*2850*/  IADD3 R44, P0, PT, R43.reuse, UR8, RZ ;  /* 0x000000082b2c7c10 */ /* 0x040fe2000ff1e0ff */
[----:B------:R-:W-:Y:S01]  /*2860*/  IMAD.X R25, RZ, RZ, UR11, P1 ;  /* 0x0000000bff197e24 */ /* 0x000fe200088e06ff */
[----:B0-----:R-:W-:Y:S01]  /*2870*/  IADD3 R30, P1, PT, R43, UR10, RZ ;  /* 0x0000000a2b1e7c10 */ /* 0x001fe2000ff3e0ff */
[C---:B------:R-:W-:Y:S01]  /*2880*/  VIADD R28, R7.reuse, 0xd00 ;  /* 0x00000d00071c7836 */ /* 0x040fe20000000000 */
[----:B------:R-:W5:Y:S01]  /*2890*/  LDG.E.U8 R12, desc[UR6][R22.64] ;  /* 0x00000006160c7981 */ /* 0x000f62000c1e1100 */
[----:B------:R-:W-:Y:S02]  /*28a0*/  IMAD.X R45, RZ, RZ, UR9, P0 ;  /* 0x00000009ff2d7e24 */ /* 0x000fe400080e06ff */
[----:B------:R-:W-:Y:S01]  /*28b0*/  IMAD.X R31, RZ, RZ, UR11, P1 ;  /* 0x0000000bff1f7e24 */ /* 0x000fe200088e06ff */
[----:B------:R0:W5:Y:S01]  /*28c0*/  LDG.E.U8 R43, desc[UR6][R24.64] ;  /* 0x00000006182b7981 */ /* 0x000162000c1e1100 */
[C---:B-1----:R-:W-:Y:S01]  /*28d0*/  IADD3 R20, P1, PT, R28.reuse, UR10, RZ ;  /* 0x0000000a1c147c10 */ /* 0x042fe2000ff3e0ff */
[----:B------:R-:W-:Y:S01]  /*28e0*/  VIADD R29, R7, 0xe00 ;  /* 0x00000e00071d7836 */ /* 0x000fe20000000000 */
[----:B------:R-:W-:Y:S01]  /*28f0*/  IADD3 R26, P0, PT, R28, UR8, RZ ;  /* 0x000000081c1a7c10 */ /* 0x000fe2000ff1e0ff */
[----:B------:R-:W5:Y:S02]  /*2900*/  LDG.E.U8 R44, desc[UR6][R44.64] ;  /* 0x000000062c2c7981 */ /* 0x000f64000c1e1100 */
[----:B------:R-:W-:-:S02]  /*2910*/  IMAD.X R21, RZ, RZ, UR11, P1 ;  /* 0x0000000bff157e24 */ /* 0x000fc400088e06ff */
[----:B------:R-:W-:Y:S01]  /*2920*/  IMAD.X R27, RZ, RZ, UR9, P0 ;  /* 0x00000009ff1b7e24 */ /* 0x000fe200080e06ff */
[C---:B0-----:R-:W-:Y:S01]  /*2930*/  IADD3 R24, P1, PT, R29.reuse, UR10, RZ ;  /* 0x0000000a1d187c10 */ /* 0x041fe2000ff3e0ff */
[----:B------:R0:W5:Y:S01]  /*2940*/  LDG.E.U8 R45, desc[UR6][R30.64] ;  /* 0x000000061e2d7981 */ /* 0x000162000c1e1100 */
[----:B------:R-:W-:-:S03]  /*2950*/  IADD3 R22, P0, PT, R29, UR8, RZ ;  /* 0x000000081d167c10 */ /* 0x000fc6000ff1e0ff */
[----:B------:R-:W-:Y:S01]  /*2960*/  IMAD.X R25, RZ, RZ, UR11, P1 ;  /* 0x0000000bff197e24 */ /* 0x000fe200088e06ff */
[----:B------:R-:W5:Y:S01]  /*2970*/  LDG.E.U8 R26, desc[UR6][R26.64] ;  /* 0x000000061a1a7981 */ /* 0x000f62000c1e1100 */
[----:B------:R-:W-:-:S03]  /*2980*/  IADD3.X R23, PT, PT, RZ, UR9, RZ, P0, !PT ;  /* 0x00000009ff177c10 */ /* 0x000fc600087fe4ff */
[----:B------:R-:W5:Y:S01]  /*2990*/  LDG.E.U8 R21, desc[UR6][R20.64] ;  /* 0x0000000614157981 */ /* 0x000f62000c1e1100 */
[----:B------:R-:W-:-:S03]  /*29a0*/  VIADD R29, R7, 0xf00 ;  /* 0x00000f00071d7836 */ /* 0x000fc60000000000 */
[----:B------:R-:W5:Y:S02]  /*29b0*/  LDG.E.U8 R22, desc[UR6][R22.64] ;  /* 0x0000000616167981 */ /* 0x000f64000c1e1100 */
[C---:B0-----:R-:W-:Y:S02]  /*29c0*/  IADD3 R30, P1, PT, R29.reuse, UR10, RZ ;  /* 0x0000000a1d1e7c10 */ /* 0x041fe4000ff3e0ff */
[----:B------:R-:W5:Y:S01]  /*29d0*/  LDG.E.U8 R25, desc[UR6][R24.64] ;  /* 0x0000000618197981 */ /* 0x000f62000c1e1100 */
[----:B------:R-:W-:Y:S02]  /*29e0*/  IADD3 R28, P0, PT, R29, UR8, RZ ;  /* 0x000000081d1c7c10 */ /* 0x000fe4000ff1e0ff */
[----:B------:R-:W-:-:S03]  /*29f0*/  IMAD.X R31, RZ, RZ, UR11, P1 ;  /* 0x0000000bff1f7e24 */ /* 0x000fc600088e06ff */
[----:B------:R-:W-:-:S03]  /*2a00*/  IMAD.X R29, RZ, RZ, UR9, P0 ;  /* 0x00000009ff1d7e24 */ /* 0x000fc600080e06ff */
[----:B------:R-:W5:Y:S04]  /*2a10*/  LDG.E.U8 R31, desc[UR6][R30.64] ;  /* 0x000000061e1f7981 */ /* 0x000f68000c1e1100 */
[----:B------:R-:W5:Y:S01]  /*2a20*/  LDG.E.U8 R28, desc[UR6][R28.64] ;  /* 0x000000061c1c7981 */ /* 0x000f62000c1e1100 */
[----:B------:R-:W-:Y:S02]  /*2a30*/  VIADD R5, R5, 0x10 ;  /* 0x0000001005057836 */ /* 0x000fe40000000000 */
[----:B------:R-:W-:Y:S02]  /*2a40*/  VIADD R2, R2, 0x1000 ;  /* 0x0000100002027836 */ /* 0x000fe40000000000 */
        /* <DEDUP_REMOVED lines=8> */
[----:B------:R-:W-:-:S03]  /*2ad0*/  ISETP.NE.AND P1, PT, R40, R41, PT ;  /* 0x000000292800720c */ /* 0x000fc60003f25270 */
[----:B------:R-:W-:-:S04]  /*2ae0*/  VIADD R8, R6, 0x1 ;  /* 0x0000000106087836 */ /* 0x000fc80000000000 */
[----:B------:R-:W-:Y:S01]  /*2af0*/  @!P0 IMAD.MOV R8, RZ, RZ, R6 ;  /* 0x000000ffff088224 */ /* 0x000fe200078e0206 */
[----:B------:R-:W-:-:S04]  /*2b00*/  ISETP.NE.AND P0, PT, R38, R39, PT ;  /* 0x000000272600720c */ /* 0x000fc80003f05270 */
        /* <DEDUP_REMOVED lines=22> */
[----:B------:R-:W-:-:S04]  /*2c70*/  @!P0 IMAD.MOV R8, RZ, RZ, R6 ;  /* 0x000000ffff088224 */ /* 0x000fc800078e0206 */
[----:B------:R-:W-:Y:S01]  /*2c80*/  VIADD R6, R8, 0x1 ;  /* 0x0000000108067836 */ /* 0x000fe20000000000 */
[----:B------:R-:W-:Y:S01]  /*2c90*/  ISETP.NE.AND P0, PT, R44, R45, PT ;  /* 0x0000002d2c00720c */ /* 0x000fe20003f05270 */
[----:B------:R-:W-:Y:S01]  /*2ca0*/  @!P1 IMAD.MOV R6, RZ, RZ, R8 ;  /* 0x000000ffff069224 */ /* 0x000fe200078e0208 */
[----:B------:R-:W-:-:S03]  /*2cb0*/  ISETP.NE.AND P1, PT, R26, R21, PT ;  /* 0x000000151a00720c */ /* 0x000fc60003f25270 */
[----:B------:R-:W-:-:S08]  /*2cc0*/  VIADD R8, R6, 0x1 ;  /* 0x0000000106087836 */ /* 0x000fd00000000000 */
[----:B------:R-:W-:Y:S01]  /*2cd0*/  @!P0 IMAD.MOV R8, RZ, RZ, R6 ;  /* 0x000000ffff088224 */ /* 0x000fe200078e0206 */
[----:B------:R-:W-:-:S03]  /*2ce0*/  ISETP.NE.AND P0, PT, R22, R25, PT ;  /* 0x000000191600720c */ /* 0x000fc60003f05270 */
[----:B------:R-:W-:Y:S02]  /*2cf0*/  VIADD R6, R8, 0x1 ;  /* 0x0000000108067836 */ /* 0x000fe40000000000 */
[----:B------:R-:W-:-:S05]  /*2d00*/  @!P1 IMAD.MOV R6, RZ, RZ, R8 ;  /* 0x000000ffff069224 */ /* 0x000fca00078e0208 */
[----:B------:R-:W-:-:S03]  /*2d10*/  IADD3 R8, PT, PT, R6, 0x1, RZ ;  /* 0x0000000106087810 */ /* 0x000fc60007ffe0ff */
[----:B------:R-:W-:Y:S01]  /*2d20*/  @!P0 IMAD.MOV R8, RZ, RZ, R6 ;  /* 0x000000ffff088224 */ /* 0x000fe200078e0206 */
[----:B------:R-:W-:Y:S02]  /*2d30*/  ISETP.NE.AND P0, PT, R5, RZ, PT ;  /* 0x000000ff0500720c */ /* 0x000fe40003f05270 */
[----:B------:R-:W-:Y:S01]  /*2d40*/  ISETP.NE.AND P1, PT, R28, R31, PT ;  /* 0x0000001f1c00720c */ /* 0x000fe20003f25270 */
[----:B------:R-:W-:-:S12]  /*2d50*/  VIADD R6, R8, 0x1 ;  /* 0x0000000108067836 */ /* 0x000fd80000000000 */
[----:B------:R-:W-:Y:S01]  /*2d60*/  @!P1 IMAD.MOV R6, RZ, RZ, R8 ;  /* 0x000000ffff069224 */ /* 0x000fe200078e0208 */
[----:B------:R-:W-:Y:S06]  /*2d70*/  @P0 BRA `(.L_x_228) ;  /* 0xfffffff400700947 */ /* 0x000fec000383ffff */
[----:B------:R-:W-:Y:S05]  /*2d80*/  BSYNC.RECONVERGENT B3 ;  /* 0x0000000000037941 */ /* 0x000fea0003800200 */
.L_x_227:
[----:B------:R-:W-:-:S07]  /*2d90*/  VIADD R2, R2, 0xfffff800 ;  /* 0xfffff80002027836 */ /* 0x000fce0000000000 */
.L_x_226:
[----:B------:R-:W-:Y:S05]  /*2da0*/  BSYNC.RECONVERGENT B2 ;  /* 0x0000000000027941 */ /* 0x000fea0003800200 */
.L_x_225:
        /* <DEDUP_REMOVED lines=8> */
[----:B------:R-:W-:-:S04]  /*2e30*/  VIADD R5, R2, UR4 ;  /* 0x0000000402057c36 */ /* 0x000fc80008000000 */
[C---:B------:R-:W-:Y:S02]  /*2e40*/  VIADD R16, R5.reuse, 0x100 ;  /* 0x0000010005107836 */ /* 0x040fe40000000000 */
[C---:B------:R-:W-:Y:S01]  /*2e50*/  VIADD R22, R5.reuse, 0x200 ;  /* 0x0000020005167836 */ /* 0x040fe20000000000 */
[C---:B0-----:R-:W-:Y:S02]  /*2e60*/  IADD3 R10, P1, PT, R5.reuse, UR12, RZ ;  /* 0x0000000c050a7c10 */ /* 0x041fe4000ff3e0ff */
[----:B------:R-:W-:-:S03]  /*2e70*/  IADD3 R12, P2, PT, R5, UR14, RZ ;  /* 0x0000000e050c7c10 */ /* 0x000fc6000ff5e0ff */
[----:B------:R-:W-:Y:S01]  /*2e80*/  IMAD.X R11, RZ, RZ, UR13, P1 ;  /* 0x0000000dff0b7e24 */ /* 0x000fe200088e06ff */
[----:B------:R-:W-:Y:S02]  /*2e90*/  IADD3.X R13, PT, PT, RZ, UR15, RZ, P2, !PT ;  /* 0x0000000fff0d7c10 */ /* 0x000fe400097fe4ff */
[C---:B------:R-:W-:Y:S02]  /*2ea0*/  IADD3 R14, P1, PT, R16.reuse, UR12, RZ ;  /* 0x0000000c100e7c10 */ /* 0x040fe4000ff3e0ff */
[----:B------:R-:W-:Y:S01]  /*2eb0*/  IADD3 R16, P2, PT, R16, UR14, RZ ;  /* 0x0000000e10107c10 */ /* 0x000fe2000ff5e0ff */
[----:B------:R0:W2:Y:S02]  /*2ec0*/  LDG.E.U8 R4, desc[UR6][R10.64] ;  /* 0x000000060a047981 */ /* 0x0000a4000c1e1100 */
[----:B------:R-:W-:Y:S02]  /*2ed0*/  IMAD.X R15, RZ, RZ, UR13, P1 ;  /* 0x0000000dff0f7e24 */ /* 0x000fe400088e06ff */
[----:B------:R-:W2:Y:S01]  /*2ee0*/  LDG.E.U8 R7, desc[UR6][R12.64] ;  /* 0x000000060c077981 */ /* 0x000ea2000c1e1100 */
[----:B------:R-:W-:Y:S01]  /*2ef0*/  IMAD.X R17, RZ, RZ, UR15, P2 ;  /* 0x0000000fff117e24 */ /* 0x000fe200090e06ff */
[C---:B------:R-:W-:Y:S01]  /*2f00*/  IADD3 R20, P1, PT, R22.reuse, UR12, RZ ;  /* 0x0000000c16147c10 */ /* 0x040fe2000ff3e0ff */
[----:B------:R-:W-:Y:S01]  /*2f10*/  VIADD R19, R5, 0x300 ;  /* 0x0000030005137836 */ /* 0x000fe20000000000 */
[----:B------:R-:W-:Y:S01]  /*2f20*/  IADD3 R22, P2, PT, R22, UR14, RZ ;  /* 0x0000000e16167c10 */ /* 0x000fe2000ff5e0ff */
[----:B------:R1:W3:Y:S02]  /*2f30*/  LDG.E.U8 R8, desc[UR6][R14.64] ;  /* 0x000000060e087981 */ /* 0x0002e4000c1e1100 */
[----:B------:R-:W-:-:S02]  /*2f40*/  IMAD.X R21, RZ, RZ, UR13, P1 ;  /* 0x0000000dff157e24 */ /* 0x000fc400088e06ff */
[----:B------:R4:W3:Y:S01]  /*2f50*/  LDG.E.U8 R9, desc[UR6][R16.64] ;  /* 0x0000000610097981 */ /* 0x0008e2000c1e1100 */
[----:B------:R-:W-:Y:S01]  /*2f60*/  IMAD.X R23, RZ, RZ, UR15, P2 ;  /* 0x0000000fff177e24 */ /* 0x000fe200090e06ff */
[----:B------:R-:W-:Y:S01]  /*2f70*/  IADD3 R24, P1, PT, R19, UR12, RZ ;  /* 0x0000000c13187c10 */ /* 0x000fe2000ff3e0ff */
[----:B------:R-:W-:Y:S01]  /*2f80*/  VIADD R30, R5, 0x400 ;  /* 0x00000400051e7836 */ /* 0x000fe20000000000 */
[----:B0-----:R-:W-:Y:S01]  /*2f90*/  IADD3 R10, P2, PT, R19, UR14, RZ ;  /* 0x0000000e130a7c10 */ /* 0x001fe2000ff5e0ff */
[----:B------:R-:W5:Y:S02]  /*2fa0*/  LDG.E.U8 R18, desc[UR6][R20.64] ;  /* 0x0000000614127981 */ /* 0x000f64000c1e1100 */
[----:B------:R-:W-:Y:S01]  /*2fb0*/  IMAD.X R25, RZ, RZ, UR13, P1 ;  /* 0x0000000dff197e24 */ /* 0x000fe200088e06ff */
[C---:B------:R-:W-:Y:S01]  /*2fc0*/  IADD3 R26, P1, PT, R30.reuse, UR12, RZ ;  /* 0x0000000c1e1a7c10 */ /* 0x040fe2000ff3e0ff */
[----:B------:R-:W5:Y:S01]  /*2fd0*/  LDG.E.U8 R19, desc[UR6][R22.64] ;  /* 0x0000000616137981 */ /* 0x000f62000c1e1100 */
[----:B------:R-:W-:Y:S01]  /*2fe0*/  IMAD.X R11, RZ, RZ, UR15, P2 ;  /* 0x0000000fff0b7e24 */ /* 0x000fe200090e06ff */
[----:B------:R-:W-:Y:S01]  /*2ff0*/  IADD3 R30, P2, PT, R30, UR14, RZ ;  /* 0x0000000e1e1e7c10 */ /* 0x000fe2000ff5e0ff */
[----:B-1----:R-:W-:Y:S01]  /*3000*/  VIADD R14, R5, 0x500 ;  /* 0x00000500050e7836 */ /* 0x002fe20000000000 */
[----:B------:R-:W5:Y:S01]  /*3010*/  LDG.E.U8 R24, desc[UR6][R24.64] ;  /* 0x0000000618187981 */ /* 0x000f62000c1e1100 */
[----:B------:R-:W-:-:S03]  /*3020*/  IADD3.X R27, PT, PT, RZ, UR13, RZ, P1, !PT ;  /* 0x0000000dff1b7c10 */ /* 0x000fc60008ffe4ff */
[----:B------:R0:W5:Y:S01]  /*3030*/  LDG.E.U8 R29, desc[UR6][R10.64] ;  /* 0x000000060a1d7981 */ /* 0x000162000c1e1100 */
[C---:B------:R-:W-:Y:S01]  /*3040*/  IADD3 R12, P1, PT, R14.reuse, UR12, RZ ;  /* 0x0000000c0e0c7c10 */ /* 0x040fe2000ff3e0ff */
[----:B------:R-:W-:Y:S01]  /*3050*/  IMAD.X R31, RZ, RZ, UR15, P2 ;  /* 0x0000000fff1f7e24 */ /* 0x000fe200090e06ff */
[----:B------:R-:W-:Y:S01]  /*3060*/  IADD3 R14, P2, PT, R14, UR14, RZ ;  /* 0x0000000e0e0e7c10 */ /* 0x000fe2000ff5e0ff */
[----:B----4-:R-:W-:Y:S01]  /*3070*/  VIADD R17, R5, 0x600 ;  /* 0x0000060005117836 */ /* 0x010fe20000000000 */
[----:B------:R-:W4:Y:S01]  /*3080*/  LDG.E.U8 R26, desc[UR6][R26.64] ;  /* 0x000000061a1a7981 */ /* 0x000f22000c1e1100 */
[----:B------:R-:W-:Y:S02]  /*3090*/  IMAD.X R13, RZ, RZ, UR13, P1 ;  /* 0x0000000dff0d7e24 */ /* 0x000fe400088e06ff */
[----:B------:R-:W-:Y:S01]  /*30a0*/  IMAD.X R15, RZ, RZ, UR15, P2 ;  /* 0x0000000fff0f7e24 */ /* 0x000fe200090e06ff */
[----:B------:R-:W4:Y:S01]  /*30b0*/  LDG.E.U8 R31, desc[UR6][R30.64] ;  /* 0x000000061e1f7981 */ /* 0x000f22000c1e1100 */
[----:B0-----:R-:W-:Y:S01]  /*30c0*/  IADD3 R10, P2, PT, R17, UR14, RZ ;  /* 0x0000000e110a7c10 */ /* 0x001fe2000ff5e0ff */
[----:B------:R-:W-:Y:S01]  /*30d0*/  VIADD R5, R5, 0x700 ;  /* 0x0000070005057836 */ /* 0x000fe20000000000 */
[----:B------:R-:W-:Y:S01]  /*30e0*/  IADD3 R16, P1, PT, R17, UR12, RZ ;  /* 0x0000000c11107c10 */ /* 0x000fe2000ff3e0ff */
[----:B------:R-:W4:Y:S02]  /*30f0*/  LDG.E.U8 R12, desc[UR6][R12.64] ;  /* 0x000000060c0c7981 */ /* 0x000f24000c1e1100 */
[----:B------:R-:W-:-:S02]  /*3100*/  IMAD.X R11, RZ, RZ, UR15, P2 ;  /* 0x0000000fff0b7e24 */ /* 0x000fc400090e06ff */
[----:B------:R-:W4:Y:S01]  /*3110*/  LDG.E.U8 R15, desc[UR6][R14.64] ;  /* 0x000000060e0f7981 */ /* 0x000f22000c1e1100 */
[----:B------:R-:W-:Y:S01]  /*3120*/  IMAD.X R17, RZ, RZ, UR13, P1 ;  /* 0x0000000dff117e24 */ /* 0x000fe200088e06ff */
[C---:B------:R-:W-:Y:S02]  /*3130*/  IADD3 R22, P2, PT, R5.reuse, UR14, RZ ;  /* 0x0000000e05167c10 */ /* 0x040fe4000ff5e0ff */
[----:B------:R-:W-:Y:S01]  /*3140*/  IADD3 R20, P1, PT, R5, UR12, RZ ;  /* 0x0000000c05147c10 */ /* 0x000fe2000ff3e0ff */
[----:B------:R-:W4:Y:S02]  /*3150*/  LDG.E.U8 R11, desc[UR6][R10.64] ;  /* 0x000000060a0b7981 */ /* 0x000f24000c1e1100 */
[----:B------:R-:W-:Y:S02]  /*3160*/  IMAD.X R23, RZ, RZ, UR15, P2 ;  /* 0x0000000fff177e24 */ /* 0x000fe400090e06ff */
[----:B------:R-:W4:Y:S01]  /*3170*/  LDG.E.U8 R16, desc[UR6][R16.64] ;  /* 0x0000000610107981 */ /* 0x000f22000c1e1100 */
[----:B------:R-:W-:-:S03]  /*3180*/  IMAD.X R21, RZ, RZ, UR13, P1 ;  /* 0x0000000dff157e24 */ /* 0x000fc600088e06ff */
[----:B------:R-:W4:Y:S04]  /*3190*/  LDG.E.U8 R23, desc[UR6][R22.64] ;  /* 0x0000000616177981 */ /* 0x000f28000c1e1100 */
[----:B------:R-:W4:Y:S01]  /*31a0*/  LDG.E.U8 R20, desc[UR6][R20.64] ;  /* 0x0000000614147981 */ /* 0x000f22000c1e1100 */
[----:B------:R-:W-:Y:S01]  /*31b0*/  VIADD R2, R2, 0x800 ;  /* 0x0000080002027836 */ /* 0x000fe20000000000 */
[----:B--2---:R-:W-:Y:S01]  /*31c0*/  ISETP.NE.AND P1, PT, R4, R7, PT ;  /* 0x000000070400720c */ /* 0x004fe20003f25270 */
[----:B------:R-:W-:Y:S01]  /*31d0*/  VIADD R4, R6, 0x1 ;  /* 0x0000000106047836 */ /* 0x000fe20000000000 */
[----:B---3--:R-:W-:-:S11]  /*31e0*/  ISETP.NE.AND P2, PT, R8, R9, PT ;  /* 0x000000090800720c */ /* 0x008fd60003f45270 */
[----:B------:R-:W-:Y:S02]  /*31f0*/  @!P1 IADD3 R4, PT, PT, R6, RZ, RZ ;  /* 0x000000ff06049210 */ /* 0x000fe40007ffe0ff */
[----:B-----5:R-:W-:-:S03]  /*3200*/  ISETP.NE.AND P1, PT, R18, R19, PT ;  /* 0x000000131200720c */ /* 0x020fc60003f25270 */
[----:B------:R-:W-:Y:S02]  /*3210*/  VIADD R5, R4, 0x1 ;  /* 0x0000000104057836 */ /* 0x000fe40000000000 */
[----:B------:R-:W-:Y:S01]  /*3220*/  @!P2 IMAD.MOV R5, RZ, RZ, R4 ;  /* 0x000000ffff05a224 */ /* 0x000fe200078e0204 */
[----:B------:R-:W-:-:S03]  /*3230*/  ISETP.NE.AND P2, PT, R24, R29, PT ;  /* 0x0000001d1800720c */ /* 0x000fc60003f45270 */
[----:B------:R-:W-:-:S04]  /*3240*/  VIADD R4, R5, 0x1 ;  /* 0x0000000105047836 */ /* 0x000fc80000000000 */
[----:B------:R-:W-:Y:S01]  /*3250*/  @!P1 IMAD.MOV R4, RZ, RZ, R5 ;  /* 0x000000ffff049224 */ /* 0x000fe200078e0205 */
[----:B----4-:R-:W-:-:S03]  /*3260*/  ISETP.NE.AND P1, PT, R26, R31, PT ;  /* 0x0000001f1a00720c */ /* 0x010fc60003f25270 */
        /* <DEDUP_REMOVED lines=10> */
[----:B------:R-:W-:-:S04]  /*3310*/  @!P1 IMAD.MOV R4, RZ, RZ, R5 ;  /* 0x000000ffff049224 */ /* 0x000fc800078e0205 */
[----:B------:R-:W-:Y:S02]  /*3320*/  VIADD R6, R4, 0x1 ;  /* 0x0000000104067836 */ /* 0x000fe40000000000 */
[----:B------:R-:W-:-:S07]  /*3330*/  @!P2 IMAD.MOV R6, RZ, RZ, R4 ;  /* 0x000000ffff06a224 */ /* 0x000fce00078e0204 */
.L_x_230:
[----:B------:R-:W-:Y:S05]  /*3340*/  BSYNC.RECONVERGENT B2 ;  /* 0x0000000000027941 */ /* 0x000fea0003800200 */
.L_x_229:
        /* <DEDUP_REMOVED lines=35> */
[----:B------:R-:W-:Y:S02]  /*3580*/  VIADD R3, R6, 0x1 ;  /* 0x0000000106037836 */ /* 0x000fe40000000000 */
[----:B------:R-:W-:Y:S01]  /*3590*/  VIADD R2, R2, 0x400 ;  /* 0x0000040002027836 */ /* 0x000fe20000000000 */
[----:B--2---:R-:W-:Y:S02]  /*35a0*/  ISETP.NE.AND P1, PT, R7, R20, PT ;  /* 0x000000140700720c */ /* 0x004fe40003f25270 */
[----:B---3--:R-:W-:-:S11]  /*35b0*/  ISETP.NE.AND P2, PT, R10, R13, PT ;  /* 0x0000000d0a00720c */ /* 0x008fd60003f45270 */
[----:B------:R-:W-:Y:S01]  /*35c0*/  @!P1 IMAD.MOV R3, RZ, RZ, R6 ;  /* 0x000000ffff039224 */ /* 0x000fe200078e0206 */
[----:B----4-:R-:W-:-:S03]  /*35d0*/  ISETP.NE.AND P1, PT, R14, R17, PT ;  /* 0x000000110e00720c */ /* 0x010fc60003f25270 */
[----:B------:R-:W-:Y:S02]  /*35e0*/  VIADD R6, R3, 0x1 ;  /* 0x0000000103067836 */ /* 0x000fe40000000000 */
[----:B------:R-:W-:Y:S01]  /*35f0*/  @!P2 IMAD.MOV R6, RZ, RZ, R3 ;  /* 0x000000ffff06a224 */ /* 0x000fe200078e0203 */
[----:B-----5:R-:W-:-:S03]  /*3600*/  ISETP.NE.AND P2, PT, R4, R9, PT ;  /* 0x000000090400720c */ /* 0x020fc60003f45270 */
[----:B------:R-:W-:-:S04]  /*3610*/  VIADD R3, R6, 0x1 ;  /* 0x0000000106037836 */ /* 0x000fc80000000000 */
[----:B------:R-:W-:-:S05]  /*3620*/  @!P1 IADD3 R3, PT, PT, R6, RZ, RZ ;  /* 0x000000ff06039210 */ /* 0x000fca0007ffe0ff */
[----:B------:R-:W-:Y:S02]  /*3630*/  VIADD R6, R3, 0x1 ;  /* 0x0000000103067836 */ /* 0x000fe40000000000 */
[----:B------:R-:W-:-:S07]  /*3640*/  @!P2 IMAD.MOV R6, RZ, RZ, R3 ;  /* 0x000000ffff06a224 */ /* 0x000fce00078e0203 */
.L_x_232:
[----:B------:R-:W-:Y:S05]  /*3650*/  BSYNC.RECONVERGENT B2 ;  /* 0x0000000000027941 */ /* 0x000fea0003800200 */
.L_x_231:
[----:B------:R-:W-:Y:S05]  /*3660*/  @!P0 BRA `(.L_x_224) ;  /* 0x0000000000448947 */ /* 0x000fea0003800000 */
[----:B------:R-:W-:Y:S02]  /*3670*/  VIADD R7, R2, UR4 ;  /* 0x0000000402077c36 */ /* 0x000fe40008000000 */
[----:B------:R-:W-:-:S07]  /*3680*/  IMAD.MOV R8, RZ, RZ, -R18 ;  /* 0x000000ffff087224 */ /* 0x000fce00078e0a12 */
.L_x_233:
[----:B------:R-:W0:Y:S02]  /*3690*/  LDCU.128 UR12, c[0x0][0x380] ;  /* 0x00007000ff0c77ac */ /* 0x000e240008000c00 */
[C---:B0-----:R-:W-:Y:S02]  /*36a0*/  IADD3 R4, P1, PT, R7.reuse, UR14, RZ ;  /* 0x0000000e07047c10 */ /* 0x041fe4000ff3e0ff */
[----:B------:R-:W-:-:S03]  /*36b0*/  IADD3 R2, P0, PT, R7, UR12, RZ ;  /* 0x0000000c07027c10 */ /* 0x000fc6000ff1e0ff */
[----:B------:R-:W-:Y:S02]  /*36c0*/  IMAD.X R5, RZ, RZ, UR15, P1 ;  /* 0x0000000fff057e24 */ /* 0x000fe400088e06ff */
[----:B------:R-:W-:-:S04]  /*36d0*/  IMAD.X R3, RZ, RZ, UR13, P0 ;  /* 0x0000000dff037e24 */ /* 0x000fc800080e06ff */
[----:B------:R-:W2:Y:S04]  /*36e0*/  LDG.E.U8 R5, desc[UR6][R4.64] ;  /* 0x0000000604057981 */ /* 0x000ea8000c1e1100 */
[----:B------:R-:W2:Y:S01]  /*36f0*/  LDG.E.U8 R2, desc[UR6][R2.64] ;  /* 0x0000000602027981 */ /* 0x000ea2000c1e1100 */
[----:B------:R-:W-:Y:S02]  /*3700*/  VIADD R8, R8, 0x1 ;  /* 0x0000000108087836 */ /* 0x000fe40000000000 */
[----:B------:R-:W-:Y:S01]  /*3710*/  VIADD R9, R6, 0x1 ;  /* 0x0000000106097836 */ /* 0x000fe20000000000 */
[----:B------:R-:W-:Y:S02]  /*3720*/  IADD3 R7, PT, PT, R7, 0x100, RZ ;  /* 0x0000010007077810 */ /* 0x000fe40007ffe0ff */
[----:B--2---:R-:W-:-:S13]  /*3730*/  ISETP.NE.AND P0, PT, R2, R5, PT ;  /* 0x000000050200720c */ /* 0x004fda0003f05270 */
[----:B------:R-:W-:Y:S01]  /*3740*/  @!P0 IMAD.MOV R9, RZ, RZ, R6 ;  /* 0x000000ffff098224 */ /* 0x000fe200078e0206 */
[----:B------:R-:W-:-:S03]  /*3750*/  ISETP.NE.AND P0, PT, R8, RZ, PT ;  /* 0x000000ff0800720c */ /* 0x000fc60003f05270 */
[----:B------:R-:W-:-:S10]  /*3760*/  IMAD.MOV.U32 R6, RZ, RZ, R9 ;  /* 0x000000ffff067224 */ /* 0x000fd400078e0009 */
[----:B------:R-:W-:Y:S05]  /*3770*/  @P0 BRA `(.L_x_233) ;  /* 0xfffffffc00c40947 */ /* 0x000fea000383ffff */
.L_x_224:
[----:B------:R-:W-:Y:S05]  /*3780*/  BSYNC.RECONVERGENT B1 ;  /* 0x0000000000017941 */ /* 0x000fea0003800200 */
.L_x_222:
        /* <DEDUP_REMOVED lines=42> */
.L_x_220:
[----:B------:R-:W-:Y:S05]  /*3a30*/  BSYNC.RECONVERGENT B0 ;  /* 0x0000000000007941 */ /* 0x000fea0003800200 */
.L_x_205:
[----:B------:R-:W-:Y:S05]  /*3a40*/  @P0 EXIT ;  /* 0x000000000000094d */ /* 0x000fea0003800000 */
[----:B-12---:R-:W1:Y:S01]  /*3a50*/  LDC.64 R2, c[0x0][0x390] ;  /* 0x0000e400ff027b82 */ /* 0x006e620000000a00 */
[----:B------:R-:W0:Y:S02]  /*3a60*/  LDCU UR4, c[0x0][0x3a0] ;  /* 0x00007400ff0477ac */ /* 0x000e240008000800 */
[----:B0-----:R-:W-:-:S05]  /*3a70*/  VIADD R5, R5, UR4 ;  /* 0x0000000405057c36 */ /* 0x001fca0008000000 */
[----:B-1----:R-:W-:Y:S01]  /*3a80*/  STG.E desc[UR6][R2.64], R5 ;  /* 0x0000000502007986 */ /* 0x002fe2000c101906 */
[----:B------:R-:W-:Y:S05]  /*3a90*/  EXIT ;  /* 0x000000000000794d */ /* 0x000fea0003800000 */
.L_x_234:
        /* <DEDUP_REMOVED lines=14> */
.L_x_523:


//--------------------- .text._ZN3cub18CUB_300001_SM_10006detail9transform16transform_kernelINS2_10policy_hubILb0EN4cuda3std3__45tupleIJN6thrust24THRUST_300001_SM_1000_NS6detail15normal_iteratorINSA_10device_ptrIcEEEESF_EEEE10policy1000ElNS7_12not_equal_toIcEENSC_INSD_IiEEEEJPcSN_EEEvT0_iT1_T2_DpNS2_10kernel_argIT3_EE --------------------------
	.section	.text._ZN3cub18CUB_300001_SM_10006detail9transform16transform_kernelINS2_10policy_hubILb0EN4cuda3std3__45tupleIJN6thrust24THRUST_300001_SM_1000_NS6detail15normal_iteratorINSA_10device_ptrIcEEEESF_EEEE10policy1000ElNS7_12not_equal_toIcEENSC_INSD_IiEEEEJPcSN_EEEvT0_iT1_T2_DpNS2_10kernel_argIT3_EE,"ax",@progbits
	.align	128
        .global         _ZN3cub18CUB_300001_SM_10006detail9transform16transform_kernelINS2_10policy_hubILb0EN4cuda3std3__45tupleIJN6thrust24THRUST_300001_SM_1000_NS6detail15normal_iteratorINSA_10device_ptrIcEEEESF_EEEE10policy1000ElNS7_12not_equal_toIcEENSC_INSD_IiEEEEJPcSN_EEEvT0_iT1_T2_DpNS2_10kernel_argIT3_EE
        .type           _ZN3cub18CUB_300001_SM_10006detail9transform16transform_kernelINS2_10policy_hubILb0EN4cuda3std3__45tupleIJN6thrust24THRUST_300001_SM_1000_NS6detail15normal_iteratorINSA_10device_ptrIcEEEESF_EEEE10policy1000ElNS7_12not_equal_toIcEENSC_INSD_IiEEEEJPcSN_EEEvT0_iT1_T2_DpNS2_10kernel_argIT3_EE,@function
        .size           _ZN3cub18CUB_300001_SM_10006detail9transform16transform_kernelINS2_10policy_hubILb0EN4cuda3std3__45tupleIJN6thrust24THRUST_300001_SM_1000_NS6detail15normal_iteratorINSA_10device_ptrIcEEEESF_EEEE10policy1000ElNS7_12not_equal_toIcEENSC_INSD_IiEEEEJPcSN_EEEvT0_iT1_T2_DpNS2_10kernel_argIT3_EE,(.L_x_516 - _ZN3cub18CUB_300001_SM_10006detail9transform16transform_kernelINS2_10policy_hubILb0EN4cuda3std3__45tupleIJN6thrust24THRUST_300001_SM_1000_NS6detail15normal_iteratorINSA_10device_ptrIcEEEESF_EEEE10policy1000ElNS7_12not_equal_toIcEENSC_INSD_IiEEEEJPcSN_EEEvT0_iT1_T2_DpNS2_10kernel_argIT3_EE)
        .other          _ZN3cub18CUB_300001_SM_10006detail9transform16transform_kernelINS2_10policy_hubILb0EN4cuda3std3__45tupleIJN6thrust24THRUST_300001_SM_1000_NS6detail15normal_iteratorINSA_10device_ptrIcEEEESF_EEEE10policy1000ElNS7_12not_equal_toIcEENSC_INSD_IiEEEEJPcSN_EEEvT0_iT1_T2_DpNS2_10kernel_argIT3_EE,@"STO_CUDA_ENTRY STV_DEFAULT"
_ZN3cub18CUB_300001_SM_10006detail9transform16transform_kernelINS2_10policy_hubILb0EN4cuda3std3__45tupleIJN6thrust24THRUST_300001_SM_1000_NS6detail15normal_iteratorINSA_10device_ptrIcEEEESF_EEEE10policy1000ElNS7_12not_equal_toIcEENSC_INSD_IiEEEEJPcSN_EEEvT0_iT1_T2_DpNS2_10kernel_argIT3_EE:
.text._ZN3cub18CUB_300001_SM_10006detail9transform16transform_kernelINS2_10policy_hubILb0EN4cuda3std3__45tupleIJN6thrust24THRUST_300001_SM_1000_NS6detail15normal_iteratorINSA_10device_ptrIcEEEESF_EEEE10policy1000ElNS7_12not_equal_toIcEENSC_INSD_IiEEEEJPcSN_EEEvT0_iT1_T2_DpNS2_10kernel_argIT3_EE:
[----:B------:R-:W-:Y:S01]  /*0000*/  LDC R1, c[0x0][0x37c] ;  /* 0x0000df00ff017b82 */ /* 0x000fe20000000800 */
[----:B------:R-:W1:Y:S07]  /*0010*/  LDCU UR8, c[0x0][0x388] ;  /* 0x00007100ff0877ac */ /* 0x000e6e0008000800 */
[----:B------:R-:W2:Y:S01]  /*0020*/  S2UR UR10, SR_CTAID.X ;  /* 0x00000000000a79c3 */ /* 0x000ea20000002500 */
[----:B------:R-:W3:Y:S01]  /*0030*/  LDCU.64 UR4, c[0x0][0x380] ;  /* 0x00007000ff0477ac */ /* 0x000ee20008000a00 */
[----:B------:R-:W4:Y:S01]  /*0040*/  LDCU UR11, c[0x0][0x370] ;  /* 0x00006e00ff0b77ac */ /* 0x000f220008000800 */
[----:B------:R-:W2:Y:S01]  /*0050*/  LDCU.64 UR20, c[0x0][0x358] ;  /* 0x00006b00ff1477ac */ /* 0x000ea20008000a00 */
[----:B-1----:R-:W-:-:S04]  /*0060*/  USHF.L.U32 UR8, UR8, 0x7, URZ ;  /* 0x0000000708087899 */ /* 0x002fc800080006ff */
[----:B------:R-:W-:Y:S02]  /*0070*/  USHF.R.S32.HI UR12, URZ, 0x1f, UR8 ;  /* 0x0000001fff0c7899 */ /* 0x000fe40008011408 */
[----:B--2---:R-:W-:Y:S02]  /*0080*/  UIMAD.WIDE.U32 UR22, UR8, UR10, URZ ;  /* 0x0000000a081672a5 */ /* 0x004fe4000f8e00ff */
[----:B------:R-:W-:Y:S02]  /*0090*/  UIMAD UR7, UR12, UR10, URZ ;  /* 0x0000000a0c0772a4 */ /* 0x000fe4000f8e02ff */
[----:B---3--:R-:W-:Y:S02]  /*00a0*/  UIADD3 UR6, UP0, UPT, -UR22, UR4, URZ ;  /* 0x0000000416067290 */ /* 0x008fe4000ff1e1ff */
[----:B------:R-:W-:Y:S02]  /*00b0*/  UIADD3 UR7, UPT, UPT, UR23, UR7, URZ ;  /* 0x0000000717077290 */ /* 0x000fe4000fffe0ff */
[----:B------:R-:W-:-:S02]  /*00c0*/  UIADD3 UR9, UPT, UPT, UR10, 0x2, URZ ;  /* 0x000000020a097890 */ /* 0x000fc4000fffe0ff */
[----:B------:R-:W-:Y:S02]  /*00d0*/  UIADD3.X UR4, UPT, UPT, ~UR7, UR5, URZ, UP0, !UPT ;  /* 0x0000000507047290 */ /* 0x000fe400087fe5ff */
[----:B----4-:R-:W-:Y:S02]  /*00e0*/  UISETP.GE.U32.AND UP0, UPT, UR9, UR11, UPT ;  /* 0x0000000b0900728c */ /* 0x010fe4000bf06070 */
[----:B------:R-:W-:Y:S02]  /*00f0*/  UISETP.LT.U32.AND UP1, UPT, UR6, UR8, UPT ;  /* 0x000000080600728c */ /* 0x000fe4000bf21070 */
[----:B------:R-:W-:Y:S02]  /*0100*/  UISETP.EQ.OR UP0, UPT, UR10, URZ, UP0 ;  /* 0x000000ff0a00728c */ /* 0x000fe40008702670 */
[----:B------:R-:W-:-:S04]  /*0110*/  UISETP.LT.AND.EX UP1, UPT, UR4, UR12, UPT, UP1 ;  /* 0x0000000c0400728c */ /* 0x000fc8000bf21310 */
[----:B------:R-:W-:-:S03]  /*0120*/  USEL UR6, UR6, UR8, UP1 ;  /* 0x0000000806067287 */ /* 0x000fc60008800000 */
[----:B------:R-:W-:Y:S09]  /*0130*/  BRA.U UP0, `(.L_x_235) ;  /* 0x0000000100e07547 */ /* 0x000ff2000b800000 */
[----:B------:R-:W1:Y:S01]  /*0140*/  S2R R0, SR_TID.X ;  /* 0x0000000000007919 */ /* 0x000e620000002100 */
[----:B------:R-:W-:Y:S01]  /*0150*/  ELECT P0, URZ, PT ;  /* 0x0000000000ff782f */ /* 0x000fe20003800000 */
[----:B------:R-:W-:Y:S03]  /*0160*/  BSSY.RECONVERGENT B0, `(.L_x_236) ;  /* 0x000002d000007945 */ /* 0x000fe60003800200 */
[----:B-1----:R-:W-:-:S13]  /*0170*/  ISETP.GT.U32.OR P0, PT, R0, 0x1f, !P0 ;  /* 0x0000001f0000780c */ /* 0x002fda0004704470 */
[----:B------:R-:W-:Y:S05]  /*0180*/  @P0 BRA `(.L_x_237) ;  /* 0x0000000000a80947 */ /* 0x000fea0003800000 */
[----:B------:R-:W1:Y:S01]  /*0190*/  S2UR UR24, SR_CgaCtaId ;  /* 0x00000000001879c3 */ /* 0x000e620000008800 */
[----:B------:R-:W2:Y:S01]  /*01a0*/  LDCU UR17, c[0x0][0x3a0] ;  /* 0x00007400ff1177ac */ /* 0x000ea20008000800 */
[----:B------:R-:W3:Y:S01]  /*01b0*/  LDCU UR25, c[0x0][0x3b0] ;  /* 0x00007600ff1977ac */ /* 0x000ee20008000800 */
[----:B------:R-:W-:Y:S01]  /*01c0*/  UMOV UR9, 0x400 ;  /* 0x0000040000097882 */ /* 0x000fe20000000000 */
[----:B------:R-:W-:Y:S01]  /*01d0*/  UMOV UR12, 0x1 ;  /* 0x00000001000c7882 */ /* 0x000fe20000000000 */
[----:B------:R-:W4:Y:S01]  /*01e0*/  LDCU.64 UR4, c[0x0][0x398] ;  /* 0x00007300ff0477ac */ /* 0x000f220008000a00 */
[----:B------:R-:W-:-:S04]  /*01f0*/  UIADD3 UR12, UPT, UPT, -UR12, 0x100000, URZ ;  /* 0x001000000c0c7890 */ /* 0x000fc8000fffe1ff */
[----:B------:R-:W-:Y:S02]  /*0200*/  USHF.L.U32 UR13, UR12, 0xb, URZ ;  /* 0x0000000b0c0d7899 */ /* 0x000fe400080006ff */
[----:B------:R-:W-:Y:S01]  /*0210*/  USHF.L.U32 UR12, UR12, 0x1, URZ ;  /* 0x000000010c0c7899 */ /* 0x000fe200080006ff */
[----:B------:R-:W5:Y:S01]  /*0220*/  LDCU.64 UR14, c[0x0][0x3a8] ;  /* 0x00007500ff0e77ac */ /* 0x000f620008000a00 */
[----:B------:R-:W-:Y:S02]  /*0230*/  UIADD3 UR16, UPT, UPT, UR8, 0xf, URZ ;  /* 0x0000000f08107890 */ /* 0x000fe4000fffe0ff */
[----:B------:R-:W-:Y:S02]  /*0240*/  UIADD3 UR18, UPT, UPT, UR9, 0x80, URZ ;  /* 0x0000008009127890 */ /* 0x000fe4000fffe0ff */
[----:B-1----:R-:W-:Y:S02]  /*0250*/  ULEA UR19, UR24, UR9, 0x18 ;  /* 0x0000000918137291 */ /* 0x002fe4000f8ec0ff */
[----:B--2---:R-:W-:-:S02]  /*0260*/  UIADD3 UR17, UPT, UPT, UR16, UR17, URZ ;  /* 0x0000001110117290 */ /* 0x004fc4000fffe0ff */
[----:B---3--:R-:W-:Y:S02]  /*0270*/  UIADD3 UR16, UPT, UPT, UR16, UR25, URZ ;  /* 0x0000001910107290 */ /* 0x008fe4000fffe0ff */
[----:B------:R-:W-:Y:S02]  /*0280*/  ULOP3.LUT UR17, UR17, 0xfffffff0, URZ, 0xc0, !UPT ;  /* 0xfffffff011117892 */ /* 0x000fe4000f8ec0ff */
[----:B------:R-:W-:Y:S02]  /*0290*/  ULOP3.LUT UR16, UR16, 0xfffffff0, URZ, 0xc0, !UPT ;  /* 0xfffffff010107892 */ /* 0x000fe4000f8ec0ff */
[----:B------:R-:W-:Y:S01]  /*02a0*/  USHF.R.U32.HI UR9, URZ, 0x4, UR17 ;  /* 0x00000004ff097899 */ /* 0x000fe20008011611 */
[----:B------:R-:W1:Y:S02]  /*02b0*/  FENCE.VIEW.ASYNC.S ;  /* 0x00000000000073c6 */ /* 0x000e640000000000 */
[----:B-1----:R1:W2:Y:S02]  /*02c0*/  SYNCS.EXCH.64 URZ, [UR19], UR12 ;  /* 0x0000000c13ff75b2 */ /* 0x0022a40008000100 */
[----:B------:R-:W-:Y:S01]  /*02d0*/  @!PT LDS RZ, [RZ] ;  /* 0x00000000fffff984 */ /* 0x000fe20000000800 */
[----:B------:R-:W-:Y:S01]  /*02e0*/  @!PT LDS RZ, [RZ] ;  /* 0x00000000fffff984 */ /* 0x000fe20000000800 */
[----:B------:R-:W-:Y:S01]  /*02f0*/  @!PT LDS RZ, [RZ] ;  /* 0x00000000fffff984 */ /* 0x000fe20000000800 */
[----:B------:R-:W-:Y:S01]  /*0300*/  @!PT LDS RZ, [RZ] ;  /* 0x00000000fffff984 */ /* 0x000fe20000000800 */
[----:B--2---:R2:W-:Y:S06]  /*0310*/  MEMBAR.ALL.CTA ;  /* 0x0000000000007992 */ /* 0x0045ec0000008000 */
[----:B--2---:R-:W2:Y:S01]  /*0320*/  FENCE.VIEW.ASYNC.S ;  /* 0x00000000000073c6 */ /* 0x004ea20000000000 */
[----:B------:R-:W-:Y:S01]  /*0330*/  UIADD3 UR17, UPT, UPT, UR17, UR16, URZ ;  /* 0x0000001011117290 */ /* 0x000fe2000fffe0ff */
[----:B------:R-:W-:Y:S01]  /*0340*/  UMOV UR10, UR22 ;  /* 0x00000016000a7c82 */ /* 0x000fe20008000000 */
[----:B------:R-:W-:Y:S01]  /*0350*/  UMOV UR11, UR7 ;  /* 0x00000007000b7c82 */ /* 0x000fe20008000000 */
[----:B------:R-:W-:-:S02]  /*0360*/  ULEA UR18, UR24, UR18, 0x18 ;  /* 0x0000001218127291 */ /* 0x000fc4000f8ec0ff */
[----:B------:R-:W-:Y:S01]  /*0370*/  USHF.R.U32.HI UR16, URZ, 0x4, UR16 ;  /* 0x00000004ff107899 */ /* 0x000fe20008011610 */
[----:B------:R-:W-:Y:S01]  /*0380*/  IMAD.U32 R0, RZ, RZ, UR17 ;  /* 0x00000011ff007e24 */ /* 0x000fe2000f8e00ff */
[----:B----4-:R-:W-:Y:S02]  /*0390*/  UIADD3.64 UR4, UPT, UPT, UR10, UR4, URZ ;  /* 0x000000040a047297 */ /* 0x010fe4000fffe0ff */
[----:B-----5:R-:W-:Y:S02]  /*03a0*/  UIADD3.64 UR10, UPT, UPT, UR10, UR14, URZ ;  /* 0x0000000e0a0a7297 */ /* 0x020fe4000fffe0ff */
[----:B------:R-:W-:Y:S02]  /*03b0*/  UPRMT UR9, UR9, 0x5410, URZ ;  /* 0x0000541009097896 */ /* 0x000fe400080000ff */
[----:B------:R-:W-:Y:S02]  /*03c0*/  UIADD3 UR14, UPT, UPT, UR8, 0x80, UR18 ;  /* 0x00000080080e7890 */ /* 0x000fe4000fffe012 */
[----:B------:R-:W-:Y:S01]  /*03d0*/  UPRMT UR16, UR16, 0x5410, URZ ;  /* 0x0000541010107896 */ /* 0x000fe200080000ff */
[----:B------:R-:W-:-:S04]  /*03e0*/  UMOV UR15, UR19 ;  /* 0x00000013000f7c82 */ /* 0x000fc80008000000 */
[----:B--2---:R1:W-:Y:S04]  /*03f0*/  UBLKCP.S.G [UR18], [UR4], UR9 ;  /* 0x00000012040073ba */ /* 0x0043e80008000209 */
[----:B------:R1:W-:Y:S01]  /*0400*/  UBLKCP.S.G [UR14], [UR10], UR16 ;  /* 0x0000000e0a0073ba */ /* 0x0003e20008000210 */
[----:B------:R1:W-:Y:S01]  /*0410*/  SYNCS.ARRIVE.TRANS64 RZ, [UR19], R0 ;  /* 0x00000000ffff79a7 */ /* 0x0003e20008000013 */
[----:B------:R-:W-:Y:S01]  /*0420*/  NOP ;  /* 0x0000000000007918 */ /* 0x000fe20000000000 */
.L_x_237:
[----:B-1----:R-:W-:Y:S05]  /*0430*/  BSYNC.RECONVERGENT B0 ;  /* 0x0000000000007941 */ /* 0x002fea0003800200 */
.L_x_236:
[----:B------:R-:W1:Y:S08]  /*0440*/  S2UR UR5, SR_CgaCtaId ;  /* 0x00000000000579c3 */ /* 0x000e700000008800 */
[----:B------:R-:W-:Y:S01]  /*0450*/  BAR.SYNC.DEFER_BLOCKING 0x0 ;  /* 0x0000000000007b1d */ /* 0x000fe20000010000 */
[----:B------:R-:W-:-:S05]  /*0460*/  SHF.L.U32 R0, RZ, 0x1f, RZ ;  /* 0x0000001fff007819 */ /* 0x000fca00000006ff */
[----:B------:R-:W-:Y:S02]  /*0470*/  UMOV UR4, 0x400 ;  /* 0x0000040000047882 */ /* 0x000fe40000000000 */
[----:B-1----:R-:W-:-:S12]  /*0480*/  ULEA UR4, UR5, UR4, 0x18 ;  /* 0x0000000405047291 */ /* 0x002fd8000f8ec0ff */
.L_x_238:
[----:B------:R-:W1:Y:S02]  /*0490*/  SYNCS.PHASECHK.TRANS64.TRYWAIT P0, [UR4], R0 ;  /* 0x00000000ff0075a7 */ /* 0x000e640008001104 */
[----:B-1----:R-:W-:Y:S05]  /*04a0*/  @!P0 BRA `(.L_x_238) ;  /* 0xfffffffc00f88947 */ /* 0x002fea000383ffff */
[----:B------:R-:W-:Y:S05]  /*04b0*/  BRA `(.L_x_239) ;  /* 0x0000007000487947 */ /* 0x000fea0003800000 */
.L_x_235:
[----:B------:R-:W1:Y:S01]  /*04c0*/  S2UR UR5, SR_CgaCtaId ;  /* 0x00000000000579c3 */ /* 0x000e620000008800 */
[----:B------:R-:W2:Y:S01]  /*04d0*/  LDCU UR17, c[0x0][0x3a0] ;  /* 0x00007400ff1177ac */ /* 0x000ea20008000800 */
[----:B------:R-:W-:Y:S01]  /*04e0*/  BSSY.RECONVERGENT B0, `(.L_x_240) ;  /* 0x0000376000007945 */ /* 0x000fe20003800200 */
[----:B------:R-:W3:Y:S05]  /*04f0*/  LDCU.64 UR12, c[0x0][0x398] ;  /* 0x00007300ff0c77ac */ /* 0x000eea0008000a00 */
[----:B------:R-:W4:Y:S01]  /*0500*/  S2UR UR9, SR_SWINHI ;  /* 0x00000000000979c3 */ /* 0x000f220000002f00 */
[----:B------:R-:W-:Y:S02]  /*0510*/  UMOV UR4, 0x400 ;  /* 0x0000040000047882 */ /* 0x000fe40000000000 */
[----:B------:R-:W-:-:S02]  /*0520*/  UIADD3 UR4, UPT, UPT, UR4, 0x80, URZ ;  /* 0x0000008004047890 */ /* 0x000fc4000fffe0ff */
[----:B--2---:R-:W-:Y:S02]  /*0530*/  UIADD3 UR11, UP0, UPT, UR22, UR17, URZ ;  /* 0x00000011160b7290 */ /* 0x004fe4000ff1e0ff */
[----:B------:R-:W-:Y:S02]  /*0540*/  USHF.R.S32.HI UR15, URZ, 0x1f, UR17 ;  /* 0x0000001fff0f7899 */ /* 0x000fe40008011411 */
[----:B---3--:R-:W-:Y:S02]  /*0550*/  UIADD3 UR11, UP1, UPT, UR11, UR12, URZ ;  /* 0x0000000c0b0b7290 */ /* 0x008fe4000ff3e0ff */
[----:B-1----:R-:W-:Y:S02]  /*0560*/  ULEA UR14, UR5, UR4, 0x18 ;  /* 0x00000004050e7291 */ /* 0x002fe4000f8ec0ff */
[----:B------:R-:W-:-:S05]  /*0570*/  UIADD3.X UR12, UPT, UPT, UR13, UR15, UR7, UP1, UP0 ;  /* 0x0000000f0d0c7290 */ /* 0x000fca0008fe0407 */
[----:B------:R-:W-:Y:S01]  /*0580*/  UMOV UR4, UR14 ;  /* 0x0000000e00047c82 */ /* 0x000fe20008000000 */
[----:B----4-:R-:W-:Y:S01]  /*0590*/  UMOV UR5, UR9 ;  /* 0x0000000900057c82 */ /* 0x010fe20008000000 */
[----:B------:R-:W-:Y:S02]  /*05a0*/  USHF.R.S32.HI UR9, URZ, 0x1f, UR6 ;  /* 0x0000001fff097899 */ /* 0x000fe40008011406 */
[----:B------:R-:W-:-:S04]  /*05b0*/  UIADD3 UR4, UPT, UPT, UR4, UR17, URZ ;  /* 0x0000001104047290 */ /* 0x000fc8000fffe0ff */
[----:B------:R-:W-:-:S06]  /*05c0*/  ULOP3.LUT UR4, UR11, UR4, URZ, 0x3c, !UPT ;  /* 0x000000040b047292 */ /* 0x000fcc000f8e3cff */
[----:B------:R-:W-:Y:S01]  /*05d0*/  IMAD.U32 R2, RZ, RZ, UR4 ;  /* 0x00000004ff027e24 */ /* 0x000fe2000f8e00ff */
[----:B------:R-:W-:-:S04]  /*05e0*/  UMOV UR4, URZ ;  /* 0x000000ff00047c82 */ /* 0x000fc80008000000 */
[C---:B------:R-:W-:Y:S02]  /*05f0*/  LOP3.LUT R0, R2.reuse, 0x8, RZ, 0xc0, !PT ;  /* 0x0000000802007812 */ /* 0x040fe400078ec0ff */
[C---:B------:R-:W-:Y:S02]  /*0600*/  R2P PR, R2.reuse, 0x6 ;  /* 0x0000000602007804 */ /* 0x040fe40000000000 */
[----:B------:R-:W-:Y:S02]  /*0610*/  LOP3.LUT R2, R2, 0x1, RZ, 0xc0, !PT ;  /* 0x0000000102027812 */ /* 0x000fe400078ec0ff */
[----:B------:R-:W-:Y:S02]  /*0620*/  IADD3 R0, PT, PT, -R0, 0x10, RZ ;  /* 0x0000001000007810 */ /* 0x000fe40007ffe1ff */
[----:B------:R-:W-:Y:S01]  /*0630*/  ISETP.NE.U32.AND P0, PT, R2, 0x1, PT ;  /* 0x000000010200780c */ /* 0x000fe20003f05070 */
[----:B------:R-:W-:Y:S01]  /*0640*/  IMAD.U32 R2, RZ, RZ, UR9 ;  /* 0x00000009ff027e24 */ /* 0x000fe2000f8e00ff */
[----:B------:R-:W-:-:S02]  /*0650*/  SEL R0, R0, 0x4, !P2 ;  /* 0x0000000400007807 */ /* 0x000fc40005000000 */
[----:B------:R-:W-:Y:S02]  /*0660*/  ISETP.NE.U32.AND.EX P0, PT, RZ, RZ, PT, P0 ;  /* 0x000000ffff00720c */ /* 0x000fe40003f05100 */
[----:B------:R-:W-:-:S04]  /*0670*/  SEL R0, R0, 0x2, !P1 ;  /* 0x0000000200007807 */ /* 0x000fc80004800000 */
[----:B------:R-:W-:-:S04]  /*0680*/  SEL R0, R0, 0x1, P0 ;  /* 0x0000000100007807 */ /* 0x000fc80000000000 */
[C---:B------:R-:W-:Y:S01]  /*0690*/  ISETP.LE.U32.AND P0, PT, R0.reuse, UR6, PT ;  /* 0x0000000600007c0c */ /* 0x040fe2000bf03070 */
[----:B------:R-:W-:-:S03]  /*06a0*/  VIADD R0, R0, 0xfffffffe ;  /* 0xfffffffe00007836 */ /* 0x000fc60000000000 */
[----:B------:R-:W-:-:S04]  /*06b0*/  ISETP.GE.U32.AND.EX P0, PT, R2, RZ, PT, P0 ;  /* 0x000000ff0200720c */ /* 0x000fc80003f06100 */
[----:B------:R-:W-:-:S04]  /*06c0*/  SEL R0, R0, 0xffffffff, P0 ;  /* 0xffffffff00007807 */ /* 0x000fc80000000000 */
[----:B------:R-:W-:-:S04]  /*06d0*/  SHF.L.W.U32.HI R0, R0, 0x1f, R0 ;  /* 0x0000001f00007819 */ /* 0x000fc80000010e00 */
[----:B------:R-:W-:-:S13]  /*06e0*/  ISETP.GT.AND P0, PT, R0, 0x2, PT ;  /* 0x000000020000780c */ /* 0x000fda0003f04270 */
[----:B------:R-:W-:Y:S05]  /*06f0*/  @P0 BRA `(.L_x_241) ;  /* 0x0000001400c00947 */ /* 0x000fea0003800000 */
[----:B------:R-:W-:-:S05]  /*0700*/  VIMNMX.U32 R0, PT, PT, R0, 0x2, PT ;  /* 0x0000000200007848 */ /* 0x000fca0003fe0000 */
[----:B------:R-:W-:-:S04]  /*0710*/  IMAD.SHL.U32 R0, R0, 0x4, RZ ;  /* 0x0000000400007824 */ /* 0x000fc800078e00ff */
[----:B------:R-:W1:Y:S02]  /*0720*/  LDC R2, c[0x2][R0] ;  /* 0x0080000000027b82 */ /* 0x000e640000000800 */
[----:B-1----:R-:W-:-:S04]  /*0730*/  SHF.R.S32.HI R3, RZ, 0x1f, R2 ;  /* 0x0000001fff037819 */ /* 0x002fc80000011402 */
.L_x_472:
[----:B------:R-:W-:Y:S05]  /*0740*/  BRX R2 -0x750                                                                                                                                                                                                                                                                                                           (*"BRANCH_TARGETS .L_x_473,.L_x_474,.L_x_475"*) ;  /* 0xfffffff8022c7949 */ /* 0x000fea000383ffff */
.L_x_474:
[----:B------:R-:W1:Y:S01]  /*0750*/  S2R R22, SR_TID.Y ;  /* 0x0000000000167919 */ /* 0x000e620000002200 */
[----:B------:R-:W2:Y:S01]  /*0760*/  LDCU UR13, c[0x0][0x360] ;  /* 0x00006c00ff0d77ac */ /* 0x000ea20008000800 */
[----:B------:R-:W-:Y:S01]  /*0770*/  BSSY.RECONVERGENT B1, `(.L_x_242) ;  /* 0x000001c000017945 */ /* 0x000fe20003800200 */
[----:B------:R-:W1:Y:S01]  /*0780*/  S2R R14, SR_TID.Z ;  /* 0x00000000000e7919 */ /* 0x000e620000002300 */
[----:B------:R-:W2:Y:S01]  /*0790*/  LDCU UR16, c[0x0][0x364] ;  /* 0x00006c80ff1077ac */ /* 0x000ea20008000800 */
[----:B------:R-:W3:Y:S01]  /*07a0*/  LDC R13, c[0x0][0x368] ;  /* 0x0000da00ff0d7b82 */ /* 0x000ee20000000800 */
[----:B------:R-:W4:Y:S01]  /*07b0*/  S2R R11, SR_TID.X ;  /* 0x00000000000b7919 */ /* 0x000f220000002100 */
[----:B------:R-:W-:-:S04]  /*07c0*/  UIADD3 UR5, UPT, UPT, -UR11, URZ, URZ ;  /* 0x000000ff0b057290 */ /* 0x000fc8000fffe1ff */
[----:B------:R-:W-:Y:S02]  /*07d0*/  ULOP3.LUT UR5, UR5, 0x3, URZ, 0xc0, !UPT ;  /* 0x0000000305057892 */ /* 0x000fe4000f8ec0ff */
[----:B--2---:R-:W-:-:S06]  /*07e0*/  UIMAD UR10, UR13, UR16, URZ ;  /* 0x000000100d0a72a4 */ /* 0x004fcc000f8e02ff */
[----:B---3--:R-:W-:Y:S02]  /*07f0*/  IMAD R2, R13, UR10, RZ ;  /* 0x0000000a0d027c24 */ /* 0x008fe4000f8e02ff */
[----:B-1----:R-:W-:-:S04]  /*0800*/  IMAD R16, R14, UR16, R22 ;  /* 0x000000100e107c24 */ /* 0x002fc8000f8e0216 */
[----:B------:R-:W-:-:S04]  /*0810*/  IMAD R16, R16, UR13, RZ ;  /* 0x0000000d10107c24 */ /* 0x000fc8000f8e02ff */
[----:B----4-:R-:W-:-:S05]  /*0820*/  IMAD.IADD R15, R16, 0x1, R11 ;  /* 0x00000001100f7824 */ /* 0x010fca00078e020b */
[----:B------:R-:W-:-:S13]  /*0830*/  ISETP.GE.U32.AND P0, PT, R15, UR5, PT ;  /* 0x000000050f007c0c */ /* 0x000fda000bf06070 */
[----:B------:R-:W-:Y:S05]  /*0840*/  @P0 BRA `(.L_x_243) ;  /* 0x0000000000380947 */ /* 0x000fea0003800000 */
[----:B------:R-:W-:Y:S01]  /*0850*/  IADD3 R0, PT, PT, R16, UR17, R11 ;  /* 0x0000001110007c10 */ /* 0x000fe2000fffe00b */
[----:B------:R-:W-:Y:S02]  /*0860*/  IMAD.MOV.U32 R7, RZ, RZ, R15 ;  /* 0x000000ffff077224 */ /* 0x000fe400078e000f */
[----:B------:R-:W-:Y:S02]  /*0870*/  IMAD.MOV.U32 R6, RZ, RZ, RZ ;  /* 0x000000ffff067224 */ /* 0x000fe400078e00ff */
[----:B------:R-:W-:-:S07]  /*0880*/  VIADD R3, R0, UR14 ;  /* 0x0000000e00037c36 */ /* 0x000fce0008000000 */
.L_x_244:
[----:B------:R-:W-:-:S04]  /*0890*/  IADD3 R4, P0, PT, R7, UR11, RZ ;  /* 0x0000000b07047c10 */ /* 0x000fc8000ff1e0ff */
[----:B------:R-:W-:-:S05]  /*08a0*/  IADD3.X R5, PT, PT, R6, UR12, RZ, P0, !PT ;  /* 0x0000000c06057c10 */ /* 0x000fca00087fe4ff */
[----:B------:R-:W2:Y:S01]  /*08b0*/  LDG.E.U8 R4, desc[UR20][R4.64] ;  /* 0x0000001404047981 */ /* 0x000ea2000c1e1100 */
[----:B------:R-:W-:-:S04]  /*08c0*/  IADD3 R7, P1, PT, R2, R7, RZ ;  /* 0x0000000702077210 */ /* 0x000fc80007f3e0ff */
[----:B------:R-:W-:Y:S01]  /*08d0*/  ISETP.GE.U32.AND P0, PT, R7, UR5, PT ;  /* 0x0000000507007c0c */ /* 0x000fe2000bf06070 */
[----:B------:R-:W-:-:S05]  /*08e0*/  IMAD.X R6, RZ, RZ, R6, P1 ;  /* 0x000000ffff067224 */ /* 0x000fca00008e0606 */
[----:B------:R-:W-:Y:S01]  /*08f0*/  ISETP.GE.U32.AND.EX P0, PT, R6, RZ, PT, P0 ;  /* 0x000000ff0600720c */ /* 0x000fe20003f06100 */
[----:B--2---:R1:W-:Y:S02]  /*0900*/  STS.U8 [R3], R4 ;  /* 0x0000000403007388 */ /* 0x0043e40000000000 */
[----:B-1----:R-:W-:-:S10]  /*0910*/  IMAD.IADD R3, R2, 0x1, R3 ;  /* 0x0000000102037824 */ /* 0x002fd400078e0203 */
[----:B------:R-:W-:Y:S05]  /*0920*/  @!P0 BRA `(.L_x_244) ;  /* 0xfffffffc00d88947 */ /* 0x000fea000383ffff */
.L_x_243:
[----:B------:R-:W-:Y:S05]  /*0930*/  BSYNC.RECONVERGENT B1 ;  /* 0x0000000000017941 */ /* 0x000fea0003800200 */
.L_x_242:
[----:B------:R-:W-:Y:S01]  /*0940*/  UIADD3 UR18, UP0, UPT, -UR5, UR6, URZ ;  /* 0x0000000605127290 */ /* 0x000fe2000ff1e1ff */
[----:B------:R-:W-:Y:S03]  /*0950*/  BSSY.RECONVERGENT B1, `(.L_x_245) ;  /* 0x0000090000017945 */ /* 0x000fe60003800200 */
[----:B------:R-:W-:-:S04]  /*0960*/  UIADD3.X UR19, UPT, UPT, UR9, -0x1, URZ, UP0, !UPT ;  /* 0xffffffff09137890 */ /* 0x000fc800087fe4ff */
[----:B------:R-:W-:Y:S02]  /*0970*/  USHF.R.U32.HI UR17, URZ, 0x2, UR19 ;  /* 0x00000002ff117899 */ /* 0x000fe40008011613 */
[----:B------:R-:W-:-:S04]  /*0980*/  USHF.R.U64 UR14, UR18, 0x2, UR19 ;  /* 0x00000002120e7899 */ /* 0x000fc80008001213 */
[----:B------:R-:W-:Y:S02]  /*0990*/  IMAD.U32 R0, RZ, RZ, UR17 ;  /* 0x00000011ff007e24 */ /* 0x000fe4000f8e00ff */
[----:B------:R-:W-:-:S04]  /*09a0*/  ISETP.LT.U32.AND P0, PT, R15, UR14, PT ;  /* 0x0000000e0f007c0c */ /* 0x000fc8000bf01070 */
[----:B------:R-:W-:-:S13]  /*09b0*/  ISETP.GT.U32.AND.EX P0, PT, R0, RZ, PT, P0 ;  /* 0x000000ff0000720c */ /* 0x000fda0003f04100 */
[----:B------:R-:W-:Y:S05]  /*09c0*/  @!P0 BRA `(.L_x_246) ;  /* 0x0000000800208947 */ /* 0x000fea0003800000 */
[----:B------:R-:W-:Y:S01]  /*09d0*/  IMAD.IADD R3, R15, 0x1, R2 ;  /* 0x000000010f037824 */ /* 0x000fe200078e0202 */
[----:B------:R-:W-:Y:S01]  /*09e0*/  BSSY.RECONVERGENT B2, `(.L_x_247) ;  /* 0x0000025000027945 */ /* 0x000fe20003800200 */
[----:B------:R-:W-:Y:S02]  /*09f0*/  IMAD.U32 R0, RZ, RZ, UR17 ;  /* 0x00000011ff007e24 */ /* 0x000fe4000f8e00ff */
[----:B------:R-:W-:Y:S01]  /*0a00*/  IMAD.U32 R4, RZ, RZ, UR17 ;  /* 0x00000011ff047e24 */ /* 0x000fe2000f8e00ff */
[C---:B------:R-:W-:Y:S01]  /*0a10*/  ISETP.LT.U32.AND P1, PT, R3.reuse, UR14, PT ;  /* 0x0000000e03007c0c */ /* 0x040fe2000bf21070 */
[----:B------:R-:W-:Y:S01]  /*0a20*/  IMAD.MOV.U32 R5, RZ, RZ, -0x1 ;  /* 0xffffffffff057424 */ /* 0x000fe200078e00ff */
[----:B------:R-:W-:Y:S02]  /*0a30*/  ISETP.LT.U32.AND P0, PT, R3, UR14, PT ;  /* 0x0000000e03007c0c */ /* 0x000fe4000bf01070 */
[----:B------:R-:W-:Y:S02]  /*0a40*/  ISETP.GT.U32.AND.EX P1, PT, R0, RZ, PT, P1 ;  /* 0x000000ff0000720c */ /* 0x000fe40003f24110 */
[----:B------:R-:W-:-:S02]  /*0a50*/  ISETP.GT.U32.AND.EX P0, PT, R4, RZ, PT, P0 ;  /* 0x000000ff0400720c */ /* 0x000fc40003f04100 */
[----:B------:R-:W-:Y:S02]  /*0a60*/  SEL R7, R3, UR14, !P1 ;  /* 0x0000000e03077c07 */ /* 0x000fe4000c800000 */
[----:B------:R-:W-:Y:S02]  /*0a70*/  SEL R12, RZ, 0x1, !P0 ;  /* 0x00000001ff0c7807 */ /* 0x000fe40004000000 */
[----:B------:R-:W-:Y:S02]  /*0a80*/  SEL R4, RZ, UR17, !P1 ;  /* 0x00000011ff047c07 */ /* 0x000fe4000c800000 */
[----:B------:R-:W-:-:S04]  /*0a90*/  IADD3 R7, P0, P1, R7, -R12, -R3 ;  /* 0x8000000c07077210 */ /* 0x000fc8000791e803 */
[----:B------:R-:W-:-:S04]  /*0aa0*/  IADD3.X R4, PT, PT, R4, -0x1, R5, P0, P1 ;  /* 0xffffffff04047810 */ /* 0x000fc800007e2405 */
[----:B------:R-:W-:-:S13]  /*0ab0*/  ISETP.NE.U32.AND P0, PT, R4, RZ, PT ;  /* 0x000000ff0400720c */ /* 0x000fda0003f05070 */
[----:B------:R-:W-:Y:S05]  /*0ac0*/  @P0 BRA `(.L_x_248) ;  /* 0x0000000000500947 */ /* 0x000fea0003800000 */
[----:B------:R-:W1:Y:S01]  /*0ad0*/  I2F.U32.RP R0, R2 ;  /* 0x0000000200007306 */ /* 0x000e620000209000 */
[----:B------:R-:W-:Y:S01]  /*0ae0*/  IMAD.MOV R3, RZ, RZ, -R2 ;  /* 0x000000ffff037224 */ /* 0x000fe200078e0a02 */
[----:B------:R-:W-:-:S06]  /*0af0*/  ISETP.NE.U32.AND P2, PT, R2, RZ, PT ;  /* 0x000000ff0200720c */ /* 0x000fcc0003f45070 */
[----:B-1----:R-:W1:Y:S02]  /*0b00*/  MUFU.RCP R0, R0 ;  /* 0x0000000000007308 */ /* 0x002e640000001000 */
[----:B-1----:R-:W-:-:S06]  /*0b10*/  VIADD R4, R0, 0xffffffe ;  /* 0x0ffffffe00047836 */ /* 0x002fcc0000000000 */
[----:B------:R1:W2:Y:S02]  /*0b20*/  F2I.FTZ.U32.TRUNC.NTZ R5, R4 ;  /* 0x0000000400057305 */ /* 0x0002a4000021f000 */
[----:B-1----:R-:W-:Y:S02]  /*0b30*/  IMAD.MOV.U32 R4, RZ, RZ, RZ ;  /* 0x000000ffff047224 */ /* 0x002fe400078e00ff */
[----:B--2---:R-:W-:-:S04]  /*0b40*/  IMAD R3, R3, R5, RZ ;  /* 0x0000000503037224 */ /* 0x004fc800078e02ff */
[----:B------:R-:W-:-:S06]  /*0b50*/  IMAD.HI.U32 R5, R5, R3, R4 ;  /* 0x0000000305057227 */ /* 0x000fcc00078e0004 */
[----:B------:R-:W-:-:S04]  /*0b60*/  IMAD.HI.U32 R4, R5, R7, RZ ;  /* 0x0000000705047227 */ /* 0x000fc800078e00ff */
[----:B------:R-:W-:Y:S02]  /*0b70*/  IMAD.MOV R3, RZ, RZ, -R4 ;  /* 0x000000ffff037224 */ /* 0x000fe400078e0a04 */
[----:B------:R-:W-:Y:S02]  /*0b80*/  IMAD.MOV.U32 R5, RZ, RZ, RZ ;  /* 0x000000ffff057224 */ /* 0x000fe400078e00ff */
[----:B------:R-:W-:-:S05]  /*0b90*/  IMAD R3, R2, R3, R7 ;  /* 0x0000000302037224 */ /* 0x000fca00078e0207 */
[----:B------:R-:W-:-:S13]  /*0ba0*/  ISETP.GE.U32.AND P0, PT, R3, R2, PT ;  /* 0x000000020300720c */ /* 0x000fda0003f06070 */
[----:B------:R-:W-:Y:S02]  /*0bb0*/  @P0 IMAD.IADD R3, R3, 0x1, -R2 ;  /* 0x0000000103030824 */ /* 0x000fe400078e0a02 */
[----:B------:R-:W-:-:S03]  /*0bc0*/  @P0 VIADD R4, R4, 0x1 ;  /* 0x0000000104040836 */ /* 0x000fc60000000000 */
[----:B------:R-:W-:-:S13]  /*0bd0*/  ISETP.GE.U32.AND P1, PT, R3, R2, PT ;  /* 0x000000020300720c */ /* 0x000fda0003f26070 */
[----:B------:R-:W-:Y:S01]  /*0be0*/  @P1 VIADD R4, R4, 0x1 ;  /* 0x0000000104041836 */ /* 0x000fe20000000000 */
[----:B------:R-:W-:Y:S01]  /*0bf0*/  @!P2 LOP3.LUT R4, RZ, R2, RZ, 0x33, !PT ;  /* 0x00000002ff04a212 */ /* 0x000fe200078e33ff */
[----:B------:R-:W-:Y:S06]  /*0c00*/  BRA `(.L_x_249) ;  /* 0x0000000000087947 */ /* 0x000fec0003800000 */
.L_x_248:
[----:B------:R-:W-:-:S07]  /*0c10*/  MOV R0, 0xc30 ;  /* 0x00000c3000007802 */ /* 0x000fce0000000f00 */
[----:B------:R-:W-:Y:S05]  /*0c20*/  CALL.REL.NOINC `($__internal_0_$__cuda_sm20_div_u64) ;  /* 0x0000006c00847944 */ /* 0x000fea0003c00000 */
.L_x_249:
[----:B------:R-:W-:Y:S05]  /*0c30*/  BSYNC.RECONVERGENT B2 ;  /* 0x0000000000027941 */ /* 0x000fea0003800200 */
.L_x_247:
[----:B------:R-:W-:Y:S01]  /*0c40*/  IADD3 R8, P0, PT, R4, R12, RZ ;  /* 0x0000000c04087210 */ /* 0x000fe20007f1e0ff */
[----:B------:R-:W-:Y:S01]  /*0c50*/  BSSY.RECONVERGENT B2, `(.L_x_250) ;  /* 0x0000032000027945 */ /* 0x000fe20003800200 */
[----:B------:R-:W-:Y:S02]  /*0c60*/  IMAD.MOV.U32 R18, RZ, RZ, R15 ;  /* 0x000000ffff127224 */ /* 0x000fe400078e000f */
[C---:B------:R-:W-:Y:S01]  /*0c70*/  LOP3.LUT R0, R8.reuse, 0x3, RZ, 0xc0, !PT ;  /* 0x0000000308007812 */ /* 0x040fe200078ec0ff */
[----:B------:R-:W-:Y:S01]  /*0c80*/  IMAD.X R4, RZ, RZ, R5, P0 ;  /* 0x000000ffff047224 */ /* 0x000fe200000e0605 */
[----:B------:R-:W-:Y:S01]  /*0c90*/  ISETP.GE.U32.AND P0, PT, R8, 0x3, PT ;  /* 0x000000030800780c */ /* 0x000fe20003f06070 */
[----:B------:R-:W-:Y:S01]  /*0ca0*/  IMAD.MOV.U32 R3, RZ, RZ, RZ ;  /* 0x000000ffff037224 */ /* 0x000fe200078e00ff */
[----:B------:R-:W-:Y:S02]  /*0cb0*/  ISETP.NE.U32.AND P1, PT, R0, 0x3, PT ;  /* 0x000000030000780c */ /* 0x000fe40003f25070 */
[----:B------:R-:W-:-:S02]  /*0cc0*/  ISETP.GE.U32.AND.EX P0, PT, R4, RZ, PT, P0 ;  /* 0x000000ff0400720c */ /* 0x000fc40003f06100 */
[----:B------:R-:W-:-:S13]  /*0cd0*/  ISETP.NE.AND.EX P1, PT, RZ, RZ, PT, P1 ;  /* 0x000000ffff00720c */ /* 0x000fda0003f25310 */
[----:B------:R-:W-:Y:S05]  /*0ce0*/  @!P1 BRA `(.L_x_251) ;  /* 0x0000000000a09947 */ /* 0x000fea0003800000 */
[----:B------:R-:W1:Y:S01]  /*0cf0*/  S2UR UR12, SR_CgaCtaId ;  /* 0x00000000000c79c3 */ /* 0x000e620000008800 */
[----:B------:R-:W2:Y:S01]  /*0d00*/  LDCU UR10, c[0x0][0x3a0] ;  /* 0x00007400ff0a77ac */ /* 0x000ea20008000800 */
[C---:B------:R-:W-:Y:S01]  /*0d10*/  LEA R17, P3, R15.reuse, UR22, 0x2 ;  /* 0x000000160f117c11 */ /* 0x040fe2000f8610ff */
[----:B------:R-:W-:Y:S01]  /*0d20*/  VIADD R8, R8, 0x1 ;  /* 0x0000000108087836 */ /* 0x000fe20000000000 */
[----:B------:R-:W3:Y:S02]  /*0d30*/  LDCU.64 UR24, c[0x0][0x398] ;  /* 0x00007300ff1877ac */ /* 0x000ee40008000a00 */
[----:B------:R-:W-:Y:S01]  /*0d40*/  LEA.HI.X R10, R15, UR7, RZ, 0x2, P3 ;  /* 0x000000070f0a7c11 */ /* 0x000fe200098f14ff */
[----:B------:R-:W-:Y:S01]  /*0d50*/  IMAD R4, R13, UR16, RZ ;  /* 0x000000100d047c24 */ /* 0x000fe2000f8e02ff */
[----:B------:R-:W-:Y:S01]  /*0d60*/  LOP3.LUT R8, R8, 0x3, RZ, 0xc0, !PT ;  /* 0x0000000308087812 */ /* 0x000fe200078ec0ff */
[----:B------:R-:W-:Y:S01]  /*0d70*/  UMOV UR11, 0x400 ;  /* 0x00000400000b7882 */ /* 0x000fe20000000000 */
[----:B------:R-:W-:Y:S01]  /*0d80*/  IMAD.MOV.U32 R18, RZ, RZ, R15 ;  /* 0x000000ffff127224 */ /* 0x000fe200078e000f */
[----:B------:R-:W-:Y:S01]  /*0d90*/  UIADD3 UR11, UPT, UPT, UR11, 0x80, URZ ;  /* 0x000000800b0b7890 */ /* 0x000fe2000fffe0ff */
[----:B------:R-:W-:-:S02]  /*0da0*/  IMAD.MOV.U32 R3, RZ, RZ, RZ ;  /* 0x000000ffff037224 */ /* 0x000fc400078e00ff */
[----:B------:R-:W-:Y:S02]  /*0db0*/  IMAD R6, R4, UR13, RZ ;  /* 0x0000000d04067c24 */ /* 0x000fe4000f8e02ff */
[----:B--2---:R-:W-:Y:S01]  /*0dc0*/  IMAD.U32 R0, RZ, RZ, UR10 ;  /* 0x0000000aff007e24 */ /* 0x004fe2000f8e00ff */
[----:B-1----:R-:W-:-:S04]  /*0dd0*/  ULEA UR11, UR12, UR11, 0x18 ;  /* 0x0000000b0c0b7291 */ /* 0x002fc8000f8ec0ff */
[----:B------:R-:W-:Y:S01]  /*0de0*/  IADD3 R17, P1, P2, R17, UR5, R0 ;  /* 0x0000000511117c10 */ /* 0x000fe2000fa3e000 */
[----:B------:R-:W-:-:S03]  /*0df0*/  UIADD3 UR10, UPT, UPT, UR11, UR10, URZ ;  /* 0x0000000a0b0a7290 */ /* 0x000fc6000fffe0ff */
[----:B------:R-:W-:Y:S02]  /*0e00*/  IADD3.X R10, PT, PT, RZ, UR15, R10, P1, P2 ;  /* 0x0000000fff0a7c10 */ /* 0x000fe40008fe440a */
[----:B------:R-:W-:Y:S02]  /*0e10*/  IADD3 R8, P1, PT, RZ, -R8, RZ ;  /* 0x80000008ff087210 */ /* 0x000fe40007f3e0ff */
[----:B---3--:R-:W-:Y:S02]  /*0e20*/  IADD3 R17, P3, PT, R17, UR24, RZ ;  /* 0x0000001811117c10 */ /* 0x008fe4000ff7e0ff */
[----:B------:R-:W-:Y:S01]  /*0e30*/  LEA R0, R15, UR10, 0x2 ;  /* 0x0000000a0f007c11 */ /* 0x000fe2000f8e10ff */
[----:B------:R-:W-:Y:S01]  /*0e40*/  IMAD.X R9, RZ, RZ, -0x1, P1 ;  /* 0xffffffffff097424 */ /* 0x000fe200008e06ff */
[----:B------:R-:W-:-:S03]  /*0e50*/  IADD3.X R10, PT, PT, R10, UR25, RZ, P3, !PT ;  /* 0x000000190a0a7c10 */ /* 0x000fc60009ffe4ff */
[----:B------:R-:W-:-:S07]  /*0e60*/  VIADD R7, R0, UR5 ;  /* 0x0000000500077c36 */ /* 0x000fce0008000000 */
.L_x_252:
[----:B------:R-:W-:Y:S01]  /*0e70*/  IADD3 R8, P1, PT, R8, 0x1, RZ ;  /* 0x0000000108087810 */ /* 0x000fe20007f3e0ff */
[----:B------:R-:W-:Y:S01]  /*0e80*/  IMAD.MOV.U32 R4, RZ, RZ, R17 ;  /* 0x000000ffff047224 */ /* 0x000fe200078e0011 */
[C---:B------:R-:W-:Y:S01]  /*0e90*/  IADD3 R18, P2, PT, R2.reuse, R18, RZ ;  /* 0x0000001202127210 */ /* 0x040fe20007f5e0ff */
[----:B------:R-:W-:Y:S01]  /*0ea0*/  IMAD.MOV.U32 R5, RZ, RZ, R10 ;  /* 0x000000ffff057224 */ /* 0x000fe200078e000a */
[----:B------:R-:W-:Y:S01]  /*0eb0*/  LEA R17, P3, R2, R17, 0x2 ;  /* 0x0000001102117211 */ /* 0x000fe200078610ff */
[----:B------:R-:W-:Y:S01]  /*0ec0*/  IMAD.X R9, RZ, RZ, R9, P1 ;  /* 0x000000ffff097224 */ /* 0x000fe200008e0609 */
[----:B------:R-:W-:Y:S01]  /*0ed0*/  ISETP.NE.U32.AND P1, PT, R8, RZ, PT ;  /* 0x000000ff0800720c */ /* 0x000fe20003f25070 */
[----:B------:R-:W-:Y:S01]  /*0ee0*/  IMAD.X R3, RZ, RZ, R3, P2 ;  /* 0x000000ffff037224 */ /* 0x000fe200010e0603 */
[----:B------:R-:W-:Y:S01]  /*0ef0*/  @!PT LDS RZ, [RZ] ;  /* 0x00000000fffff984 */ /* 0x000fe20000000800 */
[----:B------:R-:W-:Y:S01]  /*0f00*/  @!PT LDS RZ, [RZ] ;  /* 0x00000000fffff984 */ /* 0x000fe20000000800 */
[----:B------:R-:W-:Y:S01]  /*0f10*/  @!PT LDS RZ, [RZ] ;  /* 0x00000000fffff984 */ /* 0x000fe20000000800 */
[----:B------:R1:W-:Y:S01]  /*0f20*/  LDGSTS.E [R7], desc[UR20][R4.64] ;  /* 0x0000000004077fae */ /* 0x0003e2000b9a1014 */
[----:B------:R-:W-:Y:S02]  /*0f30*/  LEA.HI.X R10, R2, R10, RZ, 0x2, P3 ;  /* 0x0000000a020a7211 */ /* 0x000fe400018f14ff */
[----:B------:R-:W-:Y:S01]  /*0f40*/  ISETP.NE.AND.EX P1, PT, R9, RZ, PT, P1 ;  /* 0x000000ff0900720c */ /* 0x000fe20003f25310 */
[----:B-1----:R-:W-:-:S12]  /*0f50*/  IMAD R7, R6, 0x4, R7 ;  /* 0x0000000406077824 */ /* 0x002fd800078e0207 */
[----:B------:R-:W-:Y:S05]  /*0f60*/  @P1 BRA `(.L_x_252) ;  /* 0xfffffffc00c01947 */ /* 0x000fea000383ffff */
.L_x_251:
[----:B------:R-:W-:Y:S05]  /*0f70*/  BSYNC.RECONVERGENT B2 ;  /* 0x0000000000027941 */ /* 0x000fea0003800200 */
.L_x_250:
[----:B------:R-:W-:Y:S05]  /*0f80*/  @!P0 BRA `(.L_x_246) ;  /* 0x0000000000b08947 */ /* 0x000fea0003800000 */
[----:B------:R-:W1:Y:S01]  /*0f90*/  S2UR UR12, SR_CgaCtaId ;  /* 0x00000000000c79c3 */ /* 0x000e620000008800 */
[----:B------:R-:W2:Y:S01]  /*0fa0*/  LDCU UR10, c[0x0][0x3a0] ;  /* 0x00007400ff0a77ac */ /* 0x000ea20008000800 */
[----:B------:R-:W-:Y:S01]  /*0fb0*/  LEA R4, P0, R18, UR22, 0x2 ;  /* 0x0000001612047c11 */ /* 0x000fe2000f8010ff */
[----:B------:R-:W-:Y:S01]  /*0fc0*/  IMAD R0, R13, UR16, RZ ;  /* 0x000000100d007c24 */ /* 0x000fe2000f8e02ff */
[----:B------:R-:W-:Y:S01]  /*0fd0*/  UMOV UR11, 0x400 ;  /* 0x00000400000b7882 */ /* 0x000fe20000000000 */
[----:B------:R-:W3:Y:S02]  /*0fe0*/  LDCU.64 UR24, c[0x0][0x398] ;  /* 0x00007300ff1877ac */ /* 0x000ee40008000a00 */
[----:B------:R-:W-:Y:S01]  /*0ff0*/  IMAD R0, R0, UR13, RZ ;  /* 0x0000000d00007c24 */ /* 0x000fe2000f8e02ff */
[----:B------:R-:W-:Y:S01]  /*1000*/  UIADD3 UR11, UPT, UPT, UR11, 0x80, URZ ;  /* 0x000000800b0b7890 */ /* 0x000fe2000fffe0ff */
[----:B--2---:R-:W-:-:S03]  /*1010*/  IMAD.U32 R5, RZ, RZ, UR10 ;  /* 0x0000000aff057e24 */ /* 0x004fc6000f8e00ff */
[----:B-1----:R-:W-:Y:S02]  /*1020*/  ULEA UR11, UR12, UR11, 0x18 ;  /* 0x0000000b0c0b7291 */ /* 0x002fe4000f8ec0ff */
[----:B------:R-:W-:Y:S02]  /*1030*/  IADD3 R4, P1, P2, R4, UR5, R5 ;  /* 0x0000000504047c10 */ /* 0x000fe4000fa3e005 */
[----:B------:R-:W-:Y:S01]  /*1040*/  LEA.HI.X R5, R18, UR7, R3, 0x2, P0 ;  /* 0x0000000712057c11 */ /* 0x000fe200080f1403 */
[----:B------:R-:W-:Y:S01]  /*1050*/  UIADD3 UR11, UPT, UPT, UR11, UR10, URZ ;  /* 0x0000000a0b0b7290 */ /* 0x000fe2000fffe0ff */
[----:B---3--:R-:W-:Y:S02]  /*1060*/  IADD3 R4, P0, PT, R4, UR24, RZ ;  /* 0x0000001804047c10 */ /* 0x008fe4000ff1e0ff */
[----:B------:R-:W-:-:S03]  /*1070*/  IADD3.X R5, PT, PT, RZ, UR15, R5, P1, P2 ;  /* 0x0000000fff057c10 */ /* 0x000fc60008fe4405 */
[----:B------:R-:W-:Y:S02]  /*1080*/  LEA R17, R18, UR11, 0x2 ;  /* 0x0000000b12117c11 */ /* 0x000fe4000f8e10ff */
[----:B------:R-:W-:-:S03]  /*1090*/  IADD3.X R5, PT, PT, R5, UR25, RZ, P0, !PT ;  /* 0x0000001905057c10 */ /* 0x000fc600087fe4ff */
[----:B------:R-:W-:-:S04]  /*10a0*/  VIADD R17, R17, UR5 ;  /* 0x0000000511117c36 */ /* 0x000fc80008000000 */
[C-C-:B------:R-:W-:Y:S02]  /*10b0*/  IMAD R25, R0.reuse, 0x4, R17.reuse ;  /* 0x0000000400197824 */ /* 0x140fe400078e0211 */
[C-C-:B------:R-:W-:Y:S02]  /*10c0*/  IMAD R27, R0.reuse, 0x8, R17.reuse ;  /* 0x00000008001b7824 */ /* 0x140fe400078e0211 */
[----:B------:R-:W-:-:S07]  /*10d0*/  IMAD R29, R0, 0xc, R17 ;  /* 0x0000000c001d7824 */ /* 0x000fce00078e0211 */
.L_x_253:
[----:B------:R-:W-:Y:S01]  /*10e0*/  IMAD.MOV.U32 R19, RZ, RZ, R3 ;  /* 0x000000ffff137224 */ /* 0x000fe200078e0003 */
[----:B------:R-:W-:Y:S01]  /*10f0*/  @!PT LDS RZ, [RZ] ;  /* 0x00000000fffff984 */ /* 0x000fe20000000800 */
[----:B------:R-:W-:Y:S01]  /*1100*/  @!PT LDS RZ, [RZ] ;  /* 0x00000000fffff984 */ /* 0x000fe20000000800 */
[----:B------:R-:W-:Y:S01]  /*1110*/  @!PT LDS RZ, [RZ] ;  /* 0x00000000fffff984 */ /* 0x000fe20000000800 */
[----:B------:R1:W-:Y:S01]  /*1120*/  LDGSTS.E [R17], desc[UR20][R4.64] ;  /* 0x0000000004117fae */ /* 0x0003e2000b9a1014 */
[----:B------:R-:W-:-:S04]  /*1130*/  IMAD.WIDE.U32 R6, R2, 0x4, R4 ;  /* 0x0000000402067825 */ /* 0x000fc800078e0004 */
[C---:B------:R-:W-:Y:S01]  /*1140*/  IMAD.WIDE.U32 R18, R2.reuse, 0x4, R18 ;  /* 0x0000000402127825 */ /* 0x040fe200078e0012 */
[----:B------:R2:W-:Y:S03]  /*1150*/  LDGSTS.E [R25], desc[UR20][R6.64] ;  /* 0x0000000006197fae */ /* 0x0005e6000b9a1014 */
[----:B------:R-:W-:Y:S01]  /*1160*/  IMAD.WIDE.U32 R8, R2, 0x8, R4 ;  /* 0x0000000802087825 */ /* 0x000fe200078e0004 */
[----:B------:R-:W-:-:S03]  /*1170*/  ISETP.GE.U32.AND P0, PT, R18, UR14, PT ;  /* 0x0000000e12007c0c */ /* 0x000fc6000bf06070 */
[C-C-:B------:R-:W-:Y:S01]  /*1180*/  IMAD.WIDE.U32 R12, R2.reuse, 0xc, R4.reuse ;  /* 0x0000000c020c7825 */ /* 0x140fe200078e0004 */
[----:B------:R-:W-:Y:S01]  /*1190*/  ISETP.GE.U32.AND.EX P0, PT, R19, UR17, PT, P0 ;  /* 0x0000001113007c0c */ /* 0x000fe2000bf06100 */
[----:B------:R3:W-:Y:S02]  /*11a0*/  LDGSTS.E [R27], desc[UR20][R8.64] ;  /* 0x00000000081b7fae */ /* 0x0007e4000b9a1014 */
[----:B------:R-:W-:Y:S02]  /*11b0*/  IMAD.WIDE.U32 R20, R2, 0x10, R4 ;  /* 0x0000001002147825 */ /* 0x000fe400078e0004 */
[----:B------:R4:W-:Y:S02]  /*11c0*/  LDGSTS.E [R29], desc[UR20][R12.64] ;  /* 0x000000000c1d7fae */ /* 0x0009e4000b9a1014 */
[----:B------:R-:W-:Y:S02]  /*11d0*/  IMAD.MOV.U32 R3, RZ, RZ, R19 ;  /* 0x000000ffff037224 */ /* 0x000fe400078e0013 */
[----:B-1----:R-:W-:-:S02]  /*11e0*/  IMAD.MOV.U32 R4, RZ, RZ, R20 ;  /* 0x000000ffff047224 */ /* 0x002fc400078e0014 */
[----:B------:R-:W-:Y:S02]  /*11f0*/  IMAD.MOV.U32 R5, RZ, RZ, R21 ;  /* 0x000000ffff057224 */ /* 0x000fe400078e0015 */
[C---:B------:R-:W-:Y:S02]  /*1200*/  IMAD R17, R0.reuse, 0x10, R17 ;  /* 0x0000001000117824 */ /* 0x040fe400078e0211 */
[C---:B--2---:R-:W-:Y:S02]  /*1210*/  IMAD R25, R0.reuse, 0x10, R25 ;  /* 0x0000001000197824 */ /* 0x044fe400078e0219 */
[C---:B---3--:R-:W-:Y:S02]  /*1220*/  IMAD R27, R0.reuse, 0x10, R27 ;  /* 0x00000010001b7824 */ /* 0x048fe400078e021b */
[----:B----4-:R-:W-:Y:S01]  /*1230*/  IMAD R29, R0, 0x10, R29 ;  /* 0x00000010001d7824 */ /* 0x010fe200078e021d */
[----:B------:R-:W-:Y:S06]  /*1240*/  @!P0 BRA `(.L_x_253) ;  /* 0xfffffffc00a48947 */ /* 0x000fec000383ffff */
.L_x_246:
[----:B------:R-:W-:Y:S05]  /*1250*/  BSYNC.RECONVERGENT B1 ;  /* 0x0000000000017941 */ /* 0x000fea0003800200 */
.L_x_245:
[----:B------:R-:W-:-:S06]  /*1260*/  ULOP3.LUT UR14, UR18, 0x3, URZ, 0xc0, !UPT ;  /* 0x00000003120e7892 */ /* 0x000fcc000f8ec0ff */
[----:B------:R-:W-:-:S04]  /*1270*/  ISETP.LT.U32.AND P0, PT, R15, UR14, PT ;  /* 0x0000000e0f007c0c */ /* 0x000fc8000bf01070 */
[----:B------:R-:W-:-:S13]  /*1280*/  ISETP.GT.U32.AND.EX P0, PT, RZ, RZ, PT, P0 ;  /* 0x000000ffff00720c */ /* 0x000fda0003f04100 */
[----:B------:R-:W-:Y:S05]  /*1290*/  @!P0 BRA `(.L_x_254) ;  /* 0x0000002800688947 */ /* 0x000fea0003800000 */
[----:B------:R-:W1:Y:S01]  /*12a0*/  LDCU UR10, c[0x0][0x3a0] ;  /* 0x00007400ff0a77ac */ /* 0x000e620008000800 */
[----:B------:R-:W-:Y:S01]  /*12b0*/  IMAD.MOV.U32 R23, RZ, RZ, RZ ;  /* 0x000000ffff177224 */ /* 0x000fe200078e00ff */
[----:B------:R-:W2:Y:S01]  /*12c0*/  S2UR UR11, SR_CgaCtaId ;  /* 0x00000000000b79c3 */ /* 0x000ea20000008800 */
[----:B------:R-:W-:Y:S01]  /*12d0*/  IMAD.U32 R6, RZ, RZ, UR22 ;  /* 0x00000016ff067e24 */ /* 0x000fe2000f8e00ff */
[----:B------:R-:W-:Y:S01]  /*12e0*/  ULOP3.LUT UR12, UR18, 0xfffffffc, URZ, 0xc0, !UPT ;  /* 0xfffffffc120c7892 */ /* 0x000fe2000f8ec0ff */
[----:B------:R-:W-:Y:S01]  /*12f0*/  IMAD.WIDE.U32 R22, R14, UR16, R22 ;  /* 0x000000100e167c25 */ /* 0x000fe2000f8e0016 */
[----:B------:R-:W3:Y:S01]  /*1300*/  LDCU.64 UR24, c[0x0][0x398] ;  /* 0x00007300ff1877ac */ /* 0x000ee20008000a00 */
[----:B------:R-:W-:Y:S02]  /*1310*/  BSSY.RECONVERGENT B1, `(.L_x_255) ;  /* 0x0000023000017945 */ /* 0x000fe40003800200 */
[----:B------:R-:W-:Y:S02]  /*1320*/  IMAD.U32 R5, RZ, RZ, UR7 ;  /* 0x00000007ff057e24 */ /* 0x000fe4000f8e00ff */
[----:B------:R-:W-:-:S02]  /*1330*/  IMAD.MOV.U32 R4, RZ, RZ, R6 ;  /* 0x000000ffff047224 */ /* 0x000fc400078e0006 */
[----:B------:R-:W-:Y:S02]  /*1340*/  IMAD.U32 R3, RZ, RZ, UR12 ;  /* 0x0000000cff037e24 */ /* 0x000fe4000f8e00ff */
[----:B------:R-:W-:Y:S01]  /*1350*/  IMAD.WIDE.U32 R4, R22, UR13, R4 ;  /* 0x0000000d16047c25 */ /* 0x000fe2000f8e0004 */
[----:B-1----:R-:W-:-:S03]  /*1360*/  IADD3 R16, PT, PT, R16, UR10, R11 ;  /* 0x0000000a10107c10 */ /* 0x002fc6000fffe00b */
[----:B------:R-:W-:Y:S01]  /*1370*/  IMAD R23, R23, UR13, RZ ;  /* 0x0000000d17177c24 */ /* 0x000fe2000f8e02ff */
[----:B------:R-:W-:Y:S01]  /*1380*/  IADD3 R0, P2, P3, R4, UR10, R3 ;  /* 0x0000000a04007c10 */ /* 0x000fe2000fb5e003 */
[----:B------:R-:W-:Y:S01]  /*1390*/  IMAD.U32 R3, RZ, RZ, UR15 ;  /* 0x0000000fff037e24 */ /* 0x000fe2000f8e00ff */
[----:B------:R-:W-:Y:S01]  /*13a0*/  UMOV UR10, 0x400 ;  /* 0x00000400000a7882 */ /* 0x000fe20000000000 */
[----:B------:R-:W-:Y:S01]  /*13b0*/  IMAD.IADD R8, R5, 0x1, R23 ;  /* 0x0000000105087824 */ /* 0x000fe200078e0217 */
[----:B------:R-:W-:Y:S01]  /*13c0*/  UIADD3 UR10, UPT, UPT, UR10, 0x80, URZ ;  /* 0x000000800a0a7890 */ /* 0x000fe2000fffe0ff */
[----:B------:R-:W-:Y:S01]  /*13d0*/  IADD3 R9, P0, P1, R0, UR5, R11 ;  /* 0x0000000500097c10 */ /* 0x000fe2000f91e00b */
[----:B------:R-:W-:Y:S01]  /*13e0*/  IMAD.U32 R7, RZ, RZ, UR23 ;  /* 0x00000017ff077e24 */ /* 0x000fe2000f8e00ff */
[----:B------:R-:W-:Y:S02]  /*13f0*/  CS2R R6, SRZ ;  /* 0x0000000000067805 */ /* 0x000fe4000001ff00 */
[----:B------:R-:W-:Y:S01]  /*1400*/  IADD3.X R8, PT, PT, R3, UR19, R8, P2, P3 ;  /* 0x0000001303087c10 */ /* 0x000fe200097e6408 */
[----:B------:R-:W-:Y:S01]  /*1410*/  IMAD.U32 R3, RZ, RZ, UR12 ;  /* 0x0000000cff037e24 */ /* 0x000fe2000f8e00ff */
[----:B--2---:R-:W-:Y:S01]  /*1420*/  ULEA UR10, UR11, UR10, 0x18 ;  /* 0x0000000a0b0a7291 */ /* 0x004fe2000f8ec0ff */
[----:B---3--:R-:W-:-:S02]  /*1430*/  IADD3 R9, P2, PT, R9, UR24, RZ ;  /* 0x0000001809097c10 */ /* 0x008fc4000ff5e0ff */
[----:B------:R-:W-:Y:S02]  /*1440*/  IADD3.X R8, PT, PT, RZ, R8, RZ, P0, P1 ;  /* 0x00000008ff087210 */ /* 0x000fe400007e24ff */
[----:B------:R-:W-:Y:S02]  /*1450*/  IADD3 R0, PT, PT, R16, UR5, R3 ;  /* 0x0000000510007c10 */ /* 0x000fe4000fffe003 */
[----:B------:R-:W-:-:S03]  /*1460*/  IADD3.X R8, PT, PT, R8, UR25, RZ, P2, !PT ;  /* 0x0000001908087c10 */ /* 0x000fc600097fe4ff */
[----:B------:R-:W-:-:S07]  /*1470*/  VIADD R3, R0, UR10 ;  /* 0x0000000a00037c36 */ /* 0x000fce0008000000 */
.L_x_256:
[----:B------:R-:W-:-:S05]  /*1480*/  IADD3 R4, P0, PT, R6, R9, RZ ;  /* 0x0000000906047210 */ /* 0x000fca0007f1e0ff */
[----:B------:R-:W-:-:S05]  /*1490*/  IMAD.X R5, R7, 0x1, R8, P0 ;  /* 0x0000000107057824 */ /* 0x000fca00000e0608 */
[----:B------:R-:W2:Y:S01]  /*14a0*/  LDG.E.U8 R4, desc[UR20][R4.64] ;  /* 0x0000001404047981 */ /* 0x000ea2000c1e1100 */
[----:B------:R-:W-:-:S04]  /*14b0*/  IADD3 R6, P0, PT, R2, R6, RZ ;  /* 0x0000000602067210 */ /* 0x000fc80007f1e0ff */
[----:B------:R-:W-:Y:S01]  /*14c0*/  IADD3 R0, P1, PT, R15, R6, RZ ;  /* 0x000000060f007210 */ /* 0x000fe20007f3e0ff */
[----:B------:R-:W-:-:S03]  /*14d0*/  IMAD.X R7, RZ, RZ, R7, P0 ;  /* 0x000000ffff077224 */ /* 0x000fc600000e0607 */
[----:B------:R-:W-:Y:S01]  /*14e0*/  ISETP.GE.U32.AND P0, PT, R0, UR14, PT ;  /* 0x0000000e00007c0c */ /* 0x000fe2000bf06070 */
[----:B------:R-:W-:-:S05]  /*14f0*/  IMAD.X R0, RZ, RZ, R7, P1 ;  /* 0x000000ffff007224 */ /* 0x000fca00008e0607 */
[----:B------:R-:W-:Y:S01]  /*1500*/  ISETP.GE.U32.AND.EX P0, PT, R0, RZ, PT, P0 ;  /* 0x000000ff0000720c */ /* 0x000fe20003f06100 */
[----:B--2---:R1:W-:Y:S02]  /*1510*/  STS.U8 [R3], R4 ;  /* 0x0000000403007388 */ /* 0x0043e40000000000 */
[----:B-1----:R-:W-:-:S10]  /*1520*/  IMAD.IADD R3, R2, 0x1, R3 ;  /* 0x0000000102037824 */ /* 0x002fd400078e0203 */
[----:B------:R-:W-:Y:S05]  /*1530*/  @!P0 BRA `(.L_x_256) ;  /* 0xfffffffc00d08947 */ /* 0x000fea000383ffff */
[----:B------:R-:W-:Y:S05]  /*1540*/  BSYNC.RECONVERGENT B1 ;  /* 0x0000000000017941 */ /* 0x000fea0003800200 */
.L_x_255:
[----:B------:R-:W-:Y:S05]  /*1550*/  BRA `(.L_x_254) ;  /* 0x0000002400b87947 */ /* 0x000fea0003800000 */
.L_x_473:
[----:B------:R-:W1:Y:S01]  /*1560*/  S2R R0, SR_TID.Y ;  /* 0x0000000000007919 */ /* 0x000e620000002200 */
[----:B------:R-:W2:Y:S01]  /*1570*/  LDCU UR10, c[0x0][0x360] ;  /* 0x00006c00ff0a77ac */ /* 0x000ea20008000800 */
[----:B------:R-:W1:Y:S01]  /*1580*/  S2R R3, SR_TID.Z ;  /* 0x0000000000037919 */ /* 0x000e620000002300 */
[----:B------:R-:W1:Y:S01]  /*1590*/  LDCU UR11, c[0x0][0x364] ;  /* 0x00006c80ff0b77ac */ /* 0x000e620008000800 */
[----:B------:R-:W3:Y:S01]  /*15a0*/  LDC R14, c[0x0][0x368] ;  /* 0x0000da00ff0e7b82 */ /* 0x000ee20000000800 */
[----:B------:R-:W2:Y:S01]  /*15b0*/  S2R R13, SR_TID.X ;  /* 0x00000000000d7919 */ /* 0x000ea20000002100 */
[----:B------:R-:W-:Y:S02]  /*15c0*/  USHF.R.U32.HI UR13, URZ, 0x1, UR9 ;  /* 0x00000001ff0d7899 */ /* 0x000fe40008011609 */
[----:B------:R-:W-:Y:S01]  /*15d0*/  USHF.R.U64 UR12, UR6, 0x1, UR9 ;  /* 0x00000001060c7899 */ /* 0x000fe20008001209 */
[----:B-1----:R-:W-:-:S04]  /*15e0*/  IMAD R0, R3, UR11, R0 ;  /* 0x0000000b03007c24 */ /* 0x002fc8000f8e0200 */
[----:B--2---:R-:W-:Y:S02]  /*15f0*/  IMAD R13, R0, UR10, R13 ;  /* 0x0000000a000d7c24 */ /* 0x004fe4000f8e020d */
[----:B------:R-:W-:-:S03]  /*1600*/  IMAD.U32 R0, RZ, RZ, UR13 ;  /* 0x0000000dff007e24 */ /* 0x000fc6000f8e00ff */
[----:B------:R-:W-:-:S04]  /*1610*/  ISETP.LT.U32.AND P0, PT, R13, UR12, PT ;  /* 0x0000000c0d007c0c */ /* 0x000fc8000bf01070 */
[----:B------:R-:W-:-:S13]  /*1620*/  ISETP.GT.U32.AND.EX P0, PT, R0, RZ, PT, P0 ;  /* 0x000000ff0000720c */ /* 0x000fda0003f04100 */
[----:B---3--:R-:W-:Y:S05]  /*1630*/  @!P0 BRA `(.L_x_254) ;  /* 0x0000002400808947 */ /* 0x008fea0003800000 */
[----:B------:R-:W-:Y:S01]  /*1640*/  UIMAD UR5, UR10, UR11, URZ ;  /* 0x0000000b0a0572a4 */ /* 0x000fe2000f8e02ff */
[----:B------:R-:W-:Y:S01]  /*1650*/  IMAD.U32 R3, RZ, RZ, UR13 ;  /* 0x0000000dff037e24 */ /* 0x000fe2000f8e00ff */
[----:B------:R-:W-:Y:S01]  /*1660*/  BSSY.RECONVERGENT B1, `(.L_x_257) ;  /* 0x0000027000017945 */ /* 0x000fe20003800200 */
[----:B------:R-:W-:Y:S02]  /*1670*/  IMAD.U32 R4, RZ, RZ, UR13 ;  /* 0x0000000dff047e24 */ /* 0x000fe4000f8e00ff */
[----:B------:R-:W-:Y:S02]  /*1680*/  IMAD.MOV.U32 R5, RZ, RZ, -0x1 ;  /* 0xffffffffff057424 */ /* 0x000fe400078e00ff */
[----:B------:R-:W-:Y:S02]  /*1690*/  IMAD R2, R14, UR5, RZ ;  /* 0x000000050e027c24 */ /* 0x000fe4000f8e02ff */
[----:B------:R-:W-:Y:S02]  /*16a0*/  IMAD.MOV.U32 R12, RZ, RZ, RZ ;  /* 0x000000ffff0c7224 */ /* 0x000fe400078e00ff */
[----:B------:R-:W-:-:S05]  /*16b0*/  IMAD.IADD R0, R2, 0x1, R13 ;  /* 0x0000000102007824 */ /* 0x000fca00078e020d */
[C---:B------:R-:W-:Y:S02]  /*16c0*/  ISETP.LT.U32.AND P1, PT, R0.reuse, UR12, PT ;  /* 0x0000000c00007c0c */ /* 0x040fe4000bf21070 */
[----:B------:R-:W-:Y:S02]  /*16d0*/  ISETP.LT.U32.AND P0, PT, R0, UR12, PT ;  /* 0x0000000c00007c0c */ /* 0x000fe4000bf01070 */
[----:B------:R-:W-:Y:S02]  /*16e0*/  ISETP.GT.U32.AND.EX P1, PT, R3, RZ, PT, P1 ;  /* 0x000000ff0300720c */ /* 0x000fe40003f24110 */
[----:B------:R-:W-:Y:S02]  /*16f0*/  ISETP.GT.U32.AND.EX P0, PT, R4, RZ, PT, P0 ;  /* 0x000000ff0400720c */ /* 0x000fe40003f04100 */
[----:B------:R-:W-:Y:S02]  /*1700*/  SEL R3, R0, UR12, !P1 ;  /* 0x0000000c00037c07 */ /* 0x000fe4000c800000 */
[----:B------:R-:W-:-:S02]  /*1710*/  SEL R11, RZ, 0x1, !P0 ;  /* 0x00000001ff0b7807 */ /* 0x000fc40004000000 */
        /* <DEDUP_REMOVED lines=25> */
.L_x_258:
[----:B------:R-:W-:-:S07]  /*18b0*/  MOV R0, 0x18d0 ;  /* 0x000018d000007802 */ /* 0x000fce0000000f00 */
[----:B------:R-:W-:Y:S05]  /*18c0*/  CALL.REL.NOINC `($__internal_0_$__cuda_sm20_div_u64) ;  /* 0x00000060005c7944 */ /* 0x000fea0003c00000 */
.L_x_259:
[----:B------:R-:W-:Y:S05]  /*18d0*/  BSYNC.RECONVERGENT B1 ;  /* 0x0000000000017941 */ /* 0x000fea0003800200 */
.L_x_257:
[----:B------:R-:W-:Y:S01]  /*18e0*/  IADD3 R6, P0, PT, R4, R11, RZ ;  /* 0x0000000b04067210 */ /* 0x000fe20007f1e0ff */
[----:B------:R-:W-:Y:S03]  /*18f0*/  BSSY.RECONVERGENT B1, `(.L_x_260) ;  /* 0x0000024000017945 */ /* 0x000fe60003800200 */
[C---:B------:R-:W-:Y:S01]  /*1900*/  LOP3.LUT R0, R6.reuse, 0x3, RZ, 0xc0, !PT ;  /* 0x0000000306007812 */ /* 0x040fe200078ec0ff */
[----:B------:R-:W-:Y:S01]  /*1910*/  IMAD.X R4, RZ, RZ, R5, P0 ;  /* 0x000000ffff047224 */ /* 0x000fe200000e0605 */
[----:B------:R-:W-:Y:S02]  /*1920*/  ISETP.GE.U32.AND P0, PT, R6, 0x3, PT ;  /* 0x000000030600780c */ /* 0x000fe40003f06070 */
[----:B------:R-:W-:Y:S02]  /*1930*/  ISETP.NE.U32.AND P1, PT, R0, 0x3, PT ;  /* 0x000000030000780c */ /* 0x000fe40003f25070 */
[----:B------:R-:W-:-:S02]  /*1940*/  ISETP.GE.U32.AND.EX P0, PT, R4, RZ, PT, P0 ;  /* 0x000000ff0400720c */ /* 0x000fc40003f06100 */
[----:B------:R-:W-:-:S13]  /*1950*/  ISETP.NE.AND.EX P1, PT, RZ, RZ, PT, P1 ;  /* 0x000000ffff00720c */ /* 0x000fda0003f25310 */
[----:B------:R-:W-:Y:S05]  /*1960*/  @!P1 BRA `(.L_x_261) ;  /* 0x0000000000709947 */ /* 0x000fea0003800000 */
[----:B------:R-:W1:Y:S01]  /*1970*/  LDC.64 R4, c[0x0][0x398] ;  /* 0x0000e600ff047b82 */ /* 0x000e620000000a00 */
[----:B------:R-:W2:Y:S01]  /*1980*/  LDCU UR5, c[0x0][0x3a0] ;  /* 0x00007400ff0577ac */ /* 0x000ea20008000800 */
[----:B------:R-:W-:Y:S01]  /*1990*/  VIADD R6, R6, 0x1 ;  /* 0x0000000106067836 */ /* 0x000fe20000000000 */
[----:B------:R-:W-:Y:S01]  /*19a0*/  LEA R9, P3, R13, UR22, 0x1 ;  /* 0x000000160d097c11 */ /* 0x000fe2000f8608ff */
[----:B------:R-:W-:-:S03]  /*19b0*/  IMAD R3, R14, UR11, RZ ;  /* 0x0000000b0e037c24 */ /* 0x000fc6000f8e02ff */
[----:B------:R-:W-:Y:S01]  /*19c0*/  LOP3.LUT R6, R6, 0x3, RZ, 0xc0, !PT ;  /* 0x0000000306067812 */ /* 0x000fe200078ec0ff */
[----:B------:R-:W-:Y:S01]  /*19d0*/  IMAD R3, R3, UR10, RZ ;  /* 0x0000000a03037c24 */ /* 0x000fe2000f8e02ff */
[----:B------:R-:W-:Y:S02]  /*19e0*/  LEA.HI.X R8, R13, UR7, R12, 0x1, P3 ;  /* 0x000000070d087c11 */ /* 0x000fe400098f0c0c */
[----:B------:R-:W-:-:S05]  /*19f0*/  IADD3 R6, P3, PT, RZ, -R6, RZ ;  /* 0x80000006ff067210 */ /* 0x000fca0007f7e0ff */
[----:B------:R-:W-:Y:S01]  /*1a00*/  IMAD.X R7, RZ, RZ, -0x1, P3 ;  /* 0xffffffffff077424 */ /* 0x000fe200018e06ff */
[----:B--2---:R-:W-:Y:S02]  /*1a10*/  LEA R0, R13, UR5, 0x1 ;  /* 0x000000050d007c11 */ /* 0x004fe4000f8e08ff */
[----:B-1----:R-:W-:-:S03]  /*1a20*/  IADD3 R9, P1, P2, R9, UR5, R4 ;  /* 0x0000000509097c10 */ /* 0x002fc6000fa3e004 */
[----:B------:R-:W-:Y:S01]  /*1a30*/  VIADD R0, R0, UR14 ;  /* 0x0000000e00007c36 */ /* 0x000fe20008000000 */
[----:B------:R-:W-:-:S09]  /*1a40*/  IADD3.X R8, PT, PT, R8, UR15, R5, P1, P2 ;  /* 0x0000000f08087c10 */ /* 0x000fd20008fe4405 */
.L_x_262:
[----:B------:R-:W-:Y:S02]  /*1a50*/  IMAD.MOV.U32 R5, RZ, RZ, R8 ;  /* 0x000000ffff057224 */ /* 0x000fe400078e0008 */
[----:B------:R-:W-:-:S05]  /*1a60*/  IMAD.MOV.U32 R4, RZ, RZ, R9 ;  /* 0x000000ffff047224 */ /* 0x000fca00078e0009 */
[----:B------:R-:W2:Y:S01]  /*1a70*/  LDG.E.U16 R5, desc[UR20][R4.64] ;  /* 0x0000001404057981 */ /* 0x000ea2000c1e1500 */
[----:B------:R-:W-:Y:S02]  /*1a80*/  IADD3 R6, P1, PT, R6, 0x1, RZ ;  /* 0x0000000106067810 */ /* 0x000fe40007f3e0ff */
[C---:B------:R-:W-:Y:S02]  /*1a90*/  IADD3 R13, P2, PT, R2.reuse, R13, RZ ;  /* 0x0000000d020d7210 */ /* 0x040fe40007f5e0ff */
[----:B------:R-:W-:Y:S01]  /*1aa0*/  LEA R9, P3, R2, R9, 0x1 ;  /* 0x0000000902097211 */ /* 0x000fe200078608ff */
[----:B------:R-:W-:Y:S01]  /*1ab0*/  IMAD.X R7, RZ, RZ, R7, P1 ;  /* 0x000000ffff077224 */ /* 0x000fe200008e0607 */
[----:B------:R-:W-:Y:S01]  /*1ac0*/  ISETP.NE.U32.AND P1, PT, R6, RZ, PT ;  /* 0x000000ff0600720c */ /* 0x000fe20003f25070 */
[----:B------:R-:W-:Y:S01]  /*1ad0*/  IMAD.X R12, RZ, RZ, R12, P2 ;  /* 0x000000ffff0c7224 */ /* 0x000fe200010e060c */
[----:B------:R-:W-:Y:S02]  /*1ae0*/  LEA.HI.X R8, R2, R8, RZ, 0x1, P3 ;  /* 0x0000000802087211 */ /* 0x000fe400018f0cff */
[----:B------:R-:W-:Y:S01]  /*1af0*/  ISETP.NE.AND.EX P1, PT, R7, RZ, PT, P1 ;  /* 0x000000ff0700720c */ /* 0x000fe20003f25310 */
[----:B--2---:R1:W-:Y:S02]  /*1b00*/  STS.U16 [R0], R5 ;  /* 0x0000000500007388 */ /* 0x0043e40000000400 */
[----:B-1----:R-:W-:-:S10]  /*1b10*/  IMAD R0, R3, 0x2, R0 ;  /* 0x0000000203007824 */ /* 0x002fd400078e0200 */
[----:B------:R-:W-:Y:S05]  /*1b20*/  @P1 BRA `(.L_x_262) ;  /* 0xfffffffc00c81947 */ /* 0x000fea000383ffff */
.L_x_261:
[----:B------:R-:W-:Y:S05]  /*1b30*/  BSYNC.RECONVERGENT B1 ;  /* 0x0000000000017941 */ /* 0x000fea0003800200 */
.L_x_260:
[----:B------:R-:W-:Y:S05]  /*1b40*/  @!P0 BRA `(.L_x_254) ;  /* 0x00000020003c8947 */ /* 0x000fea0003800000 */
[----:B------:R-:W1:Y:S01]  /*1b50*/  LDC.64 R4, c[0x0][0x398] ;  /* 0x0000e600ff047b82 */ /* 0x000e620000000a00 */
[----:B------:R-:W2:Y:S01]  /*1b60*/  LDCU UR5, c[0x0][0x3a0] ;  /* 0x00007400ff0577ac */ /* 0x000ea20008000800 */
[C---:B------:R-:W-:Y:S01]  /*1b70*/  LEA R3, P0, R13.reuse, UR22, 0x1 ;  /* 0x000000160d037c11 */ /* 0x040fe2000f8008ff */
[----:B------:R-:W-:Y:S01]  /*1b80*/  BSSY.RECONVERGENT B1, `(.L_x_263) ;  /* 0x0000026000017945 */ /* 0x000fe20003800200 */
[----:B------:R-:W-:Y:S02]  /*1b90*/  SHF.R.U32.HI R21, RZ, 0x1e, R2 ;  /* 0x0000001eff157819 */ /* 0x000fe40000011602 */
[C---:B------:R-:W-:Y:S02]  /*1ba0*/  LEA.HI.X R16, R13.reuse, UR7, R12, 0x1, P0 ;  /* 0x000000070d107c11 */ /* 0x040fe400080f0c0c */
[----:B--2---:R-:W-:Y:S02]  /*1bb0*/  LEA R0, R13, UR5, 0x1 ;  /* 0x000000050d007c11 */ /* 0x004fe4000f8e08ff */
[----:B-1----:R-:W-:Y:S01]  /*1bc0*/  IADD3 R3, P1, P2, R3, UR5, R4 ;  /* 0x0000000503037c10 */ /* 0x002fe2000fa3e004 */
[----:B------:R-:W-:-:S02]  /*1bd0*/  IMAD R4, R14, UR11, RZ ;  /* 0x0000000b0e047c24 */ /* 0x000fc4000f8e02ff */
[----:B------:R-:W-:Y:S01]  /*1be0*/  IMAD.SHL.U32 R14, R2, 0x4, RZ ;  /* 0x00000004020e7824 */ /* 0x000fe200078e00ff */
[----:B------:R-:W-:Y:S01]  /*1bf0*/  IADD3.X R16, PT, PT, R16, UR15, R5, P1, P2 ;  /* 0x0000000f10107c10 */ /* 0x000fe20008fe4405 */
[----:B------:R-:W-:Y:S02]  /*1c00*/  IMAD R23, R4, UR10, RZ ;  /* 0x0000000a04177c24 */ /* 0x000fe4000f8e02ff */
[----:B------:R-:W-:-:S07]  /*1c10*/  VIADD R0, R0, UR14 ;  /* 0x0000000e00007c36 */ /* 0x000fce0008000000 */
.L_x_264:
[----:B------:R-:W-:Y:S01]  /*1c20*/  IMAD.MOV.U32 R10, RZ, RZ, R3 ;  /* 0x000000ffff0a7224 */ /* 0x000fe200078e0003 */
[-C--:B--2---:R-:W-:Y:S01]  /*1c30*/  LEA R8, P0, R2, R3.reuse, 0x1 ;  /* 0x0000000302087211 */ /* 0x084fe200078008ff */
[----:B------:R-:W-:Y:S01]  /*1c40*/  IMAD.MOV.U32 R11, RZ, RZ, R16 ;  /* 0x000000ffff0b7224 */ /* 0x000fe200078e0010 */
[----:B------:R-:W-:Y:S01]  /*1c50*/  IADD3 R4, P1, PT, R14, R3, RZ ;  /* 0x000000030e047210 */ /* 0x000fe20007f3e0ff */
[----:B------:R-:W-:Y:S01]  /*1c60*/  UMOV UR5, URZ ;  /* 0x000000ff00057c82 */ /* 0x000fe20008000000 */
[C---:B------:R-:W-:Y:S01]  /*1c70*/  LEA.HI.X R9, R2.reuse, R16, RZ, 0x1, P0 ;  /* 0x0000001002097211 */ /* 0x040fe200000f0cff */
[----:B------:R-:W-:Y:S02]  /*1c80*/  IMAD.WIDE.U32 R6, R2, 0x6, R10 ;  /* 0x0000000602067825 */ /* 0x000fe400078e000a */
[----:B------:R-:W2:Y:S02]  /*1c90*/  LDG.E.U16 R11, desc[UR20][R10.64] ;  /* 0x000000140a0b7981 */ /* 0x000ea4000c1e1500 */
[----:B------:R-:W-:-:S02]  /*1ca0*/  IMAD.X R5, R21, 0x1, R16, P1 ;  /* 0x0000000115057824 */ /* 0x000fc400008e0610 */
[----:B------:R-:W-:Y:S01]  /*1cb0*/  VIADD R7, R7, UR5 ;  /* 0x0000000507077c36 */ /* 0x000fe20008000000 */
[----:B------:R-:W3:Y:S04]  /*1cc0*/  LDG.E.U16 R8, desc[UR20][R8.64] ;  /* 0x0000001408087981 */ /* 0x000ee8000c1e1500 */
[----:B------:R-:W4:Y:S04]  /*1cd0*/  LDG.E.U16 R4, desc[UR20][R4.64] ;  /* 0x0000001404047981 */ /* 0x000f28000c1e1500 */
[----:B------:R-:W5:Y:S01]  /*1ce0*/  LDG.E.U16 R6, desc[UR20][R6.64] ;  /* 0x0000001406067981 */ /* 0x000f62000c1e1500 */
[C-C-:B------:R-:W-:Y:S01]  /*1cf0*/  IMAD R15, R23.reuse, 0x2, R0.reuse ;  /* 0x00000002170f7824 */ /* 0x140fe200078e0200 */
[----:B------:R-:W-:Y:S01]  /*1d00*/  IADD3 R13, P0, PT, R14, R13, RZ ;  /* 0x0000000d0e0d7210 */ /* 0x000fe20007f1e0ff */
[----:B------:R-:W-:-:S02]  /*1d10*/  IMAD R17, R23, 0x4, R0 ;  /* 0x0000000417117824 */ /* 0x000fc400078e0200 */
[----:B------:R-:W-:Y:S02]  /*1d20*/  IMAD R19, R23, 0x6, R0 ;  /* 0x0000000617137824 */ /* 0x000fe400078e0200 */
[----:B------:R-:W-:Y:S01]  /*1d30*/  IMAD.X R12, R21, 0x1, R12, P0 ;  /* 0x00000001150c7824 */ /* 0x000fe200000e060c */
[----:B------:R-:W-:-:S04]  /*1d40*/  ISETP.GE.U32.AND P0, PT, R13, UR12, PT ;  /* 0x0000000c0d007c0c */ /* 0x000fc8000bf06070 */
[----:B------:R-:W-:Y:S02]  /*1d50*/  ISETP.GE.U32.AND.EX P0, PT, R12, UR13, PT, P0 ;  /* 0x0000000d0c007c0c */ /* 0x000fe4000bf06100 */
[----:B------:R-:W-:-:S04]  /*1d60*/  LEA R3, P1, R2, R3, 0x3 ;  /* 0x0000000302037211 */ /* 0x000fc800078218ff */
[----:B------:R-:W-:Y:S01]  /*1d70*/  LEA.HI.X R16, R2, R16, RZ, 0x3, P1 ;  /* 0x0000001002107211 */ /* 0x000fe200008f1cff */
[----:B--2---:R1:W-:Y:S04]  /*1d80*/  STS.U16 [R0], R11 ;  /* 0x0000000b00007388 */ /* 0x0043e80000000400 */
[----:B---3--:R2:W-:Y:S04]  /*1d90*/  STS.U16 [R15], R8 ;  /* 0x000000080f007388 */ /* 0x0085e80000000400 */
[----:B----4-:R2:W-:Y:S04]  /*1da0*/  STS.U16 [R17], R4 ;  /* 0x0000000411007388 */ /* 0x0105e80000000400 */
[----:B-----5:R2:W-:Y:S01]  /*1db0*/  STS.U16 [R19], R6 ;  /* 0x0000000613007388 */ /* 0x0205e20000000400 */
[----:B-1----:R-:W-:Y:S01]  /*1dc0*/  IMAD R0, R23, 0x8, R0 ;  /* 0x0000000817007824 */ /* 0x002fe200078e0200 */
[----:B------:R-:W-:Y:S06]  /*1dd0*/  @!P0 BRA `(.L_x_264) ;  /* 0xfffffffc00908947 */ /* 0x000fec000383ffff */
[----:B------:R-:W-:Y:S05]  /*1de0*/  BSYNC.RECONVERGENT B1 ;  /* 0x0000000000017941 */ /* 0x000fea0003800200 */
.L_x_263:
[----:B------:R-:W-:Y:S05]  /*1df0*/  BRA `(.L_x_254) ;  /* 0x0000001c00907947 */ /* 0x000fea0003800000 */
.L_x_241:
[----:B------:R-:W-:-:S05]  /*1e00*/  IMAD.MOV.U32 R3, RZ, RZ, -0x3 ;  /* 0xfffffffdff037424 */ /* 0x000fca00078e00ff */
[----:B------:R-:W-:-:S05]  /*1e10*/  VIADDMNMX.U32 R0, R0, R3, 0x5, PT ;  /* 0x0000000500007446 */ /* 0x000fca0003800003 */
[----:B------:R-:W-:-:S04]  /*1e20*/  IMAD.SHL.U32 R0, R0, 0x4, RZ ;  /* 0x0000000400007824 */ /* 0x000fc800078e00ff */
[----:B------:R-:W1:Y:S02]  /*1e30*/  LDC R2, c[0x2][R0+0xc] ;  /* 0x0080030000027b82 */ /* 0x000e640000000800 */
[----:B-1----:R-:W-:-:S04]  /*1e40*/  SHF.R.S32.HI R3, RZ, 0x1f, R2 ;  /* 0x0000001fff037819 */ /* 0x002fc80000011402 */
.L_x_476:
[----:B------:R-:W-:Y:S05]  /*1e50*/  BRX R2 -0x1e60                                                                                                                                                                                                                                                                                                          (*"BRANCH_TARGETS .L_x_477,.L_x_475,.L_x_481"*) ;  /* 0xffffffe002687949 */ /* 0x000fea000383ffff */
.L_x_475:
[----:B------:R-:W1:Y:S01]  /*1e60*/  S2R R0, SR_TID.Y ;  /* 0x0000000000007919 */ /* 0x000e620000002200 */
[----:B------:R-:W2:Y:S01]  /*1e70*/  LDCU UR5, c[0x0][0x360] ;  /* 0x00006c00ff0577ac */ /* 0x000ea20008000800 */
[----:B------:R-:W-:Y:S01]  /*1e80*/  IMAD.U32 R2, RZ, RZ, UR9 ;  /* 0x00000009ff027e24 */ /* 0x000fe2000f8e00ff */
[----:B------:R-:W1:Y:S01]  /*1e90*/  S2R R5, SR_TID.Z ;  /* 0x0000000000057919 */ /* 0x000e620000002300 */
[----:B------:R-:W1:Y:S01]  /*1ea0*/  LDCU UR10, c[0x0][0x364] ;  /* 0x00006c80ff0a77ac */ /* 0x000e620008000800 */
[----:B------:R-:W2:Y:S01]  /*1eb0*/  S2R R3, SR_TID.X ;  /* 0x0000000000037919 */ /* 0x000ea20000002100 */
[----:B-1----:R-:W-:-:S04]  /*1ec0*/  IMAD R0, R5, UR10, R0 ;  /* 0x0000000a05007c24 */ /* 0x002fc8000f8e0200 */
[----:B--2---:R-:W-:Y:S01]  /*1ed0*/  IMAD R0, R0, UR5, R3 ;  /* 0x0000000500007c24 */ /* 0x004fe2000f8e0203 */
[----:B------:R-:W-:-:S04]  /*1ee0*/  UIMAD UR5, UR5, UR10, URZ ;  /* 0x0000000a050572a4 */ /* 0x000fc8000f8e02ff */
[----:B------:R-:W-:-:S04]  /*1ef0*/  ISETP.LT.U32.AND P0, PT, R0, UR6, PT ;  /* 0x0000000600007c0c */ /* 0x000fc8000bf01070 */
[----:B------:R-:W-:-:S13]  /*1f00*/  ISETP.GT.U32.AND.EX P0, PT, R2, RZ, PT, P0 ;  /* 0x000000ff0200720c */ /* 0x000fda0003f04100 */
[----:B------:R-:W-:Y:S05]  /*1f10*/  @!P0 BRA `(.L_x_254) ;  /* 0x0000001c00488947 */ /* 0x000fea0003800000 */
[----:B------:R-:W1:Y:S01]  /*1f20*/  LDC R2, c[0x0][0x368] ;  /* 0x0000da00ff027b82 */ /* 0x000e620000000800 */
[----:B------:R-:W-:Y:S01]  /*1f30*/  IMAD.U32 R6, RZ, RZ, UR17 ;  /* 0x00000011ff067e24 */ /* 0x000fe2000f8e00ff */
[----:B------:R-:W-:Y:S01]  /*1f40*/  BSSY.RECONVERGENT B1, `(.L_x_265) ;  /* 0x000000f000017945 */ /* 0x000fe20003800200 */
[----:B------:R-:W-:Y:S02]  /*1f50*/  IMAD.MOV.U32 R7, RZ, RZ, R0 ;  /* 0x000000ffff077224 */ /* 0x000fe400078e0000 */
[----:B------:R-:W-:Y:S02]  /*1f60*/  IMAD.MOV.U32 R4, RZ, RZ, RZ ;  /* 0x000000ffff047224 */ /* 0x000fe400078e00ff */
[----:B------:R-:W-:Y:S02]  /*1f70*/  VIADD R6, R6, UR14 ;  /* 0x0000000e06067c36 */ /* 0x000fe40008000000 */
[----:B-1----:R-:W-:-:S07]  /*1f80*/  IMAD R0, R2, UR5, RZ ;  /* 0x0000000502007c24 */ /* 0x002fce000f8e02ff */
.L_x_266:
[----:B-1----:R-:W-:-:S04]  /*1f90*/  IADD3 R2, P0, PT, R7, UR11, RZ ;  /* 0x0000000b07027c10 */ /* 0x002fc8000ff1e0ff */
[----:B------:R-:W-:-:S05]  /*1fa0*/  IADD3.X R3, PT, PT, R4, UR12, RZ, P0, !PT ;  /* 0x0000000c04037c10 */ /* 0x000fca00087fe4ff */
[----:B------:R-:W2:Y:S01]  /*1fb0*/  LDG.E.U8 R2, desc[UR20][R2.64] ;  /* 0x0000001402027981 */ /* 0x000ea2000c1e1100 */
[----:B------:R-:W-:Y:S01]  /*1fc0*/  IMAD.IADD R5, R6, 0x1, R7 ;  /* 0x0000000106057824 */ /* 0x000fe200078e0207 */
[----:B------:R-:W-:-:S05]  /*1fd0*/  IADD3 R7, P0, PT, R0, R7, RZ ;  /* 0x0000000700077210 */ /* 0x000fca0007f1e0ff */
[----:B------:R-:W-:Y:S01]  /*1fe0*/  IMAD.X R4, RZ, RZ, R4, P0 ;  /* 0x000000ffff047224 */ /* 0x000fe200000e0604 */
[----:B------:R-:W-:-:S04]  /*1ff0*/  ISETP.GE.U32.AND P0, PT, R7, UR6, PT ;  /* 0x0000000607007c0c */ /* 0x000fc8000bf06070 */
[----:B------:R-:W-:Y:S01]  /*2000*/  ISETP.GE.U32.AND.EX P0, PT, R4, UR9, PT, P0 ;  /* 0x0000000904007c0c */ /* 0x000fe2000bf06100 */
[----:B--2---:R1:W-:-:S12]  /*2010*/  STS.U8 [R5], R2 ;  /* 0x0000000205007388 */ /* 0x0043d80000000000 */
[----:B------:R-:W-:Y:S05]  /*2020*/  @!P0 BRA `(.L_x_266) ;  /* 0xfffffffc00d88947 */ /* 0x000fea000383ffff */
[----:B------:R-:W-:Y:S05]  /*2030*/  BSYNC.RECONVERGENT B1 ;  /* 0x0000000000017941 */ /* 0x000fea0003800200 */
.L_x_265:
[----:B------:R-:W-:Y:S05]  /*2040*/  BRA `(.L_x_254) ;  /* 0x0000001800fc7947 */ /* 0x000fea0003800000 */
.L_x_477:
        /* <DEDUP_REMOVED lines=20> */
.L_x_269:
        /* <DEDUP_REMOVED lines=10> */
.L_x_268:
[----:B------:R-:W-:Y:S05]  /*2230*/  BSYNC.RECONVERGENT B1 ;  /* 0x0000000000017941 */ /* 0x000fea0003800200 */
.L_x_267:
        /* <DEDUP_REMOVED lines=13> */
[C---:B------:R-:W-:Y:S02]  /*2310*/  ISETP.LT.U32.AND P1, PT, R0.reuse, UR14, PT ;  /* 0x0000000e00007c0c */ /* 0x040fe4000bf21070 */
[----:B------:R-:W-:Y:S02]  /*2320*/  ISETP.LT.U32.AND P0, PT, R0, UR14, PT ;  /* 0x0000000e00007c0c */ /* 0x000fe4000bf01070 */
[----:B------:R-:W-:Y:S01]  /*2330*/  ISETP.GT.U32.AND.EX P1, PT, R3, RZ, PT, P1 ;  /* 0x000000ff0300720c */ /* 0x000fe20003f24110 */
[----:B------:R-:W-:Y:S01]  /*2340*/  IMAD.MOV.U32 R3, RZ, RZ, -0x1 ;  /* 0xffffffffff037424 */ /* 0x000fe200078e00ff */
        /* <DEDUP_REMOVED lines=28> */
.L_x_273:
[----:B------:R-:W-:-:S07]  /*2510*/  MOV R0, 0x2530 ;  /* 0x0000253000007802 */ /* 0x000fce0000000f00 */
[----:B------:R-:W-:Y:S05]  /*2520*/  CALL.REL.NOINC `($__internal_0_$__cuda_sm20_div_u64) ;  /* 0x0000005400447944 */ /* 0x000fea0003c00000 */
.L_x_274:
[----:B------:R-:W-:Y:S05]  /*2530*/  BSYNC.RECONVERGENT B2 ;  /* 0x0000000000027941 */ /* 0x000fea0003800200 */
.L_x_272:
        /* <DEDUP_REMOVED lines=35> */
.L_x_277:
        /* <DEDUP_REMOVED lines=11> */
[----:B------:R1:W-:Y:S01]  /*2820*/  LDGSTS.E.64 [R7], desc[UR20][R4.64] ;  /* 0x0000000004077fae */ /* 0x0003e2000b9a1414 */
[----:B------:R-:W-:Y:S02]  /*2830*/  LEA.HI.X R10, R2, R10, RZ, 0x3, P3 ;  /* 0x0000000a020a7211 */ /* 0x000fe400018f1cff */
[----:B------:R-:W-:Y:S01]  /*2840*/  ISETP.NE.AND.EX P1, PT, R9, RZ, PT, P1 ;  /* 0x000000ff0900720c */ /* 0x000fe20003f25310 */
[----:B-1----:R-:W-:-:S12]  /*2850*/  IMAD R7, R6, 0x8, R7 ;  /* 0x0000000806077824 */ /* 0x002fd800078e0207 */
[----:B------:R-:W-:Y:S05]  /*2860*/  @P1 BRA `(.L_x_277) ;  /* 0xfffffffc00c01947 */ /* 0x000fea000383ffff */
.L_x_276:
[----:B------:R-:W-:Y:S05]  /*2870*/  BSYNC.RECONVERGENT B2 ;  /* 0x0000000000027941 */ /* 0x000fea0003800200 */
.L_x_275:
        /* <DEDUP_REMOVED lines=22> */
.L_x_278:
[----:B------:R-:W-:Y:S01]  /*29e0*/  IMAD.MOV.U32 R21, RZ, RZ, R3 ;  /* 0x000000ffff157224 */ /* 0x000fe200078e0003 */
[----:B------:R-:W-:Y:S01]  /*29f0*/  @!PT LDS RZ, [RZ] ;  /* 0x00000000fffff984 */ /* 0x000fe20000000800 */
[----:B------:R-:W-:Y:S01]  /*2a00*/  @!PT LDS RZ, [RZ] ;  /* 0x00000000fffff984 */ /* 0x000fe20000000800 */
[----:B------:R-:W-:Y:S01]  /*2a10*/  @!PT LDS RZ, [RZ] ;  /* 0x00000000fffff984 */ /* 0x000fe20000000800 */
[----:B------:R1:W-:Y:S01]  /*2a20*/  LDGSTS.E.64 [R13], desc[UR20][R4.64] ;  /* 0x00000000040d7fae */ /* 0x0003e2000b9a1414 */
[----:B------:R-:W-:-:S04]  /*2a30*/  IMAD.WIDE.U32 R6, R2, 0x8, R4 ;  /* 0x0000000802067825 */ /* 0x000fc800078e0004 */
[C---:B------:R-:W-:Y:S01]  /*2a40*/  IMAD.WIDE.U32 R20, R2.reuse, 0x4, R20 ;  /* 0x0000000402147825 */ /* 0x040fe200078e0014 */
[----:B------:R2:W-:Y:S03]  /*2a50*/  LDGSTS.E.64 [R27], desc[UR20][R6.64] ;  /* 0x00000000061b7fae */ /* 0x0005e6000b9a1414 */
[----:B------:R-:W-:Y:S01]  /*2a60*/  IMAD.WIDE.U32 R8, R2, 0x10, R4 ;  /* 0x0000001002087825 */ /* 0x000fe200078e0004 */
[----:B------:R-:W-:-:S03]  /*2a70*/  ISETP.GE.U32.AND P0, PT, R20, UR14, PT ;  /* 0x0000000e14007c0c */ /* 0x000fc6000bf06070 */
[C-C-:B------:R-:W-:Y:S01]  /*2a80*/  IMAD.WIDE.U32 R18, R2.reuse, 0x18, R4.reuse ;  /* 0x0000001802127825 */ /* 0x140fe200078e0004 */
[----:B------:R-:W-:Y:S01]  /*2a90*/  ISETP.GE.U32.AND.EX P0, PT, R21, UR17, PT, P0 ;  /* 0x0000001115007c0c */ /* 0x000fe2000bf06100 */
[----:B------:R3:W-:Y:S02]  /*2aa0*/  LDGSTS.E.64 [R29], desc[UR20][R8.64] ;  /* 0x00000000081d7fae */ /* 0x0007e4000b9a1414 */
[----:B------:R-:W-:Y:S02]  /*2ab0*/  IMAD.WIDE.U32 R24, R2, 0x20, R4 ;  /* 0x0000002002187825 */ /* 0x000fe400078e0004 */
[----:B------:R4:W-:Y:S02]  /*2ac0*/  LDGSTS.E.64 [R10], desc[UR20][R18.64] ;  /* 0x00000000120a7fae */ /* 0x0009e4000b9a1414 */
        /* <DEDUP_REMOVED lines=8> */
.L_x_271:
[----:B------:R-:W-:Y:S05]  /*2b50*/  BSYNC.RECONVERGENT B1 ;  /* 0x0000000000017941 */ /* 0x000fea0003800200 */
.L_x_270:
        /* <DEDUP_REMOVED lines=14> */
[----:B------:R-:W-:Y:S02]  /*2c40*/  IMAD R23, R23, UR13, RZ ;  /* 0x0000000d17177c24 */ /* 0x000fe4000f8e02ff */
[----:B------:R-:W-:Y:S01]  /*2c50*/  IMAD.WIDE.U32 R4, R22, UR13, R4 ;  /* 0x0000000d16047c25 */ /* 0x000fe2000f8e0004 */
[----:B-1----:R-:W-:-:S03]  /*2c60*/  IADD3 R0, PT, PT, R17, UR10, R12 ;  /* 0x0000000a11007c10 */ /* 0x002fc6000fffe00c */
[----:B------:R-:W-:Y:S02]  /*2c70*/  IMAD.U32 R9, RZ, RZ, UR12 ;  /* 0x0000000cff097e24 */ /* 0x000fe4000f8e00ff */
[----:B------:R-:W-:Y:S02]  /*2c80*/  IMAD.IADD R8, R5, 0x1, R23 ;  /* 0x0000000105087824 */ /* 0x000fe400078e0217 */
[----:B------:R-:W-:Y:S01]  /*2c90*/  IMAD.U32 R3, RZ, RZ, UR15 ;  /* 0x0000000fff037e24 */ /* 0x000fe2000f8e00ff */
[----:B------:R-:W-:Y:S01]  /*2ca0*/  IADD3 R9, P2, P3, R4, UR10, R9 ;  /* 0x0000000a04097c10 */ /* 0x000fe2000fb5e009 */
[----:B------:R-:W-:Y:S01]  /*2cb0*/  UMOV UR10, 0x400 ;  /* 0x00000400000a7882 */ /* 0x000fe20000000000 */
[----:B------:R-:W-:Y:S01]  /*2cc0*/  IMAD.U32 R7, RZ, RZ, UR23 ;  /* 0x00000017ff077e24 */ /* 0x000fe2000f8e00ff */
[----:B------:R-:W-:Y:S01]  /*2cd0*/  UIADD3 UR10, UPT, UPT, UR10, 0x80, URZ ;  /* 0x000000800a0a7890 */ /* 0x000fe2000fffe0ff */
[----:B------:R-:W-:Y:S01]  /*2ce0*/  IADD3.X R8, PT, PT, R3, UR19, R8, P2, P3 ;  /* 0x0000001303087c10 */ /* 0x000fe200097e6408 */
[----:B------:R-:W-:Y:S01]  /*2cf0*/  IMAD.U32 R3, RZ, RZ, UR12 ;  /* 0x0000000cff037e24 */ /* 0x000fe2000f8e00ff */
[----:B------:R-:W-:Y:S01]  /*2d00*/  IADD3 R9, P0, P1, R9, UR5, R12 ;  /* 0x0000000509097c10 */ /* 0x000fe2000f91e00c */
[----:B--2---:R-:W-:Y:S01]  /*2d10*/  ULEA UR10, UR11, UR10, 0x18 ;  /* 0x0000000a0b0a7291 */ /* 0x004fe2000f8ec0ff */
[----:B------:R-:W-:-:S02]  /*2d20*/  CS2R R6, SRZ ;  /* 0x0000000000067805 */ /* 0x000fc4000001ff00 */
[----:B------:R-:W-:Y:S02]  /*2d30*/  IADD3 R0, PT, PT, R0, UR5, R3 ;  /* 0x0000000500007c10 */ /* 0x000fe4000fffe003 */
[----:B---3--:R-:W-:Y:S02]  /*2d40*/  IADD3 R9, P2, PT, R9, UR24, RZ ;  /* 0x0000001809097c10 */ /* 0x008fe4000ff5e0ff */
[----:B------:R-:W-:Y:S01]  /*2d50*/  IADD3.X R8, PT, PT, RZ, R8, RZ, P0, P1 ;  /* 0x00000008ff087210 */ /* 0x000fe200007e24ff */
[----:B------:R-:W-:-:S03]  /*2d60*/  VIADD R3, R0, UR10 ;  /* 0x0000000a00037c36 */ /* 0x000fc60008000000 */
[----:B------:R-:W-:-:S07]  /*2d70*/  IADD3.X R8, PT, PT, R8, UR25, RZ, P2, !PT ;  /* 0x0000001908087c10 */ /* 0x000fce00097fe4ff */
.L_x_280:
        /* <DEDUP_REMOVED lines=13> */
.L_x_279:
[----:B------:R-:W-:Y:S05]  /*2e50*/  BRA `(.L_x_254) ;  /* 0x0000000c00787947 */ /* 0x000fea0003800000 */
.L_x_481:
        /* <DEDUP_REMOVED lines=20> */
.L_x_283:
        /* <DEDUP_REMOVED lines=10> */
.L_x_282:
[----:B------:R-:W-:Y:S05]  /*3040*/  BSYNC.RECONVERGENT B1 ;  /* 0x0000000000017941 */ /* 0x000fea0003800200 */
.L_x_281:
        /* <DEDUP_REMOVED lines=45> */
.L_x_287:
[----:B------:R-:W-:-:S07]  /*3320*/  MOV R0, 0x3340 ;  /* 0x0000334000007802 */ /* 0x000fce0000000f00 */
[----:B------:R-:W-:Y:S05]  /*3330*/  CALL.REL.NOINC `($__internal_0_$__cuda_sm20_div_u64) ;  /* 0x0000004400c07944 */ /* 0x000fea0003c00000 */
.L_x_288:
[----:B------:R-:W-:Y:S05]  /*3340*/  BSYNC.RECONVERGENT B2 ;  /* 0x0000000000027941 */ /* 0x000fea0003800200 */
.L_x_286:
        /* <DEDUP_REMOVED lines=35> */
.L_x_291:
        /* <DEDUP_REMOVED lines=11> */
[----:B------:R1:W-:Y:S01]  /*3630*/  LDGSTS.E.BYPASS.128 [R7], desc[UR20][R4.64] ;  /* 0x0000000004077fae */ /* 0x0003e2000b981814 */
[----:B------:R-:W-:Y:S02]  /*3640*/  LEA.HI.X R10, R2, R10, RZ, 0x4, P3 ;  /* 0x0000000a020a7211 */ /* 0x000fe400018f24ff */
[----:B------:R-:W-:Y:S01]  /*3650*/  ISETP.NE.AND.EX P1, PT, R9, RZ, PT, P1 ;  /* 0x000000ff0900720c */ /* 0x000fe20003f25310 */
[----:B-1----:R-:W-:-:S12]  /*3660*/  IMAD R7, R6, 0x10, R7 ;  /* 0x0000001006077824 */ /* 0x002fd800078e0207 */
[----:B------:R-:W-:Y:S05]  /*3670*/  @P1 BRA `(.L_x_291) ;  /* 0xfffffffc00c01947 */ /* 0x000fea000383ffff */
.L_x_290:
[----:B------:R-:W-:Y:S05]  /*3680*/  BSYNC.RECONVERGENT B2 ;  /* 0x0000000000027941 */ /* 0x000fea0003800200 */
.L_x_289:
        /* <DEDUP_REMOVED lines=22> */
.L_x_292:
[----:B------:R-:W-:Y:S01]  /*37f0*/  IMAD.MOV.U32 R21, RZ, RZ, R3 ;  /* 0x000000ffff157224 */ /* 0x000fe200078e0003 */
[----:B------:R-:W-:Y:S01]  /*3800*/  @!PT LDS RZ, [RZ] ;  /* 0x00000000fffff984 */ /* 0x000fe20000000800 */
[----:B------:R-:W-:Y:S01]  /*3810*/  @!PT LDS RZ, [RZ] ;  /* 0x00000000fffff984 */ /* 0x000fe20000000800 */
[----:B------:R-:W-:Y:S01]  /*3820*/  @!PT LDS RZ, [RZ] ;  /* 0x00000000fffff984 */ /* 0x000fe20000000800 */
[----:B------:R1:W-:Y:S01]  /*3830*/  LDGSTS.E.BYPASS.128 [R13], desc[UR20][R4.64] ;  /* 0x00000000040d7fae */ /* 0x0003e2000b981814 */
[----:B------:R-:W-:-:S04]  /*3840*/  IMAD.WIDE.U32 R6, R2, 0x10, R4 ;  /* 0x0000001002067825 */ /* 0x000fc800078e0004 */
[C---:B------:R-:W-:Y:S01]  /*3850*/  IMAD.WIDE.U32 R20, R2.reuse, 0x4, R20 ;  /* 0x0000000402147825 */ /* 0x040fe200078e0014 */
[----:B------:R2:W-:Y:S03]  /*3860*/  LDGSTS.E.BYPASS.128 [R27], desc[UR20][R6.64] ;  /* 0x00000000061b7fae */ /* 0x0005e6000b981814 */
[----:B------:R-:W-:Y:S01]  /*3870*/  IMAD.WIDE.U32 R8, R2, 0x20, R4 ;  /* 0x0000002002087825 */ /* 0x000fe200078e0004 */
[----:B------:R-:W-:-:S03]  /*3880*/  ISETP.GE.U32.AND P0, PT, R20, UR14, PT ;  /* 0x0000000e14007c0c */ /* 0x000fc6000bf06070 */
[C-C-:B------:R-:W-:Y:S01]  /*3890*/  IMAD.WIDE.U32 R18, R2.reuse, 0x30, R4.reuse ;  /* 0x0000003002127825 */ /* 0x140fe200078e0004 */
[----:B------:R-:W-:Y:S01]  /*38a0*/  ISETP.GE.U32.AND.EX P0, PT, R21, UR17, PT, P0 ;  /* 0x0000001115007c0c */ /* 0x000fe2000bf06100 */
[----:B------:R3:W-:Y:S02]  /*38b0*/  LDGSTS.E.BYPASS.128 [R29], desc[UR20][R8.64] ;  /* 0x00000000081d7fae */ /* 0x0007e4000b981814 */
[----:B------:R-:W-:Y:S02]  /*38c0*/  IMAD.WIDE.U32 R24, R2, 0x40, R4 ;  /* 0x0000004002187825 */ /* 0x000fe400078e0004 */
[----:B------:R4:W-:Y:S02]  /*38d0*/  LDGSTS.E.BYPASS.128 [R10], desc[UR20][R18.64] ;  /* 0x00000000120a7fae */ /* 0x0009e4000b981814 */
        /* <DEDUP_REMOVED lines=8> */
.L_x_285:
[----:B------:R-:W-:Y:S05]  /*3960*/  BSYNC.RECONVERGENT B1 ;  /* 0x0000000000017941 */ /* 0x000fea0003800200 */
.L_x_284:
        /* <DEDUP_REMOVED lines=10> */
[----:B------:R-:W3:Y:S03]  /*3a10*/  LDCU.64 UR24, c[0x0][0x398] ;  /* 0x00007300ff1877ac */ /* 0x000ee60008000a00 */
        /* <DEDUP_REMOVED lines=22> */
.L_x_293:
        /* <DEDUP_REMOVED lines=12> */
.L_x_254:
[----:B------:R-:W-:Y:S05]  /*3c40*/  BSYNC.RECONVERGENT B0 ;  /* 0x0000000000007941 */ /* 0x000fea0003800200 */
.L_x_240:
[----:B-1----:R-:W1:Y:S01]  /*3c50*/  S2R R2, SR_CgaCtaId ;  /* 0x0000000000027919 */ /* 0x002e620000008800 */
[----:B------:R-:W-:Y:S01]  /*3c60*/  MOV R0, 0x400 ;  /* 0x0000040000007802 */ /* 0x000fe20000000f00 */
[----:B------:R-:W3:Y:S01]  /*3c70*/  S2UR UR5, SR_SWINHI ;  /* 0x00000000000579c3 */ /* 0x000ee20000002f00 */
[----:B------:R-:W4:Y:S01]  /*3c80*/  LDCU UR17, c[0x0][0x3b0] ;  /* 0x00007600ff1177ac */ /* 0x000f220008000800 */
[----:B------:R-:W0:Y:S01]  /*3c90*/  LDGDEPBAR ;  /* 0x00000000000079af */ /* 0x000e220000000000 */
[----:B------:R-:W-:Y:S01]  /*3ca0*/  BSSY.RECONVERGENT B0, `(.L_x_294) ;  /* 0x0000390000007945 */ /* 0x000fe20003800200 */
[----:B------:R-:W-:Y:S01]  /*3cb0*/  VIADD R0, R0, 0x80 ;  /* 0x0000008000007836 */ /* 0x000fe20000000000 */
[----:B------:R-:W5:Y:S04]  /*3cc0*/  LDCU.64 UR12, c[0x0][0x3a8] ;  /* 0x00007500ff0c77ac */ /* 0x000f680008000a00 */
[----:B------:R-:W-:Y:S01]  /*3cd0*/  R2UR UR14, R0 ;  /* 0x00000000000e72ca */ /* 0x000fe200000e0000 */
[----:B----4-:R-:W-:Y:S01]  /*3ce0*/  USHF.R.S32.HI UR15, URZ, 0x1f, UR17 ;  /* 0x0000001fff0f7899 */ /* 0x010fe20008011411 */
[----:B-1----:R-:W-:-:S13]  /*3cf0*/  R2UR UR10, R2 ;  /* 0x00000000020a72ca */ /* 0x002fda00000e0000 */
[----:B------:R-:W-:-:S07]  /*3d00*/  ULEA UR14, UR10, UR14, 0x18 ;  /* 0x0000000e0a0e7291 */ /* 0x000fce000f8ec0ff */
[----:B------:R-:W-:Y:S01]  /*3d10*/  UMOV UR10, UR14 ;  /* 0x0000000e000a7c82 */ /* 0x000fe20008000000 */
[----:B---3--:R-:W-:Y:S01]  /*3d20*/  UMOV UR11, UR5 ;  /* 0x00000005000b7c82 */ /* 0x008fe20008000000 */
[----:B------:R-:W-:Y:S02]  /*3d30*/  UIADD3 UR11, UP0, UPT, UR22, UR17, URZ ;  /* 0x00000011160b7290 */ /* 0x000fe4000ff1e0ff */
[----:B------:R-:W-:Y:S02]  /*3d40*/  UIADD3 UR5, UPT, UPT, UR10, UR17, UR8 ;  /* 0x000000110a057290 */ /* 0x000fe4000fffe008 */
[----:B-----5:R-:W-:Y:S02]  /*3d50*/  UIADD3 UR11, UP1, UPT, UR11, UR12, URZ ;  /* 0x0000000c0b0b7290 */ /* 0x020fe4000ff3e0ff */
[----:B------:R-:W-:Y:S02]  /*3d60*/  UIADD3 UR5, UPT, UPT, UR5, 0x80, URZ ;  /* 0x0000008005057890 */ /* 0x000fe4000fffe0ff */
[----:B------:R-:W-:-:S02]  /*3d70*/  UIADD3.X UR12, UPT, UPT, UR13, UR15, UR7, UP1, UP0 ;  /* 0x0000000f0d0c7290 */ /* 0x000fc40008fe0407 */
[----:B------:R-:W-:Y:S02]  /*3d80*/  UIADD3 UR10, UPT, UPT, UR8, UR17, URZ ;  /* 0x00000011080a7290 */ /* 0x000fe4000fffe0ff */
[----:B------:R-:W-:-:S05]  /*3d90*/  IMAD.U32 R2, RZ, RZ, UR5 ;  /* 0x00000005ff027e24 */ /* 0x000fca000f8e00ff */
[----:B------:R-:W-:-:S04]  /*3da0*/  LOP3.LUT R2, R2, UR11, RZ, 0x3c, !PT ;  /* 0x0000000b02027c12 */ /* 0x000fc8000f8e3cff */
        /* <DEDUP_REMOVED lines=21> */
.L_x_483:
[----:B------:R-:W-:Y:S05]  /*3f00*/  BRX R2 -0x3f10                                                                                                                                                                                                                                                                                                          (*"BRANCH_TARGETS .L_x_484,.L_x_485,.L_x_486"*) ;  /* 0xffffffc0023c7949 */ /* 0x000fea000383ffff */
.L_x_485:
[----:B------:R-:W2:Y:S01]  /*3f10*/  S2R R22, SR_TID.Y ;  /* 0x0000000000167919 */ /* 0x000ea20000002200 */
[----:B------:R-:W1:Y:S01]  /*3f20*/  LDCU UR13, c[0x0][0x360] ;  /* 0x00006c00ff0d77ac */ /* 0x000e620008000800 */
[----:B------:R-:W-:Y:S01]  /*3f30*/  BSSY.RECONVERGENT B1, `(.L_x_296) ;  /* 0x000001e000017945 */ /* 0x000fe20003800200 */
[----:B------:R-:W2:Y:S01]  /*3f40*/  S2R R11, SR_TID.Z ;  /* 0x00000000000b7919 */ /* 0x000ea20000002300 */
[----:B------:R-:W1:Y:S01]  /*3f50*/  LDCU UR16, c[0x0][0x364] ;  /* 0x00006c80ff1077ac */ /* 0x000e620008000800 */
[----:B------:R-:W3:Y:S01]  /*3f60*/  LDC R13, c[0x0][0x368] ;  /* 0x0000da00ff0d7b82 */ /* 0x000ee20000000800 */
[----:B------:R-:W4:Y:S01]  /*3f70*/  S2R R12, SR_TID.X ;  /* 0x00000000000c7919 */ /* 0x000f220000002100 */
[----:B------:R-:W-:-:S04]  /*3f80*/  UIADD3 UR10, UPT, UPT, -UR11, URZ, URZ ;  /* 0x000000ff0b0a7290 */ /* 0x000fc8000fffe1ff */
[----:B------:R-:W-:Y:S02]  /*3f90*/  ULOP3.LUT UR10, UR10, 0x3, URZ, 0xc0, !UPT ;  /* 0x000000030a0a7892 */ /* 0x000fe4000f8ec0ff */
[----:B-1----:R-:W-:-:S06]  /*3fa0*/  UIMAD UR5, UR13, UR16, URZ ;  /* 0x000000100d0572a4 */ /* 0x002fcc000f8e02ff */
[----:B---3--:R-:W-:Y:S02]  /*3fb0*/  IMAD R2, R13, UR5, RZ ;  /* 0x000000050d027c24 */ /* 0x008fe4000f8e02ff */
[----:B--2---:R-:W-:-:S04]  /*3fc0*/  IMAD R15, R11, UR16, R22 ;  /* 0x000000100b0f7c24 */ /* 0x004fc8000f8e0216 */
[----:B------:R-:W-:-:S04]  /*3fd0*/  IMAD R15, R15, UR13, RZ ;  /* 0x0000000d0f0f7c24 */ /* 0x000fc8000f8e02ff */
[----:B----4-:R-:W-:-:S05]  /*3fe0*/  IMAD.IADD R14, R15, 0x1, R12 ;  /* 0x000000010f0e7824 */ /* 0x010fca00078e020c */
[----:B------:R-:W-:-:S13]  /*3ff0*/  ISETP.GE.U32.AND P0, PT, R14, UR10, PT ;  /* 0x0000000a0e007c0c */ /* 0x000fda000bf06070 */
[----:B------:R-:W-:Y:S05]  /*4000*/  @P0 BRA `(.L_x_297) ;  /* 0x0000000000400947 */ /* 0x000fea0003800000 */
[----:B------:R-:W-:Y:S01]  /*4010*/  IMAD.U32 R3, RZ, RZ, UR8 ;  /* 0x00000008ff037e24 */ /* 0x000fe2000f8e00ff */
[----:B------:R-:W-:Y:S01]  /*4020*/  IADD3 R0, PT, PT, R15, UR17, R12 ;  /* 0x000000110f007c10 */ /* 0x000fe2000fffe00c */
[----:B------:R-:W-:Y:S02]  /*4030*/  IMAD.MOV.U32 R7, RZ, RZ, R14 ;  /* 0x000000ffff077224 */ /* 0x000fe400078e000e */
[----:B------:R-:W-:Y:S01]  /*4040*/  IMAD.MOV.U32 R6, RZ, RZ, RZ ;  /* 0x000000ffff067224 */ /* 0x000fe200078e00ff */
[----:B------:R-:W-:-:S05]  /*4050*/  IADD3 R0, PT, PT, R0, UR14, R3 ;  /* 0x0000000e00007c10 */ /* 0x000fca000fffe003 */
[----:B------:R-:W-:-:S07]  /*4060*/  VIADD R3, R0, 0x80 ;  /* 0x0000008000037836 */ /* 0x000fce0000000000 */
.L_x_298:
        /* <DEDUP_REMOVED lines=10> */
.L_x_297:
[----:B------:R-:W-:Y:S05]  /*4110*/  BSYNC.RECONVERGENT B1 ;  /* 0x0000000000017941 */ /* 0x000fea0003800200 */
.L_x_296:
        /* <DEDUP_REMOVED lines=26> */
[----:B------:R-:W-:Y:S02]  /*42c0*/  IADD3 R3, PT, PT, RZ, -R2, RZ ;  /* 0x80000002ff037210 */ /* 0x000fe40007ffe0ff */
[----:B------:R-:W-:-:S05]  /*42d0*/  ISETP.NE.U32.AND P2, PT, R2, RZ, PT ;  /* 0x000000ff0200720c */ /* 0x000fca0003f45070 */
        /* <DEDUP_REMOVED lines=17> */
.L_x_302:
[----:B------:R-:W-:-:S07]  /*43f0*/  MOV R0, 0x4410 ;  /* 0x0000441000007802 */ /* 0x000fce0000000f00 */
[----:B------:R-:W-:Y:S05]  /*4400*/  CALL.REL.NOINC `($__internal_0_$__cuda_sm20_div_u64) ;  /* 0x00000034008c7944 */ /* 0x000fea0003c00000 */
.L_x_303:
[----:B------:R-:W-:Y:S05]  /*4410*/  BSYNC.RECONVERGENT B2 ;  /* 0x0000000000027941 */ /* 0x000fea0003800200 */
.L_x_301:
[----:B------:R-:W-:Y:S01]  /*4420*/  IADD3 R8, P0, PT, R4, R16, RZ ;  /* 0x0000001004087210 */ /* 0x000fe20007f1e0ff */
[----:B------:R-:W-:Y:S01]  /*4430*/  BSSY.RECONVERGENT B2, `(.L_x_304) ;  /* 0x0000032000027945 */ /* 0x000fe20003800200 */
[----:B------:R-:W-:Y:S02]  /*4440*/  IMAD.MOV.U32 R3, RZ, RZ, R14 ;  /* 0x000000ffff037224 */ /* 0x000fe400078e000e */
[C---:B------:R-:W-:Y:S01]  /*4450*/  LOP3.LUT R0, R8.reuse, 0x3, RZ, 0xc0, !PT ;  /* 0x0000000308007812 */ /* 0x040fe200078ec0ff */
[----:B------:R-:W-:Y:S01]  /*4460*/  IMAD.X R4, RZ, RZ, R5, P0 ;  /* 0x000000ffff047224 */ /* 0x000fe200000e0605 */
[----:B------:R-:W-:Y:S02]  /*4470*/  ISETP.GE.U32.AND P0, PT, R8, 0x3, PT ;  /* 0x000000030800780c */ /* 0x000fe40003f06070 */
[----:B------:R-:W-:Y:S01]  /*4480*/  ISETP.NE.U32.AND P1, PT, R0, 0x3, PT ;  /* 0x000000030000780c */ /* 0x000fe20003f25070 */
[----:B------:R-:W-:Y:S01]  /*4490*/  IMAD.MOV.U32 R0, RZ, RZ, RZ ;  /* 0x000000ffff007224 */ /* 0x000fe200078e00ff */
[----:B------:R-:W-:-:S02]  /*44a0*/  ISETP.GE.U32.AND.EX P0, PT, R4, RZ, PT, P0 ;  /* 0x000000ff0400720c */ /* 0x000fc40003f06100 */
[----:B------:R-:W-:-:S13]  /*44b0*/  ISETP.NE.AND.EX P1, PT, RZ, RZ, PT, P1 ;  /* 0x000000ffff00720c */ /* 0x000fda0003f25310 */
[----:B------:R-:W-:Y:S05]  /*44c0*/  @!P1 BRA `(.L_x_305) ;  /* 0x0000000000a09947 */ /* 0x000fea0003800000 */
[----:B------:R-:W1:Y:S01]  /*44d0*/  S2UR UR12, SR_CgaCtaId ;  /* 0x00000000000c79c3 */ /* 0x000e620000008800 */
[----:B------:R-:W2:Y:S01]  /*44e0*/  LDCU UR5, c[0x0][0x3b0] ;  /* 0x00007600ff0577ac */ /* 0x000ea20008000800 */
[----:B------:R-:W-:Y:S01]  /*44f0*/  LEA R17, P3, R14, UR22, 0x2 ;  /* 0x000000160e117c11 */ /* 0x000fe2000f8610ff */
        /* <DEDUP_REMOVED lines=8> */
[----:B------:R-:W-:-:S02]  /*4580*/  IMAD R6, R5, UR13, RZ ;  /* 0x0000000d05067c24 */ /* 0x000fc4000f8e02ff */
[----:B--2---:R-:W-:Y:S01]  /*4590*/  IMAD.U32 R0, RZ, RZ, UR5 ;  /* 0x00000005ff007e24 */ /* 0x004fe2000f8e00ff */
[----:B-1----:R-:W-:-:S04]  /*45a0*/  ULEA UR11, UR12, UR11, 0x18 ;  /* 0x0000000b0c0b7291 */ /* 0x002fc8000f8ec0ff */
[----:B------:R-:W-:Y:S01]  /*45b0*/  IADD3 R17, P1, P2, R17, UR10, R0 ;  /* 0x0000000a11117c10 */ /* 0x000fe2000fa3e000 */
[----:B------:R-:W-:Y:S01]  /*45c0*/  IMAD.MOV.U32 R0, RZ, RZ, RZ ;  /* 0x000000ffff007224 */ /* 0x000fe200078e00ff */
[----:B------:R-:W-:Y:S02]  /*45d0*/  UIADD3 UR5, UPT, UPT, UR8, UR5, UR11 ;  /* 0x0000000508057290 */ /* 0x000fe4000fffe00b */
[----:B------:R-:W-:Y:S02]  /*45e0*/  IADD3.X R10, PT, PT, RZ, UR15, R10, P1, P2 ;  /* 0x0000000fff0a7c10 */ /* 0x000fe40008fe440a */
[----:B------:R-:W-:Y:S02]  /*45f0*/  IADD3 R8, P1, PT, RZ, -R8, RZ ;  /* 0x80000008ff087210 */ /* 0x000fe40007f3e0ff */
[----:B---3--:R-:W-:Y:S02]  /*4600*/  IADD3 R17, P3, PT, R17, UR24, RZ ;  /* 0x0000001811117c10 */ /* 0x008fe4000ff7e0ff */
[----:B------:R-:W-:Y:S01]  /*4610*/  LEA R4, R14, UR5, 0x2 ;  /* 0x000000050e047c11 */ /* 0x000fe2000f8e10ff */
[----:B------:R-:W-:Y:S01]  /*4620*/  IMAD.X R9, RZ, RZ, -0x1, P1 ;  /* 0xffffffffff097424 */ /* 0x000fe200008e06ff */
[----:B------:R-:W-:-:S03]  /*4630*/  IADD3.X R10, PT, PT, R10, UR25, RZ, P3, !PT ;  /* 0x000000190a0a7c10 */ /* 0x000fc60009ffe4ff */
[----:B------:R-:W-:-:S07]  /*4640*/  VIADD R7, R4, UR10 ;  /* 0x0000000a04077c36 */ /* 0x000fce0008000000 */
.L_x_306:
        /* <DEDUP_REMOVED lines=11> */
[----:B------:R1:W-:Y:S01]  /*4700*/  LDGSTS.E [R7+0x80], desc[UR20][R4.64] ;  /* 0x0008000004077fae */ /* 0x0003e2000b9a1014 */
[----:B------:R-:W-:Y:S02]  /*4710*/  LEA.HI.X R10, R2, R10, RZ, 0x2, P3 ;  /* 0x0000000a020a7211 */ /* 0x000fe400018f14ff */
[----:B------:R-:W-:Y:S01]  /*4720*/  ISETP.NE.AND.EX P1, PT, R9, RZ, PT, P1 ;  /* 0x000000ff0900720c */ /* 0x000fe20003f25310 */
[----:B-1----:R-:W-:-:S12]  /*4730*/  IMAD R7, R6, 0x4, R7 ;  /* 0x0000000406077824 */ /* 0x002fd800078e0207 */
[----:B------:R-:W-:Y:S05]  /*4740*/  @P1 BRA `(.L_x_306) ;  /* 0xfffffffc00c01947 */ /* 0x000fea000383ffff */
.L_x_305:
[----:B------:R-:W-:Y:S05]  /*4750*/  BSYNC.RECONVERGENT B2 ;  /* 0x0000000000027941 */ /* 0x000fea0003800200 */
.L_x_304:
[----:B------:R-:W-:Y:S05]  /*4760*/  @!P0 BRA `(.L_x_300) ;  /* 0x0000000000c08947 */ /* 0x000fea0003800000 */
[----:B------:R-:W1:Y:S01]  /*4770*/  S2UR UR12, SR_CgaCtaId ;  /* 0x00000000000c79c3 */ /* 0x000e620000008800 */
[----:B------:R-:W2:Y:S01]  /*4780*/  LDCU UR5, c[0x0][0x3b0] ;  /* 0x00007600ff0577ac */ /* 0x000ea20008000800 */
[----:B------:R-:W-:Y:S01]  /*4790*/  LEA R8, P0, R3, UR22, 0x2 ;  /* 0x0000001603087c11 */ /* 0x000fe2000f8010ff */
[----:B------:R-:W-:Y:S01]  /*47a0*/  IMAD R10, R13, UR16, RZ ;  /* 0x000000100d0a7c24 */ /* 0x000fe2000f8e02ff */
[----:B------:R-:W-:Y:S01]  /*47b0*/  SHF.R.U32.HI R27, RZ, 0x1e, R2 ;  /* 0x0000001eff1b7819 */ /* 0x000fe20000011602 */
[----:B------:R-:W-:Y:S01]  /*47c0*/  UMOV UR11, 0x400 ;  /* 0x00000400000b7882 */ /* 0x000fe20000000000 */
[----:B------:R-:W3:Y:S01]  /*47d0*/  LDCU.64 UR24, c[0x0][0x3a8] ;  /* 0x00007500ff1877ac */ /* 0x000ee20008000a00 */
[----:B------:R-:W-:Y:S01]  /*47e0*/  LEA.HI.X R9, R3, UR7, R0, 0x2, P0 ;  /* 0x0000000703097c11 */ /* 0x000fe200080f1400 */
[----:B------:R-:W-:Y:S01]  /*47f0*/  IMAD R10, R10, UR13, RZ ;  /* 0x0000000d0a0a7c24 */ /* 0x000fe2000f8e02ff */
[----:B------:R-:W-:Y:S01]  /*4800*/  UIADD3 UR11, UPT, UPT, UR11, 0x80, URZ ;  /* 0x000000800b0b7890 */ /* 0x000fe2000fffe0ff */
[----:B------:R-:W-:-:S02]  /*4810*/  IMAD.SHL.U32 R18, R2, 0x4, RZ ;  /* 0x0000000402127824 */ /* 0x000fc400078e00ff */
[----:B--2---:R-:W-:Y:S01]  /*4820*/  IMAD.U32 R5, RZ, RZ, UR5 ;  /* 0x00000005ff057e24 */ /* 0x004fe2000f8e00ff */
[----:B-1----:R-:W-:-:S04]  /*4830*/  ULEA UR11, UR12, UR11, 0x18 ;  /* 0x0000000b0c0b7291 */ /* 0x002fc8000f8ec0ff */
[----:B------:R-:W-:Y:S01]  /*4840*/  IADD3 R8, P1, P2, R8, UR10, R5 ;  /* 0x0000000a08087c10 */ /* 0x000fe2000fa3e005 */
[----:B------:R-:W-:-:S03]  /*4850*/  UIADD3 UR11, UPT, UPT, UR8, UR5, UR11 ;  /* 0x00000005080b7290 */ /* 0x000fc6000fffe00b */
[----:B---3--:R-:W-:Y:S02]  /*4860*/  IADD3 R8, P0, PT, R8, UR24, RZ ;  /* 0x0000001808087c10 */ /* 0x008fe4000ff1e0ff */
[----:B------:R-:W-:Y:S02]  /*4870*/  IADD3.X R9, PT, PT, RZ, UR15, R9, P1, P2 ;  /* 0x0000000fff097c10 */ /* 0x000fe40008fe4409 */
[----:B------:R-:W-:Y:S02]  /*4880*/  LEA R4, R3, UR11, 0x2 ;  /* 0x0000000b03047c11 */ /* 0x000fe4000f8e10ff */
[----:B------:R-:W-:-:S03]  /*4890*/  IADD3.X R9, PT, PT, R9, UR25, RZ, P0, !PT ;  /* 0x0000001909097c10 */ /* 0x000fc600087fe4ff */
[----:B------:R-:W-:-:S04]  /*48a0*/  VIADD R13, R4, UR10 ;  /* 0x0000000a040d7c36 */ /* 0x000fc80008000000 */
[C-C-:B------:R-:W-:Y:S02]  /*48b0*/  IMAD R19, R10.reuse, 0x4, R13.reuse ;  /* 0x000000040a137824 */ /* 0x140fe400078e020d */
[C-C-:B------:R-:W-:Y:S02]  /*48c0*/  IMAD R21, R10.reuse, 0x8, R13.reuse ;  /* 0x000000080a157824 */ /* 0x140fe400078e020d */
[----:B------:R-:W-:-:S07]  /*48d0*/  IMAD R25, R10, 0xc, R13 ;  /* 0x0000000c0a197824 */ /* 0x000fce00078e020d */
.L_x_307:
[-C--:B------:R-:W-:Y:S01]  /*48e0*/  IADD3 R4, P0, PT, R18, R8.reuse, RZ ;  /* 0x0000000812047210 */ /* 0x080fe20007f1e0ff */
[C---:B------:R-:W-:Y:S01]  /*48f0*/  IMAD.WIDE.U32 R16, R2.reuse, 0xc, R8 ;  /* 0x0000000c02107825 */ /* 0x040fe200078e0008 */
[----:B------:R-:W-:Y:S01]  /*4900*/  LEA R6, P1, R2, R8, 0x3 ;  /* 0x0000000802067211 */ /* 0x000fe200078218ff */
[----:B------:R-:W-:Y:S01]  /*4910*/  UMOV UR5, URZ ;  /* 0x000000ff00057c82 */ /* 0x000fe20008000000 */
[----:B------:R-:W-:Y:S01]  /*4920*/  @!PT LDS RZ, [RZ] ;  /* 0x00000000fffff984 */ /* 0x000fe20000000800 */
[----:B------:R-:W-:Y:S01]  /*4930*/  @!PT LDS RZ, [RZ] ;  /* 0x00000000fffff984 */ /* 0x000fe20000000800 */
[----:B------:R-:W-:Y:S01]  /*4940*/  @!PT LDS RZ, [RZ] ;  /* 0x00000000fffff984 */ /* 0x000fe20000000800 */
[----:B------:R1:W-:Y:S01]  /*4950*/  LDGSTS.E [R13+0x80], desc[UR20][R8.64] ;  /* 0x00080000080d7fae */ /* 0x0003e2000b9a1014 */
[----:B------:R-:W-:Y:S01]  /*4960*/  IMAD.X R5, R27, 0x1, R9, P0 ;  /* 0x000000011b057824 */ /* 0x000fe200000e0609 */
[----:B------:R-:W-:Y:S01]  /*4970*/  IADD3 R3, P0, PT, R18, R3, RZ ;  /* 0x0000000312037210 */ /* 0x000fe20007f1e0ff */
[----:B------:R-:W-:Y:S01]  /*4980*/  VIADD R17, R17, UR5 ;  /* 0x0000000511117c36 */ /* 0x000fe20008000000 */
[----:B------:R-:W-:Y:S02]  /*4990*/  LEA.HI.X R7, R2, R9, RZ, 0x3, P1 ;  /* 0x0000000902077211 */ /* 0x000fe400008f1cff */
[----:B------:R2:W-:Y:S01]  /*49a0*/  LDGSTS.E [R19+0x80], desc[UR20][R4.64] ;  /* 0x0008000004137fae */ /* 0x0005e2000b9a1014 */
[----:B------:R-:W-:Y:S01]  /*49b0*/  IMAD.X R0, R27, 0x1, R0, P0 ;  /* 0x000000011b007824 */ /* 0x000fe200000e0600 */
[----:B------:R-:W-:-:S02]  /*49c0*/  ISETP.GE.U32.AND P0, PT, R3, UR14, PT ;  /* 0x0000000e03007c0c */ /* 0x000fc4000bf06070 */
[----:B------:R3:W-:Y:S02]  /*49d0*/  LDGSTS.E [R21+0x80], desc[UR20][R6.64] ;  /* 0x0008000006157fae */ /* 0x0007e4000b9a1014 */
[----:B------:R-:W-:Y:S01]  /*49e0*/  ISETP.GE.U32.AND.EX P0, PT, R0, UR17, PT, P0 ;  /* 0x0000001100007c0c */ /* 0x000fe2000bf06100 */
[----:B-1----:R-:W-:Y:S01]  /*49f0*/  IMAD R13, R10, 0x10, R13 ;  /* 0x000000100a0d7824 */ /* 0x002fe200078e020d */
[C---:B------:R-:W-:Y:S01]  /*4a00*/  LEA R8, P1, R2.reuse, R8, 0x4 ;  /* 0x0000000802087211 */ /* 0x040fe200078220ff */
[----:B------:R1:W-:Y:S03]  /*4a10*/  LDGSTS.E [R25+0x80], desc[UR20][R16.64] ;  /* 0x0008000010197fae */ /* 0x0003e6000b9a1014 */
[----:B------:R-:W-:Y:S01]  /*4a20*/  LEA.HI.X R9, R2, R9, RZ, 0x4, P1 ;  /* 0x0000000902097211 */ /* 0x000fe200008f24ff */
[C---:B--2---:R-:W-:Y:S02]  /*4a30*/  IMAD R19, R10.reuse, 0x10, R19 ;  /* 0x000000100a137824 */ /* 0x044fe400078e0213 */
[----:B---3--:R-:W-:-:S02]  /*4a40*/  IMAD R21, R10, 0x10, R21 ;  /* 0x000000100a157824 */ /* 0x008fc400078e0215 */
[----:B-1----:R-:W-:Y:S02]  /*4a50*/  IMAD R25, R10, 0x10, R25 ;  /* 0x000000100a197824 */ /* 0x002fe400078e0219 */
[----:B------:R-:W-:Y:S05]  /*4a60*/  @!P0 BRA `(.L_x_307) ;  /* 0xfffffffc009c8947 */ /* 0x000fea000383ffff */
.L_x_300:
[----:B------:R-:W-:Y:S05]  /*4a70*/  BSYNC.RECONVERGENT B1 ;  /* 0x0000000000017941 */ /* 0x000fea0003800200 */
.L_x_299:
[----:B------:R-:W-:-:S06]  /*4a80*/  ULOP3.LUT UR12, UR18, 0x3, URZ, 0xc0, !UPT ;  /* 0x00000003120c7892 */ /* 0x000fcc000f8ec0ff */
[----:B------:R-:W-:-:S04]  /*4a90*/  ISETP.LT.U32.AND P0, PT, R14, UR12, PT ;  /* 0x0000000c0e007c0c */ /* 0x000fc8000bf01070 */
[----:B------:R-:W-:-:S13]  /*4aa0*/  ISETP.GT.U32.AND.EX P0, PT, RZ, RZ, PT, P0 ;  /* 0x000000ffff00720c */ /* 0x000fda0003f04100 */
[----:B------:R-:W-:Y:S05]  /*4ab0*/  @!P0 BRA `(.L_x_308) ;  /* 0x0000002800b88947 */ /* 0x000fea0003800000 */
[----:B------:R-:W1:Y:S01]  /*4ac0*/  S2UR UR5, SR_CgaCtaId ;  /* 0x00000000000579c3 */ /* 0x000e620000008800 */
[----:B------:R-:W2:Y:S01]  /*4ad0*/  LDCU UR14, c[0x0][0x3b0] ;  /* 0x00007600ff0e77ac */ /* 0x000ea20008000800 */
[----:B------:R-:W-:Y:S01]  /*4ae0*/  IMAD.MOV.U32 R23, RZ, RZ, RZ ;  /* 0x000000ffff177224 */ /* 0x000fe200078e00ff */
[----:B------:R-:W-:Y:S01]  /*4af0*/  BSSY.RECONVERGENT B1, `(.L_x_309) ;  /* 0x0000029000017945 */ /* 0x000fe20003800200 */
[----:B------:R-:W-:Y:S01]  /*4b00*/  IMAD.U32 R6, RZ, RZ, UR22 ;  /* 0x00000016ff067e24 */ /* 0x000fe2000f8e00ff */
[----:B------:R-:W-:Y:S01]  /*4b10*/  ULOP3.LUT UR11, UR18, 0xfffffffc, URZ, 0xc0, !UPT ;  /* 0xfffffffc120b7892 */ /* 0x000fe2000f8ec0ff */
[----:B------:R-:W-:Y:S01]  /*4b20*/  IMAD.WIDE.U32 R22, R11, UR16, R22 ;  /* 0x000000100b167c25 */ /* 0x000fe2000f8e0016 */
[----:B------:R-:W3:Y:S03]  /*4b30*/  LDCU.64 UR24, c[0x0][0x3a8] ;  /* 0x00007500ff1877ac */ /* 0x000ee60008000a00 */
[----:B------:R-:W-:Y:S01]  /*4b40*/  IMAD.U32 R5, RZ, RZ, UR7 ;  /* 0x00000007ff057e24 */ /* 0x000fe2000f8e00ff */
[----:B------:R-:W-:Y:S01]  /*4b50*/  UMOV UR4, 0x400 ;  /* 0x0000040000047882 */ /* 0x000fe20000000000 */
[----:B------:R-:W-:Y:S01]  /*4b60*/  IMAD.MOV.U32 R4, RZ, RZ, R6 ;  /* 0x000000ffff047224 */ /* 0x000fe200078e0006 */
[----:B------:R-:W-:Y:S01]  /*4b70*/  UIADD3 UR4, UPT, UPT, UR4, 0x80, URZ ;  /* 0x0000008004047890 */ /* 0x000fe2000fffe0ff */
[----:B------:R-:W-:-:S02]  /*4b80*/  IMAD R9, R23, UR13, RZ ;  /* 0x0000000d17097c24 */ /* 0x000fc4000f8e02ff */
[----:B------:R-:W-:Y:S01]  /*4b90*/  IMAD.WIDE.U32 R4, R22, UR13, R4 ;  /* 0x0000000d16047c25 */ /* 0x000fe2000f8e0004 */
[----:B--2---:R-:W-:-:S03]  /*4ba0*/  IADD3 R0, PT, PT, R15, UR14, R12 ;  /* 0x0000000e0f007c10 */ /* 0x004fc6000fffe00c */
[----:B------:R-:W-:Y:S02]  /*4bb0*/  IMAD.U32 R3, RZ, RZ, UR11 ;  /* 0x0000000bff037e24 */ /* 0x000fe4000f8e00ff */
[----:B------:R-:W-:Y:S01]  /*4bc0*/  IMAD.IADD R9, R5, 0x1, R9 ;  /* 0x0000000105097824 */ /* 0x000fe200078e0209 */
[----:B-1----:R-:W-:Y:S02]  /*4bd0*/  ULEA UR4, UR5, UR4, 0x18 ;  /* 0x0000000405047291 */ /* 0x002fe4000f8ec0ff */
[----:B------:R-:W-:Y:S01]  /*4be0*/  IADD3 R5, P2, P3, R4, UR14, R3 ;  /* 0x0000000e04057c10 */ /* 0x000fe2000fb5e003 */
[----:B------:R-:W-:Y:S02]  /*4bf0*/  IMAD.U32 R3, RZ, RZ, UR8 ;  /* 0x00000008ff037e24 */ /* 0x000fe4000f8e00ff */
[----:B------:R-:W-:Y:S01]  /*4c00*/  IMAD.U32 R4, RZ, RZ, UR15 ;  /* 0x0000000fff047e24 */ /* 0x000fe2000f8e00ff */
[----:B------:R-:W-:Y:S01]  /*4c10*/  IADD3 R8, P0, P1, R5, UR10, R12 ;  /* 0x0000000a05087c10 */ /* 0x000fe2000f91e00c */
[----:B------:R-:W-:Y:S01]  /*4c20*/  IMAD.U32 R7, RZ, RZ, UR23 ;  /* 0x00000017ff077e24 */ /* 0x000fe2000f8e00ff */
[----:B------:R-:W-:Y:S01]  /*4c30*/  IADD3 R0, PT, PT, R0, UR11, R3 ;  /* 0x0000000b00007c10 */ /* 0x000fe2000fffe003 */
[----:B------:R-:W-:Y:S01]  /*4c40*/  IMAD.U32 R3, RZ, RZ, UR4 ;  /* 0x00000004ff037e24 */ /* 0x000fe2000f8e00ff */
[----:B------:R-:W-:-:S02]  /*4c50*/  IADD3.X R9, PT, PT, R4, UR9, R9, P2, P3 ;  /* 0x0000000904097c10 */ /* 0x000fc400097e6409 */
[----:B------:R-:W-:Y:S02]  /*4c60*/  CS2R R6, SRZ ;  /* 0x0000000000067805 */ /* 0x000fe4000001ff00 */
[----:B---3--:R-:W-:Y:S02]  /*4c70*/  IADD3 R8, P2, PT, R8, UR24, RZ ;  /* 0x0000001808087c10 */ /* 0x008fe4000ff5e0ff */
[----:B------:R-:W-:Y:S02]  /*4c80*/  IADD3 R0, PT, PT, R3, UR10, R0 ;  /* 0x0000000a03007c10 */ /* 0x000fe4000fffe000 */
[----:B------:R-:W-:-:S03]  /*4c90*/  IADD3.X R9, PT, PT, RZ, R9, RZ, P0, P1 ;  /* 0x00000009ff097210 */ /* 0x000fc600007e24ff */
[----:B------:R-:W-:Y:S01]  /*4ca0*/  VIADD R3, R0, 0x80 ;  /* 0x0000008000037836 */ /* 0x000fe20000000000 */
[----:B------:R-:W-:-:S07]  /*4cb0*/  IADD3.X R9, PT, PT, R9, UR25, RZ, P2, !PT ;  /* 0x0000001909097c10 */ /* 0x000fce00097fe4ff */
.L_x_310:
        /* <DEDUP_REMOVED lines=13> */
.L_x_309:
[----:B------:R-:W-:Y:S05]  /*4d90*/  BRA `(.L_x_308) ;  /* 0x0000002800007947 */ /* 0x000fea0003800000 */
.L_x_484:
[----:B------:R-:W1:Y:S01]  /*4da0*/  S2R R0, SR_TID.Y ;  /* 0x0000000000007919 */ /* 0x000e620000002200 */
[----:B------:R-:W3:Y:S01]  /*4db0*/  LDCU UR11, c[0x0][0x360] ;  /* 0x00006c00ff0b77ac */ /* 0x000ee20008000800 */
[----:B------:R-:W1:Y:S01]  /*4dc0*/  S2R R3, SR_TID.Z ;  /* 0x0000000000037919 */ /* 0x000e620000002300 */
[----:B------:R-:W1:Y:S01]  /*4dd0*/  LDCU UR12, c[0x0][0x364] ;  /* 0x00006c80ff0c77ac */ /* 0x000e620008000800 */
[----:B------:R-:W4:Y:S01]  /*4de0*/  LDC R14, c[0x0][0x368] ;  /* 0x0000da00ff0e7b82 */ /* 0x000f220000000800 */
[----:B------:R-:W3:Y:S01]  /*4df0*/  S2R R13, SR_TID.X ;  /* 0x00000000000d7919 */ /* 0x000ee20000002100 */
[----:B------:R-:W-:Y:S02]  /*4e00*/  USHF.R.U32.HI UR13, URZ, 0x1, UR9 ;  /* 0x00000001ff0d7899 */ /* 0x000fe40008011609 */
[----:B------:R-:W-:Y:S01]  /*4e10*/  USHF.R.U64 UR9, UR6, 0x1, UR9 ;  /* 0x0000000106097899 */ /* 0x000fe20008001209 */
[----:B-1----:R-:W-:-:S04]  /*4e20*/  IMAD R0, R3, UR12, R0 ;  /* 0x0000000c03007c24 */ /* 0x002fc8000f8e0200 */
[----:B---3--:R-:W-:Y:S02]  /*4e30*/  IMAD R13, R0, UR11, R13 ;  /* 0x0000000b000d7c24 */ /* 0x008fe4000f8e020d */
[----:B------:R-:W-:-:S03]  /*4e40*/  IMAD.U32 R0, RZ, RZ, UR13 ;  /* 0x0000000dff007e24 */ /* 0x000fc6000f8e00ff */
[----:B------:R-:W-:-:S04]  /*4e50*/  ISETP.LT.U32.AND P0, PT, R13, UR9, PT ;  /* 0x000000090d007c0c */ /* 0x000fc8000bf01070 */
[----:B------:R-:W-:-:S13]  /*4e60*/  ISETP.GT.U32.AND.EX P0, PT, R0, RZ, PT, P0 ;  /* 0x000000ff0000720c */ /* 0x000fda0003f04100 */
[----:B----4-:R-:W-:Y:S05]  /*4e70*/  @!P0 BRA `(.L_x_308) ;  /* 0x0000002400c88947 */ /* 0x010fea0003800000 */
[----:B------:R-:W-:Y:S01]  /*4e80*/  UIMAD UR5, UR11, UR12, URZ ;  /* 0x0000000c0b0572a4 */ /* 0x000fe2000f8e02ff */
[----:B------:R-:W-:Y:S01]  /*4e90*/  IMAD.U32 R3, RZ, RZ, UR13 ;  /* 0x0000000dff037e24 */ /* 0x000fe2000f8e00ff */
[----:B------:R-:W-:Y:S01]  /*4ea0*/  BSSY.RECONVERGENT B1, `(.L_x_311) ;  /* 0x0000027000017945 */ /* 0x000fe20003800200 */
[----:B--2---:R-:W-:Y:S02]  /*4eb0*/  IMAD.U32 R4, RZ, RZ, UR13 ;  /* 0x0000000dff047e24 */ /* 0x004fe4000f8e00ff */
        /* <DEDUP_REMOVED lines=35> */
.L_x_312:
[----:B------:R-:W-:-:S07]  /*50f0*/  MOV R0, 0x5110 ;  /* 0x0000511000007802 */ /* 0x000fce0000000f00 */
[----:B------:R-:W-:Y:S05]  /*5100*/  CALL.REL.NOINC `($__internal_0_$__cuda_sm20_div_u64) ;  /* 0x00000028004c7944 */ /* 0x000fea0003c00000 */
.L_x_313:
[----:B------:R-:W-:Y:S05]  /*5110*/  BSYNC.RECONVERGENT B1 ;  /* 0x0000000000017941 */ /* 0x000fea0003800200 */
.L_x_311:
        /* <DEDUP_REMOVED lines=9> */
[----:B------:R-:W1:Y:S01]  /*51b0*/  LDC R0, c[0x0][0x3b0] ;  /* 0x0000ec00ff007b82 */ /* 0x000e620000000800 */
[----:B------:R-:W2:Y:S01]  /*51c0*/  LDCU.64 UR16, c[0x0][0x3a8] ;  /* 0x00007500ff1077ac */ /* 0x000ea20008000a00 */
[----:B------:R-:W-:Y:S01]  /*51d0*/  VIADD R6, R6, 0x1 ;  /* 0x0000000106067836 */ /* 0x000fe20000000000 */
[C---:B------:R-:W-:Y:S01]  /*51e0*/  LEA R9, P3, R13.reuse, UR22, 0x1 ;  /* 0x000000160d097c11 */ /* 0x040fe2000f8608ff */
[----:B------:R-:W-:Y:S02]  /*51f0*/  IMAD.U32 R7, RZ, RZ, UR14 ;  /* 0x0000000eff077e24 */ /* 0x000fe4000f8e00ff */
[----:B------:R-:W-:Y:S01]  /*5200*/  IMAD R3, R14, UR12, RZ ;  /* 0x0000000c0e037c24 */ /* 0x000fe2000f8e02ff */
[----:B------:R-:W-:Y:S02]  /*5210*/  LOP3.LUT R6, R6, 0x3, RZ, 0xc0, !PT ;  /* 0x0000000306067812 */ /* 0x000fe400078ec0ff */
[----:B------:R-:W-:Y:S01]  /*5220*/  LEA.HI.X R8, R13, UR7, R12, 0x1, P3 ;  /* 0x000000070d087c11 */ /* 0x000fe200098f0c0c */
[----:B------:R-:W-:Y:S01]  /*5230*/  IMAD R3, R3, UR11, RZ ;  /* 0x0000000b03037c24 */ /* 0x000fe2000f8e02ff */
[----:B------:R-:W-:Y:S01]  /*5240*/  IADD3 R6, P3, PT, RZ, -R6, RZ ;  /* 0x80000006ff067210 */ /* 0x000fe20007f7e0ff */
[----:B--2---:R-:W-:Y:S01]  /*5250*/  IMAD.U32 R5, RZ, RZ, UR17 ;  /* 0x00000011ff057e24 */ /* 0x004fe2000f8e00ff */
[----:B-1----:R-:W-:-:S02]  /*5260*/  IADD3 R9, P1, P2, R9, UR16, R0 ;  /* 0x0000001009097c10 */ /* 0x002fc4000fa3e000 */
[----:B------:R-:W-:Y:S02]  /*5270*/  LEA R0, R13, UR10, 0x1 ;  /* 0x0000000a0d007c11 */ /* 0x000fe4000f8e08ff */
[----:B------:R-:W-:Y:S02]  /*5280*/  IADD3.X R8, PT, PT, R8, UR15, R5, P1, P2 ;  /* 0x0000000f08087c10 */ /* 0x000fe40008fe4405 */
[----:B------:R-:W-:Y:S01]  /*5290*/  IADD3 R0, PT, PT, R0, 0x80, R7 ;  /* 0x0000008000007810 */ /* 0x000fe20007ffe007 */
[----:B------:R-:W-:-:S07]  /*52a0*/  IMAD.X R7, RZ, RZ, -0x1, P3 ;  /* 0xffffffffff077424 */ /* 0x000fce00018e06ff */
.L_x_316:
        /* <DEDUP_REMOVED lines=14> */
.L_x_315:
[----:B------:R-:W-:Y:S05]  /*5390*/  BSYNC.RECONVERGENT B1 ;  /* 0x0000000000017941 */ /* 0x000fea0003800200 */
.L_x_314:
[----:B------:R-:W-:Y:S05]  /*53a0*/  @!P0 BRA `(.L_x_308) ;  /* 0x00000020007c8947 */ /* 0x000fea0003800000 */
[----:B------:R-:W1:Y:S01]  /*53b0*/  LDC R4, c[0x0][0x3b0] ;  /* 0x0000ec00ff047b82 */ /* 0x000e620000000800 */
[----:B------:R-:W2:Y:S01]  /*53c0*/  LDCU.64 UR16, c[0x0][0x3a8] ;  /* 0x00007500ff1077ac */ /* 0x000ea20008000a00 */
[C---:B------:R-:W-:Y:S01]  /*53d0*/  LEA R3, P0, R13.reuse, UR22, 0x1 ;  /* 0x000000160d037c11 */ /* 0x040fe2000f8008ff */
[----:B------:R-:W-:Y:S01]  /*53e0*/  IMAD.U32 R7, RZ, RZ, UR14 ;  /* 0x0000000eff077e24 */ /* 0x000fe2000f8e00ff */
[C---:B------:R-:W-:Y:S01]  /*53f0*/  LEA R0, R13.reuse, UR10, 0x1 ;  /* 0x0000000a0d007c11 */ /* 0x040fe2000f8e08ff */
[----:B------:R-:W-:Y:S01]  /*5400*/  BSSY.RECONVERGENT B1, `(.L_x_317) ;  /* 0x0000026000017945 */ /* 0x000fe20003800200 */
[----:B------:R-:W-:Y:S02]  /*5410*/  LEA.HI.X R16, R13, UR7, R12, 0x1, P0 ;  /* 0x000000070d107c11 */ /* 0x000fe400080f0c0c */
[----:B------:R-:W-:Y:S02]  /*5420*/  IADD3 R0, PT, PT, R0, 0x80, R7 ;  /* 0x0000008000007810 */ /* 0x000fe40007ffe007 */
[----:B------:R-:W-:Y:S01]  /*5430*/  SHF.R.U32.HI R21, RZ, 0x1e, R2 ;  /* 0x0000001eff157819 */ /* 0x000fe20000011602 */
[----:B--2---:R-:W-:Y:S01]  /*5440*/  IMAD.U32 R5, RZ, RZ, UR17 ;  /* 0x00000011ff057e24 */ /* 0x004fe2000f8e00ff */
[----:B-1----:R-:W-:Y:S01]  /*5450*/  IADD3 R3, P1, P2, R3, UR16, R4 ;  /* 0x0000001003037c10 */ /* 0x002fe2000fa3e004 */
[----:B------:R-:W-:-:S02]  /*5460*/  IMAD R4, R14, UR12, RZ ;  /* 0x0000000c0e047c24 */ /* 0x000fc4000f8e02ff */
[----:B------:R-:W-:Y:S01]  /*5470*/  IMAD.SHL.U32 R14, R2, 0x4, RZ ;  /* 0x00000004020e7824 */ /* 0x000fe200078e00ff */
[----:B------:R-:W-:Y:S01]  /*5480*/  IADD3.X R16, PT, PT, R16, UR15, R5, P1, P2 ;  /* 0x0000000f10107c10 */ /* 0x000fe20008fe4405 */
[----:B------:R-:W-:-:S08]  /*5490*/  IMAD R23, R4, UR11, RZ ;  /* 0x0000000b04177c24 */ /* 0x000fd0000f8e02ff */
.L_x_318:
        /* <DEDUP_REMOVED lines=29> */
.L_x_317:
[----:B------:R-:W-:Y:S05]  /*5670*/  BRA `(.L_x_308) ;  /* 0x0000001c00c87947 */ /* 0x000fea0003800000 */
.L_x_295:
[----:B------:R-:W-:-:S05]  /*5680*/  IMAD.MOV.U32 R3, RZ, RZ, -0x3 ;  /* 0xfffffffdff037424 */ /* 0x000fca00078e00ff */
[----:B------:R-:W-:-:S05]  /*5690*/  VIADDMNMX.U32 R0, R0, R3, 0x5, PT ;  /* 0x0000000500007446 */ /* 0x000fca0003800003 */
[----:B------:R-:W-:-:S04]  /*56a0*/  IMAD.SHL.U32 R0, R0, 0x4, RZ ;  /* 0x0000000400007824 */ /* 0x000fc800078e00ff */
[----:B------:R-:W1:Y:S02]  /*56b0*/  LDC R2, c[0x2][R0+0x30] ;  /* 0x00800c0000027b82 */ /* 0x000e640000000800 */
[----:B-1----:R-:W-:-:S04]  /*56c0*/  SHF.R.S32.HI R3, RZ, 0x1f, R2 ;  /* 0x0000001fff037819 */ /* 0x002fc80000011402 */
.L_x_487:
[----:B------:R-:W-:Y:S05]  /*56d0*/  BRX R2 -0x56e0                                                                                                                                                                                                                                                                                                          (*"BRANCH_TARGETS .L_x_488,.L_x_486,.L_x_492"*) ;  /* 0xffffffa802487949 */ /* 0x000fea000383ffff */
.L_x_486:
[----:B------:R-:W1:Y:S01]  /*56e0*/  S2R R0, SR_TID.Y ;  /* 0x0000000000007919 */ /* 0x000e620000002200 */
[----:B------:R-:W3:Y:S01]  /*56f0*/  LDCU UR4, c[0x0][0x360] ;  /* 0x00006c00ff0477ac */ /* 0x000ee20008000800 */
[----:B------:R-:W-:Y:S01]  /*5700*/  IMAD.U32 R2, RZ, RZ, UR9 ;  /* 0x00000009ff027e24 */ /* 0x000fe2000f8e00ff */
[----:B------:R-:W1:Y:S01]  /*5710*/  S2R R5, SR_TID.Z ;  /* 0x0000000000057919 */ /* 0x000e620000002300 */
[----:B------:R-:W1:Y:S01]  /*5720*/  LDCU UR5, c[0x0][0x364] ;  /* 0x00006c80ff0577ac */ /* 0x000e620008000800 */
[----:B------:R-:W3:Y:S01]  /*5730*/  S2R R3, SR_TID.X ;  /* 0x0000000000037919 */ /* 0x000ee20000002100 */
[----:B-1----:R-:W-:-:S04]  /*5740*/  IMAD R0, R5, UR5, R0 ;  /* 0x0000000505007c24 */ /* 0x002fc8000f8e0200 */
[----:B---3--:R-:W-:Y:S01]  /*5750*/  IMAD R0, R0, UR4, R3 ;  /* 0x0000000400007c24 */ /* 0x008fe2000f8e0203 */
[----:B------:R-:W-:-:S04]  /*5760*/  UIMAD UR4, UR4, UR5, URZ ;  /* 0x00000005040472a4 */ /* 0x000fc8000f8e02ff */
[----:B------:R-:W-:-:S04]  /*5770*/  ISETP.LT.U32.AND P0, PT, R0, UR6, PT ;  /* 0x0000000600007c0c */ /* 0x000fc8000bf01070 */
[----:B------:R-:W-:-:S13]  /*5780*/  ISETP.GT.U32.AND.EX P0, PT, R2, RZ, PT, P0 ;  /* 0x000000ff0200720c */ /* 0x000fda0003f04100 */
[----:B------:R-:W-:Y:S05]  /*5790*/  @!P0 BRA `(.L_x_308) ;  /* 0x0000001c00808947 */ /* 0x000fea0003800000 */
[----:B------:R-:W1:Y:S01]  /*57a0*/  LDC R2, c[0x0][0x368] ;  /* 0x0000da00ff027b82 */ /* 0x000e620000000800 */
[----:B--2---:R-:W-:Y:S01]  /*57b0*/  IMAD.U32 R4, RZ, RZ, UR14 ;  /* 0x0000000eff047e24 */ /* 0x004fe2000f8e00ff */
[----:B------:R-:W-:Y:S01]  /*57c0*/  BSSY.RECONVERGENT B1, `(.L_x_319) ;  /* 0x000000f000017945 */ /* 0x000fe20003800200 */
[----:B------:R-:W-:Y:S02]  /*57d0*/  IMAD.MOV.U32 R7, RZ, RZ, R0 ;  /* 0x000000ffff077224 */ /* 0x000fe400078e0000 */
[----:B------:R-:W-:Y:S02]  /*57e0*/  IMAD.MOV.U32 R6, RZ, RZ, RZ ;  /* 0x000000ffff067224 */ /* 0x000fe400078e00ff */
[----:B------:R-:W-:Y:S02]  /*57f0*/  VIADD R4, R4, UR10 ;  /* 0x0000000a04047c36 */ /* 0x000fe40008000000 */
[----:B-1----:R-:W-:-:S07]  /*5800*/  IMAD R0, R2, UR4, RZ ;  /* 0x0000000402007c24 */ /* 0x002fce000f8e02ff */
.L_x_320:
        /* <DEDUP_REMOVED lines=8> */
[----:B--2---:R1:W-:-:S12]  /*5890*/  STS.U8 [R5+0x80], R2 ;  /* 0x0000800205007388 */ /* 0x0043d80000000000 */
[----:B------:R-:W-:Y:S05]  /*58a0*/  @!P0 BRA `(.L_x_320) ;  /* 0xfffffffc00d88947 */ /* 0x000fea000383ffff */
[----:B------:R-:W-:Y:S05]  /*58b0*/  BSYNC.RECONVERGENT B1 ;  /* 0x0000000000017941 */ /* 0x000fea0003800200 */
.L_x_319:
[----:B------:R-:W-:Y:S05]  /*58c0*/  BRA `(.L_x_308) ;  /* 0x0000001c00347947 */ /* 0x000fea0003800000 */
.L_x_488:
        /* <DEDUP_REMOVED lines=22> */
.L_x_323:
        /* <DEDUP_REMOVED lines=10> */
.L_x_322:
[----:B------:R-:W-:Y:S05]  /*5ad0*/  BSYNC.RECONVERGENT B1 ;  /* 0x0000000000017941 */ /* 0x000fea0003800200 */
.L_x_321:
        /* <DEDUP_REMOVED lines=45> */
.L_x_327:
[----:B------:R-:W-:-:S07]  /*5db0*/  MOV R0, 0x5dd0 ;  /* 0x00005dd000007802 */ /* 0x000fce0000000f00 */
[----:B------:R-:W-:Y:S05]  /*5dc0*/  CALL.REL.NOINC `($__internal_0_$__cuda_sm20_div_u64) ;  /* 0x0000001c001c7944 */ /* 0x000fea0003c00000 */
.L_x_328:
[----:B------:R-:W-:Y:S05]  /*5dd0*/  BSYNC.RECONVERGENT B2 ;  /* 0x0000000000027941 */ /* 0x000fea0003800200 */
.L_x_326:
        /* <DEDUP_REMOVED lines=27> */
[----:B------:R-:W-:-:S03]  /*5f90*/  UIADD3 UR11, UPT, UPT, UR8, UR5, UR11 ;  /* 0x00000005080b7290 */ /* 0x000fc6000fffe00b */
[----:B------:R-:W-:Y:S02]  /*5fa0*/  IADD3.X R10, PT, PT, RZ, UR15, R10, P1, P2 ;  /* 0x0000000fff0a7c10 */ /* 0x000fe40008fe440a */
[----:B------:R-:W-:Y:S02]  /*5fb0*/  IADD3 R8, P1, PT, RZ, -R8, RZ ;  /* 0x80000008ff087210 */ /* 0x000fe40007f3e0ff */
[----:B---3--:R-:W-:Y:S02]  /*5fc0*/  IADD3 R19, P3, PT, R19, UR24, RZ ;  /* 0x0000001813137c10 */ /* 0x008fe4000ff7e0ff */
[----:B------:R-:W-:Y:S01]  /*5fd0*/  LEA R0, R14, UR11, 0x3 ;  /* 0x0000000b0e007c11 */ /* 0x000fe2000f8e18ff */
[----:B------:R-:W-:Y:S01]  /*5fe0*/  IMAD.X R9, RZ, RZ, -0x1, P1 ;  /* 0xffffffffff097424 */ /* 0x000fe200008e06ff */
[----:B------:R-:W-:-:S03]  /*5ff0*/  IADD3.X R10, PT, PT, R10, UR25, RZ, P3, !PT ;  /* 0x000000190a0a7c10 */ /* 0x000fc60009ffe4ff */
[----:B------:R-:W-:-:S07]  /*6000*/  VIADD R7, R0, UR10 ;  /* 0x0000000a00077c36 */ /* 0x000fce0008000000 */
.L_x_331:
[----:B------:R-:W-:Y:S01]  /*6010*/  IADD3 R8, P1, PT, R8, 0x1, RZ ;  /* 0x0000000108087810 */ /* 0x000fe20007f3e0ff */
[----:B------:R-:W-:Y:S01]  /*6020*/  IMAD.MOV.U32 R4, RZ, RZ, R19 ;  /* 0x000000ffff047224 */ /* 0x000fe200078e0013 */
[----:B------:R-:W-:Y:S02]  /*6030*/  MOV R5, R10 ;  /* 0x0000000a00057202 */ /* 0x000fe40000000f00 */
[----:B------:R-:W-:Y:S01]  /*6040*/  IADD3 R17, P2, PT, R2, R17, RZ ;  /* 0x0000001102117210 */ /* 0x000fe20007f5e0ff */
[----:B------:R-:W-:Y:S01]  /*6050*/  IMAD.X R9, RZ, RZ, R9, P1 ;  /* 0x000000ffff097224 */ /* 0x000fe200008e0609 */
[----:B------:R-:W-:Y:S01]  /*6060*/  ISETP.NE.U32.AND P1, PT, R8, RZ, PT ;  /* 0x000000ff0800720c */ /* 0x000fe20003f25070 */
[----:B------:R-:W-:Y:S01]  /*6070*/  @!PT LDS RZ, [RZ] ;  /* 0x00000000fffff984 */ /* 0x000fe20000000800 */
[----:B------:R-:W-:Y:S01]  /*6080*/  @!PT LDS RZ, [RZ] ;  /* 0x00000000fffff984 */ /* 0x000fe20000000800 */
[----:B------:R-:W-:Y:S01]  /*6090*/  @!PT LDS RZ, [RZ] ;  /* 0x00000000fffff984 */ /* 0x000fe20000000800 */
[----:B------:R1:W-:Y:S01]  /*60a0*/  LDGSTS.E.64 [R7+0x80], desc[UR20][R4.64] ;  /* 0x0008000004077fae */ /* 0x0003e2000b9a1414 */
[----:B------:R-:W-:Y:S01]  /*60b0*/  LEA R19, P3, R2, R19, 0x3 ;  /* 0x0000001302137211 */ /* 0x000fe200078618ff */
[----:B------:R-:W-:Y:S01]  /*60c0*/  IMAD.X R3, RZ, RZ, R3, P2 ;  /* 0x000000ffff037224 */ /* 0x000fe200010e0603 */
[----:B------:R-:W-:-:S02]  /*60d0*/  ISETP.NE.AND.EX P1, PT, R9, RZ, PT, P1 ;  /* 0x000000ff0900720c */ /* 0x000fc40003f25310 */
[----:B------:R-:W-:Y:S01]  /*60e0*/  LEA.HI.X R10, R2, R10, RZ, 0x3, P3 ;  /* 0x0000000a020a7211 */ /* 0x000fe200018f1cff */
[----:B-1----:R-:W-:-:S10]  /*60f0*/  IMAD R7, R6, 0x8, R7 ;  /* 0x0000000806077824 */ /* 0x002fd400078e0207 */
[----:B------:R-:W-:Y:S05]  /*6100*/  @P1 BRA `(.L_x_331) ;  /* 0xfffffffc00c01947 */ /* 0x000fea000383ffff */
.L_x_330:
[----:B------:R-:W-:Y:S05]  /*6110*/  BSYNC.RECONVERGENT B2 ;  /* 0x0000000000027941 */ /* 0x000fea0003800200 */
.L_x_329:
[----:B------:R-:W-:Y:S05]  /*6120*/  @!P0 BRA `(.L_x_325) ;  /* 0x0000000000bc8947 */ /* 0x000fea0003800000 */
[----:B------:R-:W1:Y:S01]  /*6130*/  S2UR UR12, SR_CgaCtaId ;  /* 0x00000000000c79c3 */ /* 0x000e620000008800 */
[----:B------:R-:W2:Y:S01]  /*6140*/  LDCU UR5, c[0x0][0x3b0] ;  /* 0x00007600ff0577ac */ /* 0x000ea20008000800 */
[----:B------:R-:W-:Y:S01]  /*6150*/  LEA R29, P0, R17, UR22, 0x3 ;  /* 0x00000016111d7c11 */ /* 0x000fe2000f8018ff */
[----:B------:R-:W-:Y:S01]  /*6160*/  IMAD R0, R13, UR16, RZ ;  /* 0x000000100d007c24 */ /* 0x000fe2000f8e02ff */
[----:B------:R-:W-:Y:S01]  /*6170*/  UMOV UR11, 0x400 ;  /* 0x00000400000b7882 */ /* 0x000fe20000000000 */
[----:B------:R-:W3:Y:S01]  /*6180*/  LDCU.64 UR24, c[0x0][0x3a8] ;  /* 0x00007500ff1877ac */ /* 0x000ee20008000a00 */
[----:B------:R-:W-:Y:S01]  /*6190*/  LEA.HI.X R9, R17, UR7, R3, 0x3, P0 ;  /* 0x0000000711097c11 */ /* 0x000fe200080f1c03 */
[----:B------:R-:W-:Y:S01]  /*61a0*/  IMAD R0, R0, UR13, RZ ;  /* 0x0000000d00007c24 */ /* 0x000fe2000f8e02ff */
[----:B------:R-:W-:Y:S01]  /*61b0*/  UIADD3 UR11, UPT, UPT, UR11, 0x80, URZ ;  /* 0x000000800b0b7890 */ /* 0x000fe2000fffe0ff */
[----:B--2---:R-:W-:-:S03]  /*61c0*/  IMAD.U32 R4, RZ, RZ, UR5 ;  /* 0x00000005ff047e24 */ /* 0x004fc6000f8e00ff */
[----:B-1----:R-:W-:Y:S02]  /*61d0*/  ULEA UR11, UR12, UR11, 0x18 ;  /* 0x0000000b0c0b7291 */ /* 0x002fe4000f8ec0ff */
[----:B------:R-:W-:Y:S02]  /*61e0*/  IADD3 R29, P1, P2, R29, UR10, R4 ;  /* 0x0000000a1d1d7c10 */ /* 0x000fe4000fa3e004 */
[----:B------:R-:W-:Y:S02]  /*61f0*/  UIADD3 UR11, UPT, UPT, UR8, UR5, UR11 ;  /* 0x00000005080b7290 */ /* 0x000fe4000fffe00b */
[----:B---3--:R-:W-:Y:S02]  /*6200*/  IADD3 R29, P0, PT, R29, UR24, RZ ;  /* 0x000000181d1d7c10 */ /* 0x008fe4000ff1e0ff */
[----:B------:R-:W-:Y:S02]  /*6210*/  IADD3.X R9, PT, PT, RZ, UR15, R9, P1, P2 ;  /* 0x0000000fff097c10 */ /* 0x000fe40008fe4409 */
[----:B------:R-:W-:-:S02]  /*6220*/  LEA R4, R17, UR11, 0x3 ;  /* 0x0000000b11047c11 */ /* 0x000fc4000f8e18ff */
[----:B------:R-:W-:-:S03]  /*6230*/  IADD3.X R9, PT, PT, R9, UR25, RZ, P0, !PT ;  /* 0x0000001909097c10 */ /* 0x000fc600087fe4ff */
[----:B------:R-:W-:-:S04]  /*6240*/  VIADD R13, R4, UR10 ;  /* 0x0000000a040d7c36 */ /* 0x000fc80008000000 */
[C-C-:B------:R-:W-:Y:S02]  /*6250*/  IMAD R21, R0.reuse, 0x8, R13.reuse ;  /* 0x0000000800157824 */ /* 0x140fe400078e020d */
[C-C-:B------:R-:W-:Y:S02]  /*6260*/  IMAD R25, R0.reuse, 0x10, R13.reuse ;  /* 0x0000001000197824 */ /* 0x140fe400078e020d */
[----:B------:R-:W-:-:S07]  /*6270*/  IMAD R27, R0, 0x18, R13 ;  /* 0x00000018001b7824 */ /* 0x000fce00078e020d */
.L_x_332:
[CC--:B------:R-:W-:Y:S01]  /*6280*/  LEA R4, P0, R2.reuse, R29.reuse, 0x3 ;  /* 0x0000001d02047211 */ /* 0x0c0fe200078018ff */
[----:B------:R-:W-:Y:S01]  /*6290*/  IMAD.MOV.U32 R8, RZ, RZ, R29 ;  /* 0x000000ffff087224 */ /* 0x000fe200078e001d */
[C---:B------:R-:W-:Y:S01]  /*62a0*/  LEA R6, P1, R2.reuse, R29, 0x4 ;  /* 0x0000001d02067211 */ /* 0x040fe200078220ff */
[----:B------:R-:W-:Y:S01]  /*62b0*/  UMOV UR5, URZ ;  /* 0x000000ff00057c82 */ /* 0x000fe20008000000 */
[C---:B------:R-:W-:Y:S01]  /*62c0*/  LEA.HI.X R5, R2.reuse, R9, RZ, 0x3, P0 ;  /* 0x0000000902057211 */ /* 0x040fe200000f1cff */
[C---:B------:R-:W-:Y:S01]  /*62d0*/  IMAD.WIDE.U32 R18, R2.reuse, 0x18, R8 ;  /* 0x0000001802127825 */ /* 0x040fe200078e0008 */
[C---:B------:R-:W-:Y:S01]  /*62e0*/  LEA R17, P0, R2.reuse, R17, 0x2 ;  /* 0x0000001102117211 */ /* 0x040fe200078010ff */
[----:B------:R-:W-:Y:S01]  /*62f0*/  @!PT LDS RZ, [RZ] ;  /* 0x00000000fffff984 */ /* 0x000fe20000000800 */
[----:B------:R-:W-:Y:S01]  /*6300*/  @!PT LDS RZ, [RZ] ;  /* 0x00000000fffff984 */ /* 0x000fe20000000800 */
[----:B------:R-:W-:Y:S01]  /*6310*/  @!PT LDS RZ, [RZ] ;  /* 0x00000000fffff984 */ /* 0x000fe20000000800 */
[----:B------:R1:W-:Y:S01]  /*6320*/  LDGSTS.E.64 [R13+0x80], desc[UR20][R8.64] ;  /* 0x00080000080d7fae */ /* 0x0003e2000b9a1414 */
[C---:B------:R-:W-:Y:S01]  /*6330*/  LEA.HI.X R7, R2.reuse, R9, RZ, 0x4, P1 ;  /* 0x0000000902077211 */ /* 0x040fe200008f24ff */
[----:B------:R-:W-:Y:S01]  /*6340*/  VIADD R19, R19, UR5 ;  /* 0x0000000513137c36 */ /* 0x000fe20008000000 */
[----:B------:R-:W-:Y:S01]  /*6350*/  LEA.HI.X R3, R2, R3, RZ, 0x2, P0 ;  /* 0x0000000302037211 */ /* 0x000fe200000f14ff */
[----:B------:R2:W-:Y:S01]  /*6360*/  LDGSTS.E.64 [R21+0x80], desc[UR20][R4.64] ;  /* 0x0008000004157fae */ /* 0x0005e2000b9a1414 */
[----:B------:R-:W-:-:S02]  /*6370*/  ISETP.GE.U32.AND P0, PT, R17, UR14, PT ;  /* 0x0000000e11007c0c */ /* 0x000fc4000bf06070 */
[----:B------:R-:W-:Y:S01]  /*6380*/  LEA R29, P1, R2, R29, 0x5 ;  /* 0x0000001d021d7211 */ /* 0x000fe200078228ff */
[----:B------:R3:W-:Y:S01]  /*6390*/  LDGSTS.E.64 [R25+0x80], desc[UR20][R6.64] ;  /* 0x0008000006197fae */ /* 0x0007e2000b9a1414 */
[----:B------:R-:W-:-:S03]  /*63a0*/  ISETP.GE.U32.AND.EX P0, PT, R3, UR17, PT, P0 ;  /* 0x0000001103007c0c */ /* 0x000fc6000bf06100 */
[----:B------:R4:W-:Y:S01]  /*63b0*/  LDGSTS.E.64 [R27+0x80], desc[UR20][R18.64] ;  /* 0x00080000121b7fae */ /* 0x0009e2000b9a1414 */
[----:B-1----:R-:W-:Y:S01]  /*63c0*/  IMAD R13, R0, 0x20, R13 ;  /* 0x00000020000d7824 */ /* 0x002fe200078e020d */
[----:B------:R-:W-:Y:S01]  /*63d0*/  LEA.HI.X R9, R2, R9, RZ, 0x5, P1 ;  /* 0x0000000902097211 */ /* 0x000fe200008f2cff */
[C---:B--2---:R-:W-:Y:S02]  /*63e0*/  IMAD R21, R0.reuse, 0x20, R21 ;  /* 0x0000002000157824 */ /* 0x044fe400078e0215 */
[C---:B---3--:R-:W-:Y:S02]  /*63f0*/  IMAD R25, R0.reuse, 0x20, R25 ;  /* 0x0000002000197824 */ /* 0x048fe400078e0219 */
[----:B----4-:R-:W-:-:S03]  /*6400*/  IMAD R27, R0, 0x20, R27 ;  /* 0x00000020001b7824 */ /* 0x010fc600078e021b */
[----:B------:R-:W-:Y:S05]  /*6410*/  @!P0 BRA `(.L_x_332) ;  /* 0xfffffffc00988947 */ /* 0x000fea000383ffff */
.L_x_325:
[----:B------:R-:W-:Y:S05]  /*6420*/  BSYNC.RECONVERGENT B1 ;  /* 0x0000000000017941 */ /* 0x000fea0003800200 */
.L_x_324:
        /* <DEDUP_REMOVED lines=36> */
.L_x_334:
        /* <DEDUP_REMOVED lines=13> */
.L_x_333:
[----:B------:R-:W-:Y:S05]  /*6740*/  BRA `(.L_x_308) ;  /* 0x0000000c00947947 */ /* 0x000fea0003800000 */
.L_x_492:
        /* <DEDUP_REMOVED lines=22> */
.L_x_337:
        /* <DEDUP_REMOVED lines=10> */
.L_x_336:
[----:B------:R-:W-:Y:S05]  /*6950*/  BSYNC.RECONVERGENT B1 ;  /* 0x0000000000017941 */ /* 0x000fea0003800200 */
.L_x_335:
        /* <DEDUP_REMOVED lines=45> */
.L_x_341:
[----:B------:R-:W-:-:S07]  /*6c30*/  MOV R0, 0x6c50 ;  /* 0x00006c5000007802 */ /* 0x000fce0000000f00 */
[----:B------:R-:W-:Y:S05]  /*6c40*/  CALL.REL.NOINC `($__internal_0_$__cuda_sm20_div_u64) ;  /* 0x0000000c007c7944 */ /* 0x000fea0003c00000 */
.L_x_342:
[----:B------:R-:W-:Y:S05]  /*6c50*/  BSYNC.RECONVERGENT B2 ;  /* 0x0000000000027941 */ /* 0x000fea0003800200 */
.L_x_340:
        /* <DEDUP_REMOVED lines=35> */
.L_x_345:
        /* <DEDUP_REMOVED lines=11> */
[----:B------:R1:W-:Y:S01]  /*6f40*/  LDGSTS.E.BYPASS.128 [R7+0x80], desc[UR20][R4.64] ;  /* 0x0008000004077fae */ /* 0x0003e2000b981814 */
[----:B------:R-:W-:Y:S02]  /*6f50*/  LEA.HI.X R10, R2, R10, RZ, 0x4, P3 ;  /* 0x0000000a020a7211 */ /* 0x000fe400018f24ff */
[----:B------:R-:W-:Y:S01]  /*6f60*/  ISETP.NE.AND.EX P1, PT, R9, RZ, PT, P1 ;  /* 0x000000ff0900720c */ /* 0x000fe20003f25310 */
[----:B-1----:R-:W-:-:S12]  /*6f70*/  IMAD R7, R6, 0x10, R7 ;  /* 0x0000001006077824 */ /* 0x002fd800078e0207 */
[----:B------:R-:W-:Y:S05]  /*6f80*/  @P1 BRA `(.L_x_345) ;  /* 0xfffffffc00c01947 */ /* 0x000fea000383ffff */
.L_x_344:
[----:B------:R-:W-:Y:S05]  /*6f90*/  BSYNC.RECONVERGENT B2 ;  /* 0x0000000000027941 */ /* 0x000fea0003800200 */
.L_x_343:
        /* <DEDUP_REMOVED lines=22> */
.L_x_346:
        /* <DEDUP_REMOVED lines=10> */
[----:B------:R1:W-:Y:S01]  /*71a0*/  LDGSTS.E.BYPASS.128 [R13+0x80], desc[UR20][R8.64] ;  /* 0x00080000080d7fae */ /* 0x0003e2000b981814 */
[C---:B------:R-:W-:Y:S01]  /*71b0*/  LEA.HI.X R7, R2.reuse, R9, RZ, 0x5, P1 ;  /* 0x0000000902077211 */ /* 0x040fe200008f2cff */
[----:B------:R-:W-:Y:S01]  /*71c0*/  VIADD R19, R19, UR5 ;  /* 0x0000000513137c36 */ /* 0x000fe20008000000 */
[----:B------:R-:W-:Y:S01]  /*71d0*/  LEA.HI.X R3, R2, R3, RZ, 0x2, P0 ;  /* 0x0000000302037211 */ /* 0x000fe200000f14ff */
[----:B------:R2:W-:Y:S01]  /*71e0*/  LDGSTS.E.BYPASS.128 [R21+0x80], desc[UR20][R4.64] ;  /* 0x0008000004157fae */ /* 0x0005e2000b981814 */
[----:B------:R-:W-:-:S02]  /*71f0*/  ISETP.GE.U32.AND P0, PT, R17, UR14, PT ;  /* 0x0000000e11007c0c */ /* 0x000fc4000bf06070 */
[----:B------:R-:W-:Y:S01]  /*7200*/  LEA R29, P1, R2, R29, 0x6 ;  /* 0x0000001d021d7211 */ /* 0x000fe200078230ff */
[----:B------:R3:W-:Y:S01]  /*7210*/  LDGSTS.E.BYPASS.128 [R25+0x80], desc[UR20][R6.64] ;  /* 0x0008000006197fae */ /* 0x0007e2000b981814 */
[----:B------:R-:W-:-:S03]  /*7220*/  ISETP.GE.U32.AND.EX P0, PT, R3, UR17, PT, P0 ;  /* 0x0000001103007c0c */ /* 0x000fc6000bf06100 */
[----:B------:R4:W-:Y:S01]  /*7230*/  LDGSTS.E.BYPASS.128 [R27+0x80], desc[UR20][R18.64] ;  /* 0x00080000121b7fae */ /* 0x0009e2000b981814 */
[----:B-1----:R-:W-:Y:S01]  /*7240*/  IMAD R13, R0, 0x40, R13 ;  /* 0x00000040000d7824 */ /* 0x002fe200078e020d */
[----:B------:R-:W-:Y:S01]  /*7250*/  LEA.HI.X R9, R2, R9, RZ, 0x6, P1 ;  /* 0x0000000902097211 */ /* 0x000fe200008f34ff */
[C---:B--2---:R-:W-:Y:S02]  /*7260*/  IMAD R21, R0.reuse, 0x40, R21 ;  /* 0x0000004000157824 */ /* 0x044fe400078e0215 */
[C---:B---3--:R-:W-:Y:S02]  /*7270*/  IMAD R25, R0.reuse, 0x40, R25 ;  /* 0x0000004000197824 */ /* 0x048fe400078e0219 */
[----:B----4-:R-:W-:-:S03]  /*7280*/  IMAD R27, R0, 0x40, R27 ;  /* 0x00000040001b7824 */ /* 0x010fc600078e021b */
[----:B------:R-:W-:Y:S05]  /*7290*/  @!P0 BRA `(.L_x_346) ;  /* 0xfffffffc00988947 */ /* 0x000fea000383ffff */
.L_x_339:
[----:B------:R-:W-:Y:S05]  /*72a0*/  BSYNC.RECONVERGENT B1 ;  /* 0x0000000000017941 */ /* 0x000fea0003800200 */
.L_x_338:
[----:B------:R-:W-:-:S06]  /*72b0*/  ULOP3.LUT UR12, UR18, 0xf, URZ, 0xc0, !UPT ;  /* 0x0000000f120c7892 */ /* 0x000fcc000f8ec0ff */
[----:B------:R-:W-:-:S04]  /*72c0*/  ISETP.LT.U32.AND P0, PT, R14, UR12, PT ;  /* 0x0000000c0e007c0c */ /* 0x000fc8000bf01070 */
[----:B------:R-:W-:-:S13]  /*72d0*/  ISETP.GT.U32.AND.EX P0, PT, RZ, RZ, PT, P0 ;  /* 0x000000ffff00720c */ /* 0x000fda0003f04100 */
[----:B------:R-:W-:Y:S05]  /*72e0*/  @!P0 BRA `(.L_x_308) ;  /* 0x0000000000ac8947 */ /* 0x000fea0003800000 */
[----:B------:R-:W1:Y:S01]  /*72f0*/  S2UR UR5, SR_CgaCtaId ;  /* 0x00000000000579c3 */ /* 0x000e620000008800 */
[----:B------:R-:W2:Y:S01]  /*7300*/  LDCU UR14, c[0x0][0x3b0] ;  /* 0x00007600ff0e77ac */ /* 0x000ea20008000800 */
[----:B------:R-:W-:Y:S02]  /*7310*/  IMAD.MOV.U32 R23, RZ, RZ, RZ ;  /* 0x000000ffff177224 */ /* 0x000fe400078e00ff */
        /* <DEDUP_REMOVED lines=28> */
.L_x_347:
        /* <DEDUP_REMOVED lines=12> */
.L_x_308:
[----:B------:R-:W-:Y:S05]  /*75a0*/  BSYNC.RECONVERGENT B0 ;  /* 0x0000000000007941 */ /* 0x000fea0003800200 */
.L_x_294:
[----:B------:R-:W0:Y:S01]  /*75b0*/  LDGDEPBAR ;  /* 0x00000000000079af */ /* 0x000e220000000000 */
[----:B------:R-:W-:-:S04]  /*75c0*/  DEPBAR.LE SB0, 0x0 ;  /* 0x000080000000791a */ /* 0x000fc80000000000 */
[----:B------:R-:W-:Y:S06]  /*75d0*/  BAR.SYNC.DEFER_BLOCKING 0x0 ;  /* 0x0000000000007b1d */ /* 0x000fec0000010000 */
.L_x_239:
[----:B------:R-:W-:-:S09]  /*75e0*/  UISETP.NE.AND UP0, UPT, UR8, UR6, UPT ;  /* 0x000000060800728c */ /* 0x000fd2000bf05270 */
[----:B------:R-:W-:Y:S05]  /*75f0*/  BRA.U !UP0, `(.L_x_348) ;  /* 0x0000000108907547 */ /* 0x000fea000b800000 */
[----:B------:R-:W3:Y:S02]  /*7600*/  LDC R0, c[0x0][0x388] ;  /* 0x0000e200ff007b82 */ /* 0x000ee40000000800 */
[----:B---3--:R-:W-:-:S13]  /*7610*/  ISETP.GE.AND P0, PT, R0, 0x1, PT ;  /* 0x000000010000780c */ /* 0x008fda0003f06270 */
[----:B------:R-:W-:Y:S05]  /*7620*/  @!P0 EXIT ;  /* 0x000000000000894d */ /* 0x000fea0003800000 */
[----:B-1----:R-:W2:Y:S01]  /*7630*/  S2R R5, SR_TID.X ;  /* 0x0000000000057919 */ /* 0x002ea20000002100 */
[----:B------:R-:W1:Y:S01]  /*7640*/  S2UR UR9, SR_CgaCtaId ;  /* 0x00000000000979c3 */ /* 0x000e620000008800 */
[----:B------:R-:W3:Y:S01]  /*7650*/  LDCU.64 UR10, c[0x0][0x390] ;  /* 0x00007200ff0a77ac */ /* 0x000ee20008000a00 */
[----:B------:R-:W-:Y:S01]  /*7660*/  IMAD.MOV R0, RZ, RZ, -R0 ;  /* 0x000000ffff007224 */ /* 0x000fe200078e0a00 */
[----:B------:R-:W4:Y:S01]  /*7670*/  LDCU UR12, c[0x0][0x3b0] ;  /* 0x00007600ff0c77ac */ /* 0x000f220008000800 */
[----:B------:R-:W5:Y:S01]  /*7680*/  LDCU UR13, c[0x0][0x3a0] ;  /* 0x00007400ff0d77ac */ /* 0x000f620008000800 */
[----:B------:R-:W-:Y:S02]  /*7690*/  UMOV UR4, 0x400 ;  /* 0x0000040000047882 */ /* 0x000fe40000000000 */
[----:B------:R-:W-:Y:S02]  /*76a0*/  UIADD3 UR4, UPT, UPT, UR4, 0x80, URZ ;  /* 0x0000008004047890 */ /* 0x000fe4000fffe0ff */
[----:B---3--:R-:W-:-:S02]  /*76b0*/  ULEA UR5, UP0, UR22, UR10, 0x2 ;  /* 0x0000000a16057291 */ /* 0x008fc4000f8010ff */
[----:B-1----:R-:W-:Y:S02]  /*76c0*/  ULEA UR10, UR9, UR4, 0x18 ;  /* 0x00000004090a7291 */ /* 0x002fe4000f8ec0ff */
[----:B------:R-:W-:Y:S02]  /*76d0*/  ULEA.HI.X UR9, UR22, UR11, UR7, 0x2, UP0 ;  /* 0x0000000b16097291 */ /* 0x000fe400080f1407 */
[----:B----4-:R-:W-:Y:S02]  /*76e0*/  UIADD3 UR4, UPT, UPT, UR10, UR12, UR8 ;  /* 0x0000000c0a047290 */ /* 0x010fe4000fffe008 */
[----:B-----5:R-:W-:Y:S01]  /*76f0*/  UIADD3 UR13, UPT, UPT, UR10, UR13, URZ ;  /* 0x0000000d0a0d7290 */ /* 0x020fe2000fffe0ff */
[----:B--2---:R-:W-:-:S11]  /*7700*/  VIADD R4, R5, 0x80 ;  /* 0x0000008005047836 */ /* 0x004fd60000000000 */
.L_x_351:
[----:B-1----:R-:W-:Y:S01]  /*7710*/  VIADD R2, R4, 0xffffff80 ;  /* 0xffffff8004027836 */ /* 0x002fe20000000000 */
[----:B------:R-:W-:Y:S01]  /*7720*/  BSSY.RECONVERGENT B0, `(.L_x_349) ;  /* 0x000000d000007945 */ /* 0x000fe20003800200 */
[----:B------:R-:W-:-:S03]  /*7730*/  VIADD R0, R0, 0x1 ;  /* 0x0000000100007836 */ /* 0x000fc60000000000 */
[----:B------:R-:W-:Y:S02]  /*7740*/  ISETP.GE.AND P0, PT, R2, UR6, PT ;  /* 0x0000000602007c0c */ /* 0x000fe4000bf06270 */
[----:B------:R-:W-:-:S11]  /*7750*/  ISETP.NE.AND P1, PT, R0, RZ, PT ;  /* 0x000000ff0000720c */ /* 0x000fd60003f25270 */
[----:B------:R-:W-:Y:S05]  /*7760*/  @P0 BRA `(.L_x_350) ;  /* 0x0000000000200947 */ /* 0x000fea0003800000 */
[----:B------:R-:W-:Y:S01]  /*7770*/  LDS.U8 R6, [R4+UR13+-0x80] ;  /* 0xffff800d04067984 */ /* 0x000fe20008000000 */
[----:B------:R-:W-:Y:S02]  /*7780*/  IMAD.U32 R2, RZ, RZ, UR5 ;  /* 0x00000005ff027e24 */ /* 0x000fe4000f8e00ff */
[----:B------:R-:W-:Y:S01]  /*7790*/  IMAD.U32 R3, RZ, RZ, UR9 ;  /* 0x00000009ff037e24 */ /* 0x000fe2000f8e00ff */
[----:B------:R-:W1:Y:S01]  /*77a0*/  LDS.U8 R7, [R4+UR4] ;  /* 0x0000000404077984 */ /* 0x000e620008000000 */
[----:B------:R-:W-:Y:S01]  /*77b0*/  IMAD.WIDE R2, R5, 0x4, R2 ;  /* 0x0000000405027825 */ /* 0x000fe200078e0202 */
[----:B-1----:R-:W-:-:S04]  /*77c0*/  ISETP.NE.AND P0, PT, R6, R7, PT ;  /* 0x000000070600720c */ /* 0x002fc80003f05270 */
[----:B------:R-:W-:-:S05]  /*77d0*/  SEL R7, RZ, 0x1, !P0 ;  /* 0x00000001ff077807 */ /* 0x000fca0004000000 */
[----:B------:R1:W-:Y:S04]  /*77e0*/  STG.E desc[UR20][R2.64], R7 ;  /* 0x0000000702007986 */ /* 0x0003e8000c101914 */
.L_x_350:
[----:B------:R-:W-:Y:S05]  /*77f0*/  BSYNC.RECONVERGENT B0 ;  /* 0x0000000000007941 */ /* 0x000fea0003800200 */
.L_x_349:
[----:B------:R-:W-:Y:S02]  /*7800*/  VIADD R4, R4, 0x80 ;  /* 0x0000008004047836 */ /* 0x000fe40000000000 */
[----:B------:R-:W-:Y:S01]  /*7810*/  VIADD R5, R5, 0x80 ;  /* 0x0000008005057836 */ /* 0x000fe20000000000 */
[----:B------:R-:W-:Y:S06]  /*7820*/  @P1 BRA `(.L_x_351) ;  /* 0xfffffffc00b81947 */ /* 0x000fec000383ffff */
[----:B------:R-:W-:Y:S05]  /*7830*/  EXIT ;  /* 0x000000000000794d */ /* 0x000fea0003800000 */
.L_x_348:
[----:B--2---:R-:W2:Y:S02]  /*7840*/  LDC R4, c[0x0][0x388] ;  /* 0x0000e200ff047b82 */ /* 0x004ea40000000800 */
[----:B--2---:R-:W-:-:S13]  /*7850*/  ISETP.GE.AND P0, PT, R4, 0x1, PT ;  /* 0x000000010400780c */ /* 0x004fda0003f06270 */
[----:B------:R-:W-:Y:S05]  /*7860*/  @!P0 EXIT ;  /* 0x000000000000894d */ /* 0x000fea0003800000 */
[----:B------:R-:W2:Y:S01]  /*7870*/  S2R R3, SR_CgaCtaId ;  /* 0x0000000000037919 */ /* 0x000ea20000008800 */
[----:B------:R-:W3:Y:S01]  /*7880*/  LDC R0, c[0x0][0x3b0] ;  /* 0x0000ec00ff007b82 */ /* 0x000ee20000000800 */
[----:B------:R-:W4:Y:S01]  /*7890*/  LDCU.64 UR4, c[0x0][0x390] ;  /* 0x00007200ff0477ac */ /* 0x000f220008000a00 */
[----:B-1----:R-:W-:Y:S01]  /*78a0*/  MOV R2, 0x400 ;  /* 0x0000040000027802 */ /* 0x002fe20000000f00 */
[----:B------:R-:W3:Y:S01]  /*78b0*/  S2R R5, SR_TID.X ;  /* 0x0000000000057919 */ /* 0x000ee20000002100 */
[----:B------:R-:W-:Y:S01]  /*78c0*/  IMAD.MOV R4, RZ, RZ, -R4 ;  /* 0x000000ffff047224 */ /* 0x000fe200078e0a04 */
[----:B------:R-:W1:Y:S02]  /*78d0*/  LDCU UR6, c[0x0][0x3a0] ;  /* 0x00007400ff0677ac */ /* 0x000e640008000800 */
[----:B------:R-:W-:Y:S01]  /*78e0*/  VIADD R2, R2, 0x80 ;  /* 0x0000008002027836 */ /* 0x000fe20000000000 */
[----:B----4-:R-:W-:-:S04]  /*78f0*/  ULEA UR4, UP0, UR22, UR4, 0x2 ;  /* 0x0000000416047291 */ /* 0x010fc8000f8010ff */
[----:B------:R-:W-:Y:S01]  /*7900*/  ULEA.HI.X UR5, UR22, UR5, UR7, 0x2, UP0 ;  /* 0x0000000516057291 */ /* 0x000fe200080f1407 */
[----:B--2---:R-:W-:Y:S02]  /*7910*/  LEA R2, R3, R2, 0x18 ;  /* 0x0000000203027211 */ /* 0x004fe400078ec0ff */
[--C-:B---3--:R-:W-:Y:S02]  /*7920*/  IADD3 R0, PT, PT, R0, UR8, R5.reuse ;  /* 0x0000000800007c10 */ /* 0x108fe4000fffe005 */
[----:B-1----:R-:W-:Y:S02]  /*7930*/  IADD3 R6, PT, PT, R2, UR6, R5 ;  /* 0x0000000602067c10 */ /* 0x002fe4000fffe005 */
[----:B------:R-:W-:-:S07]  /*7940*/  IADD3 R0, PT, PT, R0, 0x80, R2 ;  /* 0x0000008000007810 */ /* 0x000fce0007ffe002 */
.L_x_352:
[----:B-1----:R-:W-:Y:S01]  /*7950*/  LDS.U8 R7, [R6] ;  /* 0x0000000006077984 */ /* 0x002fe20000000000 */
[----:B------:R-:W-:Y:S02]  /*7960*/  VIADD R4, R4, 0x1 ;  /* 0x0000000104047836 */ /* 0x000fe40000000000 */
[----:B------:R-:W-:Y:S01]  /*7970*/  IMAD.U32 R2, RZ, RZ, UR4 ;  /* 0x00000004ff027e24 */ /* 0x000fe2000f8e00ff */
[----:B------:R-:W1:Y:S01]  /*7980*/  LDS.U8 R8, [R0] ;  /* 0x0000000000087984 */ /* 0x000e620000000000 */
[----:B------:R-:W-:Y:S02]  /*7990*/  IMAD.U32 R3, RZ, RZ, UR5 ;  /* 0x00000005ff037e24 */ /* 0x000fe4000f8e00ff */
[----:B------:R-:W-:Y:S01]  /*79a0*/  IMAD.WIDE R2, R5, 0x4, R2 ;  /* 0x0000000405027825 */ /* 0x000fe200078e0202 */
[----:B-1----:R-:W-:-:S04]  /*79b0*/  ISETP.NE.AND P0, PT, R7, R8, PT ;  /* 0x000000080700720c */ /* 0x002fc80003f05270 */
[----:B------:R-:W-:Y:S02]  /*79c0*/  SEL R7, RZ, 0x1, !P0 ;  /* 0x00000001ff077807 */ /* 0x000fe40004000000 */
[----:B------:R-:W-:-:S03]  /*79d0*/  ISETP.NE.AND P0, PT, R4, RZ, PT ;  /* 0x000000ff0400720c */ /* 0x000fc60003f05270 */
[----:B------:R1:W-:Y:S10]  /*79e0*/  STG.E desc[UR20][R2.64], R7 ;  /* 0x0000000702007986 */ /* 0x0003f4000c101914 */
[----:B------:R-:W-:Y:S05]  /*79f0*/  @!P0 EXIT ;  /* 0x000000000000894d */ /* 0x000fea0003800000 */
[----:B------:R-:W-:Y:S02]  /*7a00*/  VIADD R0, R0, 0x80 ;  /* 0x0000008000007836 */ /* 0x000fe40000000000 */
[----:B------:R-:W-:Y:S02]  /*7a10*/  VIADD R6, R6, 0x80 ;  /* 0x0000008006067836 */ /* 0x000fe40000000000 */
[----:B------:R-:W-:Y:S01]  /*7a20*/  VIADD R5, R5, 0x80 ;  /* 0x0000008005057836 */ /* 0x000fe20000000000 */
[----:B------:R-:W-:Y:S06]  /*7a30*/  BRA `(.L_x_352) ;  /* 0xfffffffc00c47947 */ /* 0x000fec000383ffff */
        .weak           $__internal_0_$__cuda_sm20_div_u64
        .type           $__internal_0_$__cuda_sm20_div_u64,@function
        .size           $__internal_0_$__cuda_sm20_div_u64,(.L_x_516 - $__internal_0_$__cuda_sm20_div_u64)
$__internal_0_$__cuda_sm20_div_u64:
[----:B------:R-:W-:Y:S02]  /*7a40*/  IMAD.U32 R25, RZ, RZ, UR4 ;  /* 0x00000004ff197e24 */ /* 0x000fe4000f8e00ff */
[----:B------:R-:W-:-:S04]  /*7a50*/  IMAD.MOV.U32 R24, RZ, RZ, R2 ;  /* 0x000000ffff187224 */ /* 0x000fc800078e0002 */
[----:B------:R-:W1:Y:S08]  /*7a60*/  I2F.U64.RP R5, R24 ;  /* 0x0000001800057312 */ /* 0x000e700000309000 */
[----:B-1----:R-:W1:Y:S02]  /*7a70*/  MUFU.RCP R8, R5 ;  /* 0x0000000500087308 */ /* 0x002e640000001000 */
[----:B-1----:R-:W-:-:S06]  /*7a80*/  VIADD R8, R8, 0x1ffffffe ;  /* 0x1ffffffe08087836 */ /* 0x002fcc0000000000 */
[----:B------:R-:W1:Y:S02]  /*7a90*/  F2I.U64.TRUNC R8, R8 ;  /* 0x0000000800087311 */ /* 0x000e64000020d800 */
[----:B-1----:R-:W-:-:S04]  /*7aa0*/  IMAD.WIDE.U32 R18, R8, R2, RZ ;  /* 0x0000000208127225 */ /* 0x002fc800078e00ff */
[C---:B------:R-:W-:Y:S01]  /*7ab0*/  IMAD R3, R8.reuse, UR4, R19 ;  /* 0x0000000408037c24 */ /* 0x040fe2000f8e0213 */
[----:B------:R-:W-:Y:S01]  /*7ac0*/  IADD3 R19, P0, PT, RZ, -R18, RZ ;  /* 0x80000012ff137210 */ /* 0x000fe20007f1e0ff */
[----:B------:R-:W-:Y:S02]  /*7ad0*/  IMAD.MOV.U32 R21, RZ, RZ, R8 ;  /* 0x000000ffff157224 */ /* 0x000fe400078e0008 */
[----:B------:R-:W-:Y:S02]  /*7ae0*/  IMAD R3, R9, R2, R3 ;  /* 0x0000000209037224 */ /* 0x000fe400078e0203 */
[----:B------:R-:W-:-:S04]  /*7af0*/  IMAD.HI.U32 R20, R8, R19, RZ ;  /* 0x0000001308147227 */ /* 0x000fc800078e00ff */
[----:B------:R-:W-:-:S04]  /*7b00*/  IMAD.X R3, RZ, RZ, ~R3, P0 ;  /* 0x000000ffff037224 */ /* 0x000fc800000e0e03 */
[----:B------:R-:W-:-:S04]  /*7b10*/  IMAD.WIDE.U32 R20, P0, R8, R3, R20 ;  /* 0x0000000308147225 */ /* 0x000fc80007800014 */
[C---:B------:R-:W-:Y:S02]  /*7b20*/  IMAD R18, R9.reuse, R3, RZ ;  /* 0x0000000309127224 */ /* 0x040fe400078e02ff */
[----:B------:R-:W-:-:S04]  /*7b30*/  IMAD.HI.U32 R19, P1, R9, R19, R20 ;  /* 0x0000001309137227 */ /* 0x000fc80007820014 */
[----:B------:R-:W-:Y:S01]  /*7b40*/  IMAD.HI.U32 R3, R9, R3, RZ ;  /* 0x0000000309037227 */ /* 0x000fe200078e00ff */
[----:B------:R-:W-:-:S03]  /*7b50*/  IADD3 R19, P2, PT, R18, R19, RZ ;  /* 0x0000001312137210 */ /* 0x000fc60007f5e0ff */
[----:B------:R-:W-:Y:S02]  /*7b60*/  IMAD.X R3, R3, 0x1, R9, P0 ;  /* 0x0000000103037824 */ /* 0x000fe400000e0609 */
[----:B------:R-:W-:-:S03]  /*7b70*/  IMAD.WIDE.U32 R8, R19, R2, RZ ;  /* 0x0000000213087225 */ /* 0x000fc600078e00ff */
[----:B------:R-:W-:Y:S01]  /*7b80*/  IADD3.X R6, PT, PT, RZ, RZ, R3, P2, P1 ;  /* 0x000000ffff067210 */ /* 0x000fe200017e2403 */
[----:B------:R-:W-:Y:S01]  /*7b90*/  IMAD R5, R19, UR4, R9 ;  /* 0x0000000413057c24 */ /* 0x000fe2000f8e0209 */
[----:B------:R-:W-:-:S03]  /*7ba0*/  IADD3 R3, P0, PT, RZ, -R8, RZ ;  /* 0x80000008ff037210 */ /* 0x000fc60007f1e0ff */
        /* <DEDUP_REMOVED lines=9> */
[----:B------:R-:W-:-:S03]  /*7c40*/  IMAD.HI.U32 R18, R8, R7, RZ ;  /* 0x0000000708127227 */ /* 0x000fc600078e00ff */
[----:B------:R-:W-:Y:S01]  /*7c50*/  IADD3.X R5, PT, PT, RZ, RZ, R5, P2, P1 ;  /* 0x000000ffff057210 */ /* 0x000fe200017e2405 */
[----:B------:R-:W-:Y:S02]  /*7c60*/  IMAD.MOV.U32 R19, RZ, RZ, RZ ;  /* 0x000000ffff137224 */ /* 0x000fe400078e00ff */
[----:B------:R-:W-:-:S04]  /*7c70*/  IMAD.WIDE.U32 R8, R8, R4, R18 ;  /* 0x0000000408087225 */ /* 0x000fc800078e0012 */
[C---:B------:R-:W-:Y:S02]  /*7c80*/  IMAD R3, R5.reuse, R4, RZ ;  /* 0x0000000405037224 */ /* 0x040fe400078e02ff */
[----:B------:R-:W-:-:S04]  /*7c90*/  IMAD.HI.U32 R6, P0, R5, R7, R8 ;  /* 0x0000000705067227 */ /* 0x000fc80007800008 */
[----:B------:R-:W-:Y:S01]  /*7ca0*/  IMAD.HI.U32 R5, R5, R4, RZ ;  /* 0x0000000405057227 */ /* 0x000fe200078e00ff */
[----:B------:R-:W-:-:S03]  /*7cb0*/  IADD3 R3, P1, PT, R3, R6, RZ ;  /* 0x0000000603037210 */ /* 0x000fc60007f3e0ff */
[----:B------:R-:W-:Y:S02]  /*7cc0*/  IMAD.X R5, RZ, RZ, R5, P0 ;  /* 0x000000ffff057224 */ /* 0x000fe400000e0605 */
[----:B------:R-:W-:-:S04]  /*7cd0*/  IMAD.WIDE.U32 R8, R3, R2, RZ ;  /* 0x0000000203087225 */ /* 0x000fc800078e00ff */
[----:B------:R-:W-:Y:S01]  /*7ce0*/  IMAD.X R5, RZ, RZ, R5, P1 ;  /* 0x000000ffff057224 */ /* 0x000fe200008e0605 */
[----:B------:R-:W-:Y:S01]  /*7cf0*/  IADD3 R7, P1, PT, -R8, R7, RZ ;  /* 0x0000000708077210 */ /* 0x000fe20007f3e1ff */
[----:B------:R-:W-:-:S03]  /*7d00*/  IMAD R6, R3, UR4, R9 ;  /* 0x0000000403067c24 */ /* 0x000fc6000f8e0209 */
[-C--:B------:R-:W-:Y:S01]  /*7d10*/  ISETP.GE.U32.AND P0, PT, R7, R2.reuse, PT ;  /* 0x000000020700720c */ /* 0x080fe20003f06070 */
[----:B------:R-:W-:Y:S01]  /*7d20*/  IMAD R9, R5, R2, R6 ;  /* 0x0000000205097224 */ /* 0x000fe200078e0206 */
[----:B------:R-:W-:-:S03]  /*7d30*/  IADD3 R6, P2, PT, R3, 0x1, RZ ;  /* 0x0000000103067810 */ /* 0x000fc60007f5e0ff */
[----:B------:R-:W-:Y:S01]  /*7d40*/  IMAD.X R4, R4, 0x1, ~R9, P1 ;  /* 0x0000000104047824 */ /* 0x000fe200008e0e09 */
[----:B------:R-:W-:Y:S01]  /*7d50*/  IADD3 R10, P1, PT, -R2, R7, RZ ;  /* 0x00000007020a7210 */ /* 0x000fe20007f3e1ff */
[----:B------:R-:W-:-:S03]  /*7d60*/  IMAD.X R8, RZ, RZ, R5, P2 ;  /* 0x000000ffff087224 */ /* 0x000fc600010e0605 */
[C---:B------:R-:W-:Y:S02]  /*7d70*/  ISETP.GE.U32.AND.EX P0, PT, R4.reuse, UR4, PT, P0 ;  /* 0x0000000404007c0c */ /* 0x040fe4000bf06100 */
[----:B------:R-:W-:Y:S02]  /*7d80*/  IADD3.X R9, PT, PT, R4, ~UR4, RZ, P1, !PT ;  /* 0x8000000404097c10 */ /* 0x000fe40008ffe4ff */
[----:B------:R-:W-:Y:S02]  /*7d90*/  SEL R7, R10, R7, P0 ;  /* 0x000000070a077207 */ /* 0x000fe40000000000 */
[----:B------:R-:W-:Y:S02]  /*7da0*/  SEL R6, R6, R3, P0 ;  /* 0x0000000306067207 */ /* 0x000fe40000000000 */
[----:B------:R-:W-:Y:S02]  /*7db0*/  SEL R9, R9, R4, P0 ;  /* 0x0000000409097207 */ /* 0x000fe40000000000 */
[----:B------:R-:W-:-:S02]  /*7dc0*/  SEL R8, R8, R5, P0 ;  /* 0x0000000508087207 */ /* 0x000fc40000000000 */
[----:B------:R-:W-:Y:S01]  /*7dd0*/  ISETP.GE.U32.AND P0, PT, R7, R2, PT ;  /* 0x000000020700720c */ /* 0x000fe20003f06070 */
[----:B------:R-:W-:Y:S01]  /*7de0*/  IMAD.MOV.U32 R7, RZ, RZ, 0x0 ;  /* 0x00000000ff077424 */ /* 0x000fe200078e00ff */
[----:B------:R-:W-:Y:S02]  /*7df0*/  IADD3 R3, P2, PT, R6, 0x1, RZ ;  /* 0x0000000106037810 */ /* 0x000fe40007f5e0ff */
[----:B------:R-:W-:Y:S02]  /*7e00*/  ISETP.GE.U32.AND.EX P0, PT, R9, UR4, PT, P0 ;  /* 0x0000000409007c0c */ /* 0x000fe4000bf06100 */
[----:B------:R-:W-:Y:S01]  /*7e10*/  ISETP.NE.U32.AND P1, PT, R2, RZ, PT ;  /* 0x000000ff0200720c */ /* 0x000fe20003f25070 */
[----:B------:R-:W-:Y:S01]  /*7e20*/  IMAD.X R5, RZ, RZ, R8, P2 ;  /* 0x000000ffff057224 */ /* 0x000fe200010e0608 */
[----:B------:R-:W-:Y:S01]  /*7e30*/  SEL R3, R3, R6, P0 ;  /* 0x0000000603037207 */ /* 0x000fe20000000000 */
[----:B------:R-:W-:Y:S01]  /*7e40*/  IMAD.MOV.U32 R6, RZ, RZ, R0 ;  /* 0x000000ffff067224 */ /* 0x000fe200078e0000 */
[----:B------:R-:W-:-:S02]  /*7e50*/  ISETP.NE.AND.EX P1, PT, RZ, UR4, PT, P1 ;  /* 0x00000004ff007c0c */ /* 0x000fc4000bf25310 */
[----:B------:R-:W-:Y:S02]  /*7e60*/  SEL R5, R5, R8, P0 ;  /* 0x0000000805057207 */ /* 0x000fe40000000000 */
[----:B------:R-:W-:Y:S02]  /*7e70*/  SEL R4, R3, 0xffffffff, P1 ;  /* 0xffffffff03047807 */ /* 0x000fe40000800000 */
[----:B------:R-:W-:Y:S01]  /*7e80*/  SEL R5, R5, 0xffffffff, P1 ;  /* 0xffffffff05057807 */ /* 0x000fe20000800000 */
[----:B------:R-:W-:Y:S06]  /*7e90*/  RET.REL.NODEC R6 `(_ZN3cub18CUB_300001_SM_10006detail9transform16transform_kernelINS2_10policy_hubILb0EN4cuda3std3__45tupleIJN6thrust24THRUST_300001_SM_1000_NS6detail15normal_iteratorINSA_10device_ptrIcEEEESF_EEEE10policy1000ElNS7_12not_equal_toIcEENSC_INSD_IiEEEEJPcSN_EEEvT0_iT1_T2_DpNS2_10kernel_argIT3_EE) ;  /* 0xffffff8006587950 */ /* 0x000fec0003c3ffff */
.L_x_353:
        /* <DEDUP_REMOVED lines=14> */
.L_x_516:


//--------------------- .text._ZN3cub18CUB_300001_SM_10006detail9transform16transform_kernelINS2_10policy_hubILb0EN4cuda3std3__45tupleIJN6thrust24THRUST_300001_SM_1000_NS6detail15normal_iteratorINSA_10device_ptrIcEEEESF_EEEE10policy1000EiNS7_12not_equal_toIcEENSC_INSD_IiEEEEJPcSN_EEEvT0_iT1_T2_DpNS2_10kernel_argIT3_EE --------------------------
	.section	.text._ZN3cub18CUB_300001_SM_10006detail9transform16transform_kernelINS2_10policy_hubILb0EN4cuda3std3__45tupleIJN6thrust24THRUST_300001_SM_1000_NS6detail15normal_iteratorINSA_10device_ptrIcEEEESF_EEEE10policy1000EiNS7_12not_equal_toIcEENSC_INSD_IiEEEEJPcSN_EEEvT0_iT1_T2_DpNS2_10kernel_argIT3_EE,"ax",@progbits
	.align	128
        .global         _ZN3cub18CUB_300001_SM_10006detail9transform16transform_kernelINS2_10policy_hubILb0EN4cuda3std3__45tupleIJN6thrust24THRUST_300001_SM_1000_NS6detail15normal_iteratorINSA_10device_ptrIcEEEESF_EEEE10policy1000EiNS7_12not_equal_toIcEENSC_INSD_IiEEEEJPcSN_EEEvT0_iT1_T2_DpNS2_10kernel_argIT3_EE
        .type           _ZN3cub18CUB_300001_SM_10006detail9transform16transform_kernelINS2_10policy_hubILb0EN4cuda3std3__45tupleIJN6thrust24THRUST_300001_SM_1000_NS6detail15normal_iteratorINSA_10device_ptrIcEEEESF_EEEE10policy1000EiNS7_12not_equal_toIcEENSC_INSD_IiEEEEJPcSN_EEEvT0_iT1_T2_DpNS2_10kernel_argIT3_EE,@function
        .size           _ZN3cub18CUB_300001_SM_10006detail9transform16transform_kernelINS2_10policy_hubILb0EN4cuda3std3__45tupleIJN6thrust24THRUST_300001_SM_1000_NS6detail15normal_iteratorINSA_10device_ptrIcEEEESF_EEEE10policy1000EiNS7_12not_equal_toIcEENSC_INSD_IiEEEEJPcSN_EEEvT0_iT1_T2_DpNS2_10kernel_argIT3_EE,(.L_x_517 - _ZN3cub18CUB_300001_SM_10006detail9transform16transform_kernelINS2_10policy_hubILb0EN4cuda3std3__45tupleIJN6thrust24THRUST_300001_SM_1000_NS6detail15normal_iteratorINSA_10device_ptrIcEEEESF_EEEE10policy1000EiNS7_12not_equal_toIcEENSC_INSD_IiEEEEJPcSN_EEEvT0_iT1_T2_DpNS2_10kernel_argIT3_EE)
        .other          _ZN3cub18CUB_300001_SM_10006detail9transform16transform_kernelINS2_10policy_hubILb0EN4cuda3std3__45tupleIJN6thrust24THRUST_300001_SM_1000_NS6detail15normal_iteratorINSA_10device_ptrIcEEEESF_EEEE10policy1000EiNS7_12not_equal_toIcEENSC_INSD_IiEEEEJPcSN_EEEvT0_iT1_T2_DpNS2_10kernel_argIT3_EE,@"STO_CUDA_ENTRY STV_DEFAULT"
_ZN3cub18CUB_300001_SM_10006detail9transform16transform_kernelINS2_10policy_hubILb0EN4cuda3std3__45tupleIJN6thrust24THRUST_300001_SM_1000_NS6detail15normal_iteratorINSA_10device_ptrIcEEEESF_EEEE10policy1000EiNS7_12not_equal_toIcEENSC_INSD_IiEEEEJPcSN_EEEvT0_iT1_T2_DpNS2_10kernel_argIT3_EE:
.text._ZN3cub18CUB_300001_SM_10006detail9transform16transform_kernelINS2_10policy_hubILb0EN4cuda3std3__45tupleIJN6thrust24THRUST_300001_SM_1000_NS6detail15normal_iteratorINSA_10device_ptrIcEEEESF_EEEE10policy1000EiNS7_12not_equal_toIcEENSC_INSD_IiEEEEJPcSN_EEEvT0_iT1_T2_DpNS2_10kernel_argIT3_EE:
[----:B------:R-:W-:Y:S08]  /*0000*/  LDC R1, c[0x0][0x37c] ;  /* 0x0000df00ff017b82 */ /* 0x000ff00000000800 */
[----:B------:R-:W1:Y:S01]  /*0010*/  S2UR UR9, SR_CTAID.X ;  /* 0x00000000000979c3 */ /* 0x000e620000002500 */
[----:B------:R-:W2:Y:S01]  /*0020*/  LDCU.64 UR4, c[0x0][0x380] ;  /* 0x00007000ff0477ac */ /* 0x000ea20008000a00 */
[----:B------:R-:W3:Y:S01]  /*0030*/  LDCU UR10, c[0x0][0x370] ;  /* 0x00006e00ff0a77ac */ /* 0x000ee20008000800 */
[----:B------:R-:W4:Y:S01]  /*0040*/  LDCU.64 UR20, c[0x0][0x358] ;  /* 0x00006b00ff1477ac */ /* 0x000f220008000a00 */
[----:B--2---:R-:W-:-:S02]  /*0050*/  USHF.L.U32 UR6, UR5, 0x7, URZ ;  /* 0x0000000705067899 */ /* 0x004fc400080006ff */
[----:B-1----:R-:W-:Y:S02]  /*0060*/  UIADD3 UR5, UPT, UPT, UR9, 0x2, URZ ;  /* 0x0000000209057890 */ /* 0x002fe4000fffe0ff */
[----:B------:R-:W-:Y:S02]  /*0070*/  UIMAD UR8, UR6, UR9, URZ ;  /* 0x00000009060872a4 */ /* 0x000fe4000f8e02ff */
[----:B---3--:R-:W-:Y:S02]  /*0080*/  UISETP.GE.U32.AND UP0, UPT, UR5, UR10, UPT ;  /* 0x0000000a0500728c */ /* 0x008fe4000bf06070 */
[----:B------:R-:W-:Y:S02]  /*0090*/  UIADD3 UR7, UPT, UPT, -UR8, UR4, URZ ;  /* 0x0000000408077290 */ /* 0x000fe4000fffe1ff */
[----:B------:R-:W-:Y:S02]  /*00a0*/  UISETP.EQ.OR UP0, UPT, UR9, URZ, UP0 ;  /* 0x000000ff0900728c */ /* 0x000fe40008702670 */
[----:B------:R-:W-:-:S04]  /*00b0*/  UISETP.LT.AND UP1, UPT, UR6, UR7, UPT ;  /* 0x000000070600728c */ /* 0x000fc8000bf21270 */
[----:B------:R-:W-:-:S03]  /*00c0*/  USEL UR22, UR6, UR7, UP1 ;  /* 0x0000000706167287 */ /* 0x000fc60008800000 */
[----:B----4-:R-:W-:Y:S09]  /*00d0*/  BRA.U UP0, `(.L_x_354) ;  /* 0x0000000100dc7547 */ /* 0x010ff2000b800000 */
        /* <DEDUP_REMOVED lines=8> */
[----:B------:R-:W-:Y:S01]  /*0160*/  UIADD3 UR15, UPT, UPT, UR6, 0xf, URZ ;  /* 0x0000000f060f7890 */ /* 0x000fe2000fffe0ff */
[----:B------:R-:W-:Y:S01]  /*0170*/  UMOV UR14, 0x400 ;  /* 0x00000400000e7882 */ /* 0x000fe20000000000 */
[----:B------:R-:W-:Y:S01]  /*0180*/  UMOV UR12, 0x1 ;  /* 0x00000001000c7882 */ /* 0x000fe20000000000 */
[----:B------:R-:W4:Y:S01]  /*0190*/  LDCU.64 UR4, c[0x0][0x398] ;  /* 0x00007300ff0477ac */ /* 0x000f220008000a00 */
[----:B------:R-:W-:-:S04]  /*01a0*/  UIADD3 UR12, UPT, UPT, -UR12, 0x100000, URZ ;  /* 0x001000000c0c7890 */ /* 0x000fc8000fffe1ff */
[----:B------:R-:W-:Y:S02]  /*01b0*/  USHF.L.U32 UR13, UR12, 0xb, URZ ;  /* 0x0000000b0c0d7899 */ /* 0x000fe400080006ff */
[----:B------:R-:W-:Y:S02]  /*01c0*/  USHF.L.U32 UR12, UR12, 0x1, URZ ;  /* 0x000000010c0c7899 */ /* 0x000fe400080006ff */
[----:B--2---:R-:W-:Y:S01]  /*01d0*/  UIADD3 UR16, UPT, UPT, UR15, UR16, URZ ;  /* 0x000000100f107290 */ /* 0x004fe2000fffe0ff */
[----:B------:R-:W2:Y:S01]  /*01e0*/  LDCU.64 UR10, c[0x0][0x3a8] ;  /* 0x00007500ff0a77ac */ /* 0x000ea20008000a00 */
[----:B---3--:R-:W-:Y:S02]  /*01f0*/  UIADD3 UR18, UPT, UPT, UR15, UR18, URZ ;  /* 0x000000120f127290 */ /* 0x008fe4000fffe0ff */
[----:B-1----:R-:W-:Y:S02]  /*0200*/  ULEA UR15, UR19, UR14, 0x18 ;  /* 0x0000000e130f7291 */ /* 0x002fe4000f8ec0ff */
[----:B------:R-:W-:-:S02]  /*0210*/  USHF.R.S32.HI UR9, URZ, 0x1f, UR8 ;  /* 0x0000001fff097899 */ /* 0x000fc40008011408 */
[----:B------:R-:W-:Y:S02]  /*0220*/  ULOP3.LUT UR16, UR16, 0xfffffff0, URZ, 0xc0, !UPT ;  /* 0xfffffff010107892 */ /* 0x000fe4000f8ec0ff */
[----:B------:R-:W-:Y:S02]  /*0230*/  ULOP3.LUT UR18, UR18, 0xfffffff0, URZ, 0xc0, !UPT ;  /* 0xfffffff012127892 */ /* 0x000fe4000f8ec0ff */
[----:B------:R-:W-:Y:S02]  /*0240*/  UIADD3 UR17, UPT, UPT, UR14, 0x80, URZ ;  /* 0x000000800e117890 */ /* 0x000fe4000fffe0ff */
[----:B----4-:R-:W-:Y:S01]  /*0250*/  UIADD3.64 UR4, UPT, UPT, UR8, UR4, URZ ;  /* 0x0000000408047297 */ /* 0x010fe2000fffe0ff */
[----:B------:R-:W1:Y:S02]  /*0260*/  FENCE.VIEW.ASYNC.S ;  /* 0x00000000000073c6 */ /* 0x000e640000000000 */
[----:B-1----:R1:W3:Y:S02]  /*0270*/  SYNCS.EXCH.64 URZ, [UR15], UR12 ;  /* 0x0000000c0fff75b2 */ /* 0x0022e40008000100 */
[----:B------:R-:W-:Y:S01]  /*0280*/  @!PT LDS RZ, [RZ] ;  /* 0x00000000fffff984 */ /* 0x000fe20000000800 */
[----:B------:R-:W-:Y:S01]  /*0290*/  @!PT LDS RZ, [RZ] ;  /* 0x00000000fffff984 */ /* 0x000fe20000000800 */
[----:B------:R-:W-:Y:S01]  /*02a0*/  @!PT LDS RZ, [RZ] ;  /* 0x00000000fffff984 */ /* 0x000fe20000000800 */
[----:B------:R-:W-:Y:S01]  /*02b0*/  @!PT LDS RZ, [RZ] ;  /* 0x00000000fffff984 */ /* 0x000fe20000000800 */
[----:B---3--:R3:W-:Y:S06]  /*02c0*/  MEMBAR.ALL.CTA ;  /* 0x0000000000007992 */ /* 0x0087ec0000008000 */
[----:B---3--:R-:W3:Y:S01]  /*02d0*/  FENCE.VIEW.ASYNC.S ;  /* 0x00000000000073c6 */ /* 0x008ee20000000000 */
[----:B--2---:R-:W-:-:S02]  /*02e0*/  UIADD3.64 UR10, UPT, UPT, UR8, UR10, URZ ;  /* 0x0000000a080a7297 */ /* 0x004fc4000fffe0ff */
[----:B------:R-:W-:Y:S02]  /*02f0*/  USHF.R.U32.HI UR9, URZ, 0x4, UR16 ;  /* 0x00000004ff097899 */ /* 0x000fe40008011610 */
[----:B------:R-:W-:Y:S02]  /*0300*/  UIADD3 UR16, UPT, UPT, UR16, UR18, URZ ;  /* 0x0000001210107290 */ /* 0x000fe4000fffe0ff */
[----:B------:R-:W-:Y:S02]  /*0310*/  ULEA UR14, UR19, UR17, 0x18 ;  /* 0x00000011130e7291 */ /* 0x000fe4000f8ec0ff */
[----:B------:R-:W-:Y:S02]  /*0320*/  USHF.R.U32.HI UR18, URZ, 0x4, UR18 ;  /* 0x00000004ff127899 */ /* 0x000fe40008011612 */
[----:B------:R-:W-:Y:S01]  /*0330*/  UPRMT UR9, UR9, 0x5410, URZ ;  /* 0x0000541009097896 */ /* 0x000fe200080000ff */
[----:B------:R-:W-:Y:S01]  /*0340*/  IMAD.U32 R0, RZ, RZ, UR16 ;  /* 0x00000010ff007e24 */ /* 0x000fe2000f8e00ff */
[----:B------:R-:W-:-:S02]  /*0350*/  UIADD3 UR24, UPT, UPT, UR6, 0x80, UR14 ;  /* 0x0000008006187890 */ /* 0x000fc4000fffe00e */
[----:B------:R-:W-:Y:S01]  /*0360*/  UPRMT UR18, UR18, 0x5410, URZ ;  /* 0x0000541012127896 */ /* 0x000fe200080000ff */
[----:B------:R-:W-:-:S04]  /*0370*/  UMOV UR25, UR15 ;  /* 0x0000000f00197c82 */ /* 0x000fc80008000000 */
[----:B---3--:R1:W-:Y:S04]  /*0380*/  UBLKCP.S.G [UR14], [UR4], UR9 ;  /* 0x0000000e040073ba */ /* 0x0083e80008000209 */
[----:B------:R1:W-:Y:S01]  /*0390*/  UBLKCP.S.G [UR24], [UR10], UR18 ;  /* 0x000000180a0073ba */ /* 0x0003e20008000212 */
[----:B------:R1:W-:Y:S01]  /*03a0*/  SYNCS.ARRIVE.TRANS64 RZ, [UR15], R0 ;  /* 0x00000000ffff79a7 */ /* 0x0003e2000800000f */
[----:B------:R-:W-:Y:S01]  /*03b0*/  NOP ;  /* 0x0000000000007918 */ /* 0x000fe20000000000 */
.L_x_356:
[----:B-1----:R-:W-:Y:S05]  /*03c0*/  BSYNC.RECONVERGENT B0 ;  /* 0x0000000000007941 */ /* 0x002fea0003800200 */
.L_x_355:
[----:B------:R-:W1:Y:S08]  /*03d0*/  S2UR UR5, SR_CgaCtaId ;  /* 0x00000000000579c3 */ /* 0x000e700000008800 */
[----:B------:R-:W-:Y:S01]  /*03e0*/  BAR.SYNC.DEFER_BLOCKING 0x0 ;  /* 0x0000000000007b1d */ /* 0x000fe20000010000 */
[----:B------:R-:W-:-:S05]  /*03f0*/  SHF.L.U32 R0, RZ, 0x1f, RZ ;  /* 0x0000001fff007819 */ /* 0x000fca00000006ff */
[----:B------:R-:W-:Y:S02]  /*0400*/  UMOV UR4, 0x400 ;  /* 0x0000040000047882 */ /* 0x000fe40000000000 */
[----:B-1----:R-:W-:-:S12]  /*0410*/  ULEA UR4, UR5, UR4, 0x18 ;  /* 0x0000000405047291 */ /* 0x002fd8000f8ec0ff */
.L_x_357:
[----:B------:R-:W1:Y:S02]  /*0420*/  SYNCS.PHASECHK.TRANS64.TRYWAIT P0, [UR4], R0 ;  /* 0x00000000ff0075a7 */ /* 0x000e640008001104 */
[----:B-1----:R-:W-:Y:S05]  /*0430*/  @!P0 BRA `(.L_x_357) ;  /* 0xfffffffc00f88947 */ /* 0x002fea000383ffff */
[----:B------:R-:W-:Y:S05]  /*0440*/  BRA `(.L_x_358) ;  /* 0x00000070000c7947 */ /* 0x000fea0003800000 */
.L_x_354:
[----:B------:R-:W1:Y:S01]  /*0450*/  S2R R5, SR_CgaCtaId ;  /* 0x0000000000057919 */ /* 0x000e620000008800 */
[----:B------:R-:W2:Y:S01]  /*0460*/  LDCU UR17, c[0x0][0x3a0] ;  /* 0x00007400ff1177ac */ /* 0x000ea20008000800 */
[----:B------:R-:W-:Y:S01]  /*0470*/  MOV R0, 0x400 ;  /* 0x0000040000007802 */ /* 0x000fe20000000f00 */
[----:B------:R-:W-:Y:S01]  /*0480*/  BSSY.RECONVERGENT B0, `(.L_x_359) ;  /* 0x000036d000007945 */ /* 0x000fe20003800200 */
[----:B------:R-:W3:Y:S01]  /*0490*/  S2R R3, SR_SWINHI ;  /* 0x0000000000037919 */ /* 0x000ee20000002f00 */
[----:B------:R-:W4:Y:S02]  /*04a0*/  LDCU.64 UR4, c[0x0][0x398] ;  /* 0x00007300ff0477ac */ /* 0x000f240008000a00 */
[----:B------:R-:W-:Y:S01]  /*04b0*/  VIADD R0, R0, 0x80 ;  /* 0x0000008000007836 */ /* 0x000fe20000000000 */
[----:B------:R-:W-:Y:S02]  /*04c0*/  USHF.R.S32.HI UR16, URZ, 0x1f, UR8 ;  /* 0x0000001fff107899 */ /* 0x000fe40008011408 */
[----:B------:R-:W-:-:S02]  /*04d0*/  USHF.R.S32.HI UR9, URZ, 0x1f, UR22 ;  /* 0x0000001fff097899 */ /* 0x000fc40008011416 */
[----:B--2---:R-:W-:Y:S02]  /*04e0*/  UIADD3 UR11, UP0, UPT, UR8, UR17, URZ ;  /* 0x00000011080b7290 */ /* 0x004fe4000ff1e0ff */
[----:B------:R-:W-:Y:S02]  /*04f0*/  USHF.R.S32.HI UR13, URZ, 0x1f, UR17 ;  /* 0x0000001fff0d7899 */ /* 0x000fe40008011411 */
[----:B----4-:R-:W-:-:S03]  /*0500*/  UIADD3 UR11, UP1, UPT, UR11, UR4, URZ ;  /* 0x000000040b0b7290 */ /* 0x010fc6000ff3e0ff */
[----:B------:R-:W-:Y:S01]  /*0510*/  UMOV UR4, URZ ;  /* 0x000000ff00047c82 */ /* 0x000fe20008000000 */
[----:B------:R-:W-:Y:S01]  /*0520*/  UIADD3.X UR12, UPT, UPT, UR5, UR16, UR13, UP1, UP0 ;  /* 0x00000010050c7290 */ /* 0x000fe20008fe040d */
[----:B-1----:R-:W-:-:S04]  /*0530*/  LEA R2, R5, R0, 0x18 ;  /* 0x0000000005027211 */ /* 0x002fc800078ec0ff */
[----:B------:R-:W-:Y:S02]  /*0540*/  MOV R4, R2 ;  /* 0x0000000200047202 */ /* 0x000fe40000000f00 */
[----:B---3--:R-:W-:-:S03]  /*0550*/  MOV R5, R3 ;  /* 0x0000000300057202 */ /* 0x008fc60000000f00 */
[----:B------:R-:W-:-:S05]  /*0560*/  VIADD R3, R4, UR17 ;  /* 0x0000001104037c36 */ /* 0x000fca0008000000 */
[----:B------:R-:W-:-:S04]  /*0570*/  LOP3.LUT R3, R3, UR11, RZ, 0x3c, !PT ;  /* 0x0000000b03037c12 */ /* 0x000fc8000f8e3cff */
[C---:B------:R-:W-:Y:S02]  /*0580*/  LOP3.LUT R0, R3.reuse, 0x8, RZ, 0xc0, !PT ;  /* 0x0000000803007812 */ /* 0x040fe400078ec0ff */
[C---:B------:R-:W-:Y:S02]  /*0590*/  R2P PR, R3.reuse, 0x6 ;  /* 0x0000000603007804 */ /* 0x040fe40000000000 */
[----:B------:R-:W-:Y:S02]  /*05a0*/  LOP3.LUT R3, R3, 0x1, RZ, 0xc0, !PT ;  /* 0x0000000103037812 */ /* 0x000fe400078ec0ff */
[----:B------:R-:W-:Y:S02]  /*05b0*/  IADD3 R0, PT, PT, -R0, 0x10, RZ ;  /* 0x0000001000007810 */ /* 0x000fe40007ffe1ff */
[----:B------:R-:W-:Y:S02]  /*05c0*/  ISETP.NE.U32.AND P0, PT, R3, 0x1, PT ;  /* 0x000000010300780c */ /* 0x000fe40003f05070 */
[----:B------:R-:W-:-:S02]  /*05d0*/  SEL R0, R0, 0x4, !P2 ;  /* 0x0000000400007807 */ /* 0x000fc40005000000 */
[----:B------:R-:W-:Y:S02]  /*05e0*/  ISETP.NE.U32.AND.EX P0, PT, RZ, RZ, PT, P0 ;  /* 0x000000ffff00720c */ /* 0x000fe40003f05100 */
[----:B------:R-:W-:-:S04]  /*05f0*/  SEL R0, R0, 0x2, !P1 ;  /* 0x0000000200007807 */ /* 0x000fc80004800000 */
[----:B------:R-:W-:-:S04]  /*0600*/  SEL R0, R0, 0x1, P0 ;  /* 0x0000000100007807 */ /* 0x000fc80000000000 */
[C---:B------:R-:W-:Y:S01]  /*0610*/  ISETP.LE.U32.AND P0, PT, R0.reuse, UR22, PT ;  /* 0x0000001600007c0c */ /* 0x040fe2000bf03070 */
[----:B------:R-:W-:-:S05]  /*0620*/  VIADD R0, R0, 0xfffffffe ;  /* 0xfffffffe00007836 */ /* 0x000fca0000000000 */
        /* <DEDUP_REMOVED lines=8> */
.L_x_494:
[----:B------:R-:W-:Y:S05]  /*06b0*/  BRX R4 -0x6c0                                                                                                                                                                                                                                                                                                           (*"BRANCH_TARGETS .L_x_495,.L_x_496,.L_x_497"*) ;  /* 0xfffffff804507949 */ /* 0x000fea000383ffff */
.L_x_496:
        /* <DEDUP_REMOVED lines=19> */
[----:B------:R-:W-:-:S07]  /*07f0*/  IMAD.IADD R9, R2, 0x1, R9 ;  /* 0x0000000102097824 */ /* 0x000fce00078e0209 */
.L_x_363:
        /* <DEDUP_REMOVED lines=10> */
.L_x_362:
[----:B------:R-:W-:Y:S05]  /*08a0*/  BSYNC.RECONVERGENT B1 ;  /* 0x0000000000017941 */ /* 0x000fea0003800200 */
.L_x_361:
[----:B------:R-:W-:Y:S01]  /*08b0*/  UIADD3 UR19, UP0, UPT, UR22, -UR5, URZ ;  /* 0x8000000516137290 */ /* 0x000fe2000ff1e0ff */
        /* <DEDUP_REMOVED lines=13> */
[----:B------:R-:W-:Y:S01]  /*0990*/  IMAD.U32 R10, RZ, RZ, UR18 ;  /* 0x00000012ff0a7e24 */ /* 0x000fe2000f8e00ff */
[----:B------:R-:W-:Y:S01]  /*09a0*/  ISETP.LT.U32.AND P0, PT, R9, UR17, PT ;  /* 0x0000001109007c0c */ /* 0x000fe2000bf01070 */
[----:B------:R-:W-:Y:S01]  /*09b0*/  IMAD.MOV.U32 R11, RZ, RZ, -0x1 ;  /* 0xffffffffff0b7424 */ /* 0x000fe200078e00ff */
[----:B------:R-:W-:Y:S01]  /*09c0*/  ISETP.GT.U32.AND.EX P1, PT, R0, RZ, PT, P1 ;  /* 0x000000ff0000720c */ /* 0x000fe20003f24110 */
[----:B------:R-:W-:Y:S01]  /*09d0*/  IMAD.U32 R0, RZ, RZ, UR17 ;  /* 0x00000011ff007e24 */ /* 0x000fe2000f8e00ff */
[----:B------:R-:W-:-:S02]  /*09e0*/  ISETP.GT.U32.AND.EX P0, PT, R2, RZ, PT, P0 ;  /* 0x000000ff0200720c */ /* 0x000fc40003f04100 */
[----:B------:R-:W-:Y:S02]  /*09f0*/  SEL R10, R10, RZ, P1 ;  /* 0x000000ff0a0a7207 */ /* 0x000fe40000800000 */
[----:B------:R-:W-:Y:S02]  /*0a00*/  SEL R13, R0, R9, P1 ;  /* 0x00000009000d7207 */ /* 0x000fe40000800000 */
[----:B------:R-:W-:-:S04]  /*0a10*/  SEL R2, RZ, 0x1, !P0 ;  /* 0x00000001ff027807 */ /* 0x000fc80004000000 */
        /* <DEDUP_REMOVED lines=24> */
.L_x_367:
[----:B------:R-:W-:-:S07]  /*0ba0*/  MOV R0, 0xbc0 ;  /* 0x00000bc000007802 */ /* 0x000fce0000000f00 */
[----:B------:R-:W-:Y:S05]  /*0bb0*/  CALL.REL.NOINC `($__internal_1_$__cuda_sm20_div_u64) ;  /* 0x0000006c00347944 */ /* 0x000fea0003c00000 */
.L_x_368:
[----:B------:R-:W-:Y:S05]  /*0bc0*/  BSYNC.RECONVERGENT B2 ;  /* 0x0000000000027941 */ /* 0x000fea0003800200 */
.L_x_366:
        /* <DEDUP_REMOVED lines=13> */
[----:B------:R-:W-:Y:S02]  /*0ca0*/  IMAD.U32 R9, RZ, RZ, UR8 ;  /* 0x00000008ff097e24 */ /* 0x000fe4000f8e00ff */
[----:B------:R-:W-:Y:S01]  /*0cb0*/  VIADD R14, R2, 0x1 ;  /* 0x00000001020e7836 */ /* 0x000fe20000000000 */
[----:B------:R-:W3:Y:S01]  /*0cc0*/  LDCU.64 UR24, c[0x0][0x398] ;  /* 0x00007300ff1877ac */ /* 0x000ee20008000a00 */
[----:B------:R-:W-:Y:S02]  /*0cd0*/  IMAD R2, R6, UR15, RZ ;  /* 0x0000000f06027c24 */ /* 0x000fe4000f8e02ff */
[----:B------:R-:W-:Y:S01]  /*0ce0*/  IMAD.MOV.U32 R18, RZ, RZ, R7 ;  /* 0x000000ffff127224 */ /* 0x000fe200078e0007 */
[----:B------:R-:W-:Y:S01]  /*0cf0*/  UMOV UR11, 0x400 ;  /* 0x00000400000b7882 */ /* 0x000fe20000000000 */
[----:B------:R-:W-:Y:S01]  /*0d00*/  LOP3.LUT R14, R14, 0x3, RZ, 0xc0, !PT ;  /* 0x000000030e0e7812 */ /* 0x000fe200078ec0ff */
[----:B------:R-:W-:Y:S01]  /*0d10*/  UIADD3 UR11, UPT, UPT, UR11, 0x80, URZ ;  /* 0x000000800b0b7890 */ /* 0x000fe2000fffe0ff */
[----:B------:R-:W-:Y:S01]  /*0d20*/  IMAD R2, R2, UR14, RZ ;  /* 0x0000000e02027c24 */ /* 0x000fe2000f8e02ff */
[----:B--2---:R-:W-:-:S04]  /*0d30*/  LEA R10, P1, R7, UR10, 0x2 ;  /* 0x0000000a070a7c11 */ /* 0x004fc8000f8210ff */
[----:B------:R-:W-:Y:S01]  /*0d40*/  IADD3 R10, P2, P3, R10, UR5, R9 ;  /* 0x000000050a0a7c10 */ /* 0x000fe2000fb5e009 */
[----:B-1----:R-:W-:Y:S01]  /*0d50*/  ULEA UR11, UR12, UR11, 0x18 ;  /* 0x0000000b0c0b7291 */ /* 0x002fe2000f8ec0ff */
[----:B------:R-:W-:Y:S01]  /*0d60*/  LEA.HI.X R11, R7, UR13, RZ, 0x2, P1 ;  /* 0x0000000d070b7c11 */ /* 0x000fe200088f14ff */
[----:B------:R-:W-:Y:S01]  /*0d70*/  HFMA2 R9, -RZ, RZ, 0, 0 ;  /* 0x00000000ff097431 */ /* 0x000fe200000001ff */
[----:B---3--:R-:W-:Y:S01]  /*0d80*/  IADD3 R10, P1, PT, R10, UR24, RZ ;  /* 0x000000180a0a7c10 */ /* 0x008fe2000ff3e0ff */
[----:B------:R-:W-:Y:S01]  /*0d90*/  UIADD3 UR10, UPT, UPT, UR11, UR10, URZ ;  /* 0x0000000a0b0a7290 */ /* 0x000fe2000fffe0ff */
[----:B------:R-:W-:-:S04]  /*0da0*/  IADD3.X R11, PT, PT, RZ, UR16, R11, P2, P3 ;  /* 0x00000010ff0b7c10 */ /* 0x000fc800097e640b */
[----:B------:R-:W-:Y:S02]  /*0db0*/  IADD3.X R11, PT, PT, R11, UR25, RZ, P1, !PT ;  /* 0x000000190b0b7c10 */ /* 0x000fe40008ffe4ff */
[----:B------:R-:W-:Y:S02]  /*0dc0*/  IADD3 R14, P1, PT, RZ, -R14, RZ ;  /* 0x8000000eff0e7210 */ /* 0x000fe40007f3e0ff */
[----:B------:R-:W-:-:S03]  /*0dd0*/  LEA R0, R7, UR10, 0x2 ;  /* 0x0000000a07007c11 */ /* 0x000fc6000f8e10ff */
[----:B------:R-:W-:Y:S02]  /*0de0*/  IMAD.X R16, RZ, RZ, -0x1, P1 ;  /* 0xffffffffff107424 */ /* 0x000fe400008e06ff */
[----:B------:R-:W-:-:S07]  /*0df0*/  VIADD R15, R0, UR5 ;  /* 0x00000005000f7c36 */ /* 0x000fce0008000000 */
.L_x_371:
[----:B------:R-:W-:Y:S01]  /*0e00*/  IADD3 R14, P1, PT, R14, 0x1, RZ ;  /* 0x000000010e0e7810 */ /* 0x000fe20007f3e0ff */
[----:B------:R-:W-:Y:S01]  /*0e10*/  IMAD.MOV.U32 R12, RZ, RZ, R10 ;  /* 0x000000ffff0c7224 */ /* 0x000fe200078e000a */
[----:B------:R-:W-:Y:S01]  /*0e20*/  IADD3 R18, P2, PT, R4, R18, RZ ;  /* 0x0000001204127210 */ /* 0x000fe20007f5e0ff */
[----:B------:R-:W-:Y:S02]  /*0e30*/  IMAD.MOV.U32 R13, RZ, RZ, R11 ;  /* 0x000000ffff0d7224 */ /* 0x000fe400078e000b */
[----:B------:R-:W-:Y:S01]  /*0e40*/  IMAD.X R16, RZ, RZ, R16, P1 ;  /* 0x000000ffff107224 */ /* 0x000fe200008e0610 */
[----:B------:R-:W-:Y:S01]  /*0e50*/  ISETP.NE.U32.AND P1, PT, R14, RZ, PT ;  /* 0x000000ff0e00720c */ /* 0x000fe20003f25070 */
[----:B------:R-:W-:Y:S01]  /*0e60*/  IMAD.WIDE.U32 R10, R4, 0x4, R12 ;  /* 0x00000004040a7825 */ /* 0x000fe200078e000c */
[----:B------:R-:W-:Y:S01]  /*0e70*/  @!PT LDS RZ, [RZ] ;  /* 0x00000000fffff984 */ /* 0x000fe20000000800 */
[----:B------:R-:W-:Y:S01]  /*0e80*/  @!PT LDS RZ, [RZ] ;  /* 0x00000000fffff984 */ /* 0x000fe20000000800 */
[----:B------:R-:W-:Y:S01]  /*0e90*/  @!PT LDS RZ, [RZ] ;  /* 0x00000000fffff984 */ /* 0x000fe20000000800 */
[----:B------:R1:W-:Y:S02]  /*0ea0*/  LDGSTS.E [R15], desc[UR20][R12.64] ;  /* 0x000000000c0f7fae */ /* 0x0003e4000b9a1014 */
[----:B------:R-:W-:Y:S01]  /*0eb0*/  ISETP.NE.AND.EX P1, PT, R16, RZ, PT, P1 ;  /* 0x000000ff1000720c */ /* 0x000fe20003f25310 */
[----:B------:R-:W-:-:S02]  /*0ec0*/  IMAD.X R9, RZ, RZ, R9, P2 ;  /* 0x000000ffff097224 */ /* 0x000fc400010e0609 */
[----:B-1----:R-:W-:-:S10]  /*0ed0*/  IMAD R15, R2, 0x4, R15 ;  /* 0x00000004020f7824 */ /* 0x002fd400078e020f */
[----:B------:R-:W-:Y:S05]  /*0ee0*/  @P1 BRA `(.L_x_371) ;  /* 0xfffffffc00c41947 */ /* 0x000fea000383ffff */
.L_x_370:
[----:B------:R-:W-:Y:S05]  /*0ef0*/  BSYNC.RECONVERGENT B2 ;  /* 0x0000000000027941 */ /* 0x000fea0003800200 */
.L_x_369:
[----:B------:R-:W-:Y:S05]  /*0f00*/  @!P0 BRA `(.L_x_365) ;  /* 0x0000000000b08947 */ /* 0x000fea0003800000 */
[----:B------:R-:W1:Y:S01]  /*0f10*/  S2UR UR12, SR_CgaCtaId ;  /* 0x00000000000c79c3 */ /* 0x000e620000008800 */
[----:B------:R-:W2:Y:S01]  /*0f20*/  LDCU UR10, c[0x0][0x3a0] ;  /* 0x00007400ff0a77ac */ /* 0x000ea20008000800 */
[----:B------:R-:W-:Y:S02]  /*0f30*/  IMAD.U32 R11, RZ, RZ, UR8 ;  /* 0x00000008ff0b7e24 */ /* 0x000fe4000f8e00ff */
[----:B------:R-:W-:Y:S01]  /*0f40*/  IMAD R0, R6, UR15, RZ ;  /* 0x0000000f06007c24 */ /* 0x000fe2000f8e02ff */
[----:B------:R-:W-:Y:S01]  /*0f50*/  UMOV UR11, 0x400 ;  /* 0x00000400000b7882 */ /* 0x000fe20000000000 */
[----:B------:R-:W3:Y:S02]  /*0f60*/  LDCU.64 UR24, c[0x0][0x398] ;  /* 0x00007300ff1877ac */ /* 0x000ee40008000a00 */
[----:B------:R-:W-:Y:S01]  /*0f70*/  IMAD R0, R0, UR14, RZ ;  /* 0x0000000e00007c24 */ /* 0x000fe2000f8e02ff */
[----:B------:R-:W-:Y:S01]  /*0f80*/  UIADD3 UR11, UPT, UPT, UR11, 0x80, URZ ;  /* 0x000000800b0b7890 */ /* 0x000fe2000fffe0ff */
[----:B--2---:R-:W-:-:S04]  /*0f90*/  LEA R10, P0, R18, UR10, 0x2 ;  /* 0x0000000a120a7c11 */ /* 0x004fc8000f8010ff */
[----:B------:R-:W-:Y:S01]  /*0fa0*/  IADD3 R10, P1, P2, R10, UR5, R11 ;  /* 0x000000050a0a7c10 */ /* 0x000fe2000fa3e00b */
[----:B-1----:R-:W-:Y:S01]  /*0fb0*/  ULEA UR11, UR12, UR11, 0x18 ;  /* 0x0000000b0c0b7291 */ /* 0x002fe2000f8ec0ff */
[----:B------:R-:W-:Y:S02]  /*0fc0*/  LEA.HI.X R11, R18, UR13, R9, 0x2, P0 ;  /* 0x0000000d120b7c11 */ /* 0x000fe400080f1409 */
[----:B---3--:R-:W-:Y:S01]  /*0fd0*/  IADD3 R10, P0, PT, R10, UR24, RZ ;  /* 0x000000180a0a7c10 */ /* 0x008fe2000ff1e0ff */
[----:B------:R-:W-:Y:S01]  /*0fe0*/  UIADD3 UR11, UPT, UPT, UR11, UR10, URZ ;  /* 0x0000000a0b0b7290 */ /* 0x000fe2000fffe0ff */
[----:B------:R-:W-:-:S04]  /*0ff0*/  IADD3.X R11, PT, PT, RZ, UR16, R11, P1, P2 ;  /* 0x00000010ff0b7c10 */ /* 0x000fc80008fe440b */
[----:B------:R-:W-:Y:S02]  /*1000*/  IADD3.X R11, PT, PT, R11, UR25, RZ, P0, !PT ;  /* 0x000000190b0b7c10 */ /* 0x000fe400087fe4ff */
[----:B------:R-:W-:-:S05]  /*1010*/  LEA R25, R18, UR11, 0x2 ;  /* 0x0000000b12197c11 */ /* 0x000fca000f8e10ff */
[----:B------:R-:W-:-:S04]  /*1020*/  VIADD R25, R25, UR5 ;  /* 0x0000000519197c36 */ /* 0x000fc80008000000 */
[C-C-:B------:R-:W-:Y:S02]  /*1030*/  IMAD R27, R0.reuse, 0x4, R25.reuse ;  /* 0x00000004001b7824 */ /* 0x140fe400078e0219 */
[C-C-:B------:R-:W-:Y:S02]  /*1040*/  IMAD R29, R0.reuse, 0x8, R25.reuse ;  /* 0x00000008001d7824 */ /* 0x140fe400078e0219 */
[----:B------:R-:W-:-:S07]  /*1050*/  IMAD R2, R0, 0xc, R25 ;  /* 0x0000000c00027824 */ /* 0x000fce00078e0219 */
.L_x_372:
        /* <DEDUP_REMOVED lines=23> */
.L_x_365:
[----:B------:R-:W-:Y:S05]  /*11d0*/  BSYNC.RECONVERGENT B1 ;  /* 0x0000000000017941 */ /* 0x000fea0003800200 */
.L_x_364:
[----:B------:R-:W-:-:S06]  /*11e0*/  ULOP3.LUT UR17, UR19, 0x3, URZ, 0xc0, !UPT ;  /* 0x0000000313117892 */ /* 0x000fcc000f8ec0ff */
[----:B------:R-:W-:-:S04]  /*11f0*/  ISETP.LT.U32.AND P0, PT, R7, UR17, PT ;  /* 0x0000001107007c0c */ /* 0x000fc8000bf01070 */
[----:B------:R-:W-:-:S13]  /*1200*/  ISETP.GT.U32.AND.EX P0, PT, RZ, RZ, PT, P0 ;  /* 0x000000ffff00720c */ /* 0x000fda0003f04100 */
[----:B------:R-:W-:Y:S05]  /*1210*/  @!P0 BRA `(.L_x_373) ;  /* 0x00000028004c8947 */ /* 0x000fea0003800000 */
[----:B------:R-:W1:Y:S01]  /*1220*/  LDC R9, c[0x0][0x3a0] ;  /* 0x0000e800ff097b82 */ /* 0x000e620000000800 */
[----:B------:R-:W-:Y:S01]  /*1230*/  ULOP3.LUT UR12, UR19, 0xfffffffc, URZ, 0xc0, !UPT ;  /* 0xfffffffc130c7892 */ /* 0x000fe2000f8ec0ff */
[----:B------:R-:W-:Y:S01]  /*1240*/  IMAD.MOV.U32 R21, RZ, RZ, RZ ;  /* 0x000000ffff157224 */ /* 0x000fe200078e00ff */
[----:B------:R-:W2:Y:S01]  /*1250*/  LDCU.64 UR24, c[0x0][0x398] ;  /* 0x00007300ff1877ac */ /* 0x000ea20008000a00 */
[----:B------:R-:W-:Y:S01]  /*1260*/  BSSY.RECONVERGENT B1, `(.L_x_374) ;  /* 0x0000024000017945 */ /* 0x000fe20003800200 */
[----:B------:R-:W-:Y:S02]  /*1270*/  IMAD.MOV.U32 R6, RZ, RZ, RZ ;  /* 0x000000ffff067224 */ /* 0x000fe400078e00ff */
[----:B------:R-:W-:Y:S01]  /*1280*/  IMAD.WIDE.U32 R20, R3, UR15, R20 ;  /* 0x0000000f03147c25 */ /* 0x000fe2000f8e0014 */
[----:B------:R-:W3:Y:S01]  /*1290*/  S2UR UR11, SR_CgaCtaId ;  /* 0x00000000000b79c3 */ /* 0x000ee20000008800 */
[----:B------:R-:W-:Y:S02]  /*12a0*/  UMOV UR10, 0x400 ;  /* 0x00000400000a7882 */ /* 0x000fe40000000000 */
[----:B------:R-:W-:Y:S01]  /*12b0*/  IMAD.U32 R3, RZ, RZ, UR23 ;  /* 0x00000017ff037e24 */ /* 0x000fe2000f8e00ff */
[----:B------:R-:W-:Y:S01]  /*12c0*/  UIADD3 UR10, UPT, UPT, UR10, 0x80, URZ ;  /* 0x000000800a0a7890 */ /* 0x000fe2000fffe0ff */
[----:B------:R-:W-:-:S02]  /*12d0*/  IMAD.U32 R2, RZ, RZ, UR12 ;  /* 0x0000000cff027e24 */ /* 0x000fc4000f8e00ff */
[----:B------:R-:W-:Y:S02]  /*12e0*/  IMAD R11, R21, UR14, RZ ;  /* 0x0000000e150b7c24 */ /* 0x000fe4000f8e02ff */
[----:B------:R-:W-:-:S04]  /*12f0*/  IMAD.WIDE.U32 R2, R20, UR14, R2 ;  /* 0x0000000e14027c25 */ /* 0x000fc8000f8e0002 */
[----:B------:R-:W-:Y:S02]  /*1300*/  IMAD.IADD R11, R3, 0x1, R11 ;  /* 0x00000001030b7824 */ /* 0x000fe400078e020b */
[----:B------:R-:W-:Y:S01]  /*1310*/  IMAD.U32 R3, RZ, RZ, UR12 ;  /* 0x0000000cff037e24 */ /* 0x000fe2000f8e00ff */
[----:B-1----:R-:W-:Y:S01]  /*1320*/  IADD3 R0, P0, P1, R2, UR8, R9 ;  /* 0x0000000802007c10 */ /* 0x002fe2000f91e009 */
[----:B------:R-:W-:Y:S01]  /*1330*/  IMAD.U32 R2, RZ, RZ, UR13 ;  /* 0x0000000dff027e24 */ /* 0x000fe2000f8e00ff */
[--C-:B------:R-:W-:Y:S02]  /*1340*/  IADD3 R8, PT, PT, R8, R9, R5.reuse ;  /* 0x0000000908087210 */ /* 0x100fe40007ffe005 */
[----:B------:R-:W-:Y:S02]  /*1350*/  IADD3 R9, P2, P3, R0, UR5, R5 ;  /* 0x0000000500097c10 */ /* 0x000fe4000fb5e005 */
[----:B------:R-:W-:Y:S01]  /*1360*/  IADD3.X R11, PT, PT, R11, UR16, R2, P0, P1 ;  /* 0x000000100b0b7c10 */ /* 0x000fe200087e2402 */
[----:B---3--:R-:W-:Y:S01]  /*1370*/  ULEA UR10, UR11, UR10, 0x18 ;  /* 0x0000000a0b0a7291 */ /* 0x008fe2000f8ec0ff */
[----:B------:R-:W-:Y:S01]  /*1380*/  IADD3 R0, PT, PT, R8, UR5, R3 ;  /* 0x0000000508007c10 */ /* 0x000fe2000fffe003 */
[----:B------:R-:W-:Y:S01]  /*1390*/  IMAD.MOV.U32 R8, RZ, RZ, RZ ;  /* 0x000000ffff087224 */ /* 0x000fe200078e00ff */
[----:B--2---:R-:W-:-:S02]  /*13a0*/  IADD3 R9, P0, PT, R9, UR24, RZ ;  /* 0x0000001809097c10 */ /* 0x004fc4000ff1e0ff */
[----:B------:R-:W-:Y:S01]  /*13b0*/  IADD3.X R11, PT, PT, RZ, R11, RZ, P2, P3 ;  /* 0x0000000bff0b7210 */ /* 0x000fe200017e64ff */
[----:B------:R-:W-:-:S03]  /*13c0*/  VIADD R5, R0, UR10 ;  /* 0x0000000a00057c36 */ /* 0x000fc60008000000 */
[----:B------:R-:W-:-:S07]  /*13d0*/  IADD3.X R11, PT, PT, R11, UR25, RZ, P0, !PT ;  /* 0x000000190b0b7c10 */ /* 0x000fce00087fe4ff */
.L_x_375:
[----:B------:R-:W-:-:S05]  /*13e0*/  IADD3 R2, P0, PT, R6, R9, RZ ;  /* 0x0000000906027210 */ /* 0x000fca0007f1e0ff */
[----:B------:R-:W-:-:S05]  /*13f0*/  IMAD.X R3, R8, 0x1, R11, P0 ;  /* 0x0000000108037824 */ /* 0x000fca00000e060b */
[----:B------:R-:W2:Y:S01]  /*1400*/  LDG.E.U8 R2, desc[UR20][R2.64] ;  /* 0x0000001402027981 */ /* 0x000ea2000c1e1100 */
[----:B------:R-:W-:-:S04]  /*1410*/  IADD3 R6, P0, PT, R4, R6, RZ ;  /* 0x0000000604067210 */ /* 0x000fc80007f1e0ff */
[----:B------:R-:W-:Y:S01]  /*1420*/  IADD3 R0, P1, PT, R7, R6, RZ ;  /* 0x0000000607007210 */ /* 0x000fe20007f3e0ff */
[----:B------:R-:W-:-:S03]  /*1430*/  IMAD.X R8, RZ, RZ, R8, P0 ;  /* 0x000000ffff087224 */ /* 0x000fc600000e0608 */
[----:B------:R-:W-:Y:S02]  /*1440*/  ISETP.GE.U32.AND P0, PT, R0, UR17, PT ;  /* 0x0000001100007c0c */ /* 0x000fe4000bf06070 */
[----:B------:R-:W-:-:S04]  /*1450*/  IADD3.X R0, PT, PT, RZ, R8, RZ, P1, !PT ;  /* 0x00000008ff007210 */ /* 0x000fc80000ffe4ff */
[----:B------:R-:W-:Y:S01]  /*1460*/  ISETP.GE.U32.AND.EX P0, PT, R0, RZ, PT, P0 ;  /* 0x000000ff0000720c */ /* 0x000fe20003f06100 */
[----:B--2---:R1:W-:Y:S02]  /*1470*/  STS.U8 [R5], R2 ;  /* 0x0000000205007388 */ /* 0x0043e40000000000 */
[----:B-1----:R-:W-:-:S10]  /*1480*/  IMAD.IADD R5, R4, 0x1, R5 ;  /* 0x0000000104057824 */ /* 0x002fd400078e0205 */
[----:B------:R-:W-:Y:S05]  /*1490*/  @!P0 BRA `(.L_x_375) ;  /* 0xfffffffc00d08947 */ /* 0x000fea000383ffff */
[----:B------:R-:W-:Y:S05]  /*14a0*/  BSYNC.RECONVERGENT B1 ;  /* 0x0000000000017941 */ /* 0x000fea0003800200 */
.L_x_374:
[----:B------:R-:W-:Y:S05]  /*14b0*/  BRA `(.L_x_373) ;  /* 0x0000002400a47947 */ /* 0x000fea0003800000 */
.L_x_495:
        /* <DEDUP_REMOVED lines=18> */
[----:B------:R-:W-:Y:S02]  /*15e0*/  IMAD.U32 R5, RZ, RZ, UR12 ;  /* 0x0000000cff057e24 */ /* 0x000fe4000f8e00ff */
[----:B------:R-:W-:Y:S02]  /*15f0*/  IMAD R4, R7, UR5, RZ ;  /* 0x0000000507047c24 */ /* 0x000fe4000f8e02ff */
[----:B------:R-:W-:Y:S02]  /*1600*/  IMAD.MOV.U32 R9, RZ, RZ, -0x1 ;  /* 0xffffffffff097424 */ /* 0x000fe400078e00ff */
[----:B------:R-:W-:-:S05]  /*1610*/  IMAD.IADD R0, R4, 0x1, R6 ;  /* 0x0000000104007824 */ /* 0x000fca00078e0206 */
[C---:B------:R-:W-:Y:S02]  /*1620*/  ISETP.LT.U32.AND P1, PT, R0.reuse, UR12, PT ;  /* 0x0000000c00007c0c */ /* 0x040fe4000bf21070 */
[----:B------:R-:W-:Y:S02]  /*1630*/  ISETP.LT.U32.AND P0, PT, R0, UR12, PT ;  /* 0x0000000c00007c0c */ /* 0x000fe4000bf01070 */
[----:B------:R-:W-:Y:S02]  /*1640*/  ISETP.GT.U32.AND.EX P1, PT, R3, RZ, PT, P1 ;  /* 0x000000ff0300720c */ /* 0x000fe40003f24110 */
[----:B------:R-:W-:Y:S01]  /*1650*/  ISETP.GT.U32.AND.EX P0, PT, R8, RZ, PT, P0 ;  /* 0x000000ff0800720c */ /* 0x000fe20003f04100 */
[----:B------:R-:W-:Y:S01]  /*1660*/  IMAD.U32 R8, RZ, RZ, UR14 ;  /* 0x0000000eff087e24 */ /* 0x000fe2000f8e00ff */
[----:B------:R-:W-:Y:S02]  /*1670*/  SEL R5, R5, R0, P1 ;  /* 0x0000000005057207 */ /* 0x000fe40000800000 */
[----:B------:R-:W-:-:S02]  /*1680*/  SEL R3, RZ, 0x1, !P0 ;  /* 0x00000001ff037807 */ /* 0x000fc40004000000 */
[----:B------:R-:W-:Y:S02]  /*1690*/  SEL R8, R8, RZ, P1 ;  /* 0x000000ff08087207 */ /* 0x000fe40000800000 */
[----:B------:R-:W-:Y:S01]  /*16a0*/  IADD3 R13, P0, P1, R5, -R3, -R0 ;  /* 0x80000003050d7210 */ /* 0x000fe2000791e800 */
[----:B------:R-:W-:-:S03]  /*16b0*/  IMAD.MOV.U32 R5, RZ, RZ, RZ ;  /* 0x000000ffff057224 */ /* 0x000fc600078e00ff */
        /* <DEDUP_REMOVED lines=11> */
[----:B------:R-:W-:-:S04]  /*1770*/  IMAD.HI.U32 R9, R9, R11, R8 ;  /* 0x0000000b09097227 */ /* 0x000fc800078e0008 */
[----:B------:R-:W-:Y:S02]  /*1780*/  IMAD.MOV.U32 R11, RZ, RZ, RZ ;  /* 0x000000ffff0b7224 */ /* 0x000fe400078e00ff */
[----:B------:R-:W-:-:S04]  /*1790*/  IMAD.HI.U32 R10, R9, R13, RZ ;  /* 0x0000000d090a7227 */ /* 0x000fc800078e00ff */
[----:B------:R-:W-:-:S04]  /*17a0*/  IMAD.MOV R9, RZ, RZ, -R10 ;  /* 0x000000ffff097224 */ /* 0x000fc800078e0a0a */
        /* <DEDUP_REMOVED lines=8> */
.L_x_377:
[----:B------:R-:W-:-:S07]  /*1830*/  MOV R0, 0x1850 ;  /* 0x0000185000007802 */ /* 0x000fce0000000f00 */
[----:B------:R-:W-:Y:S05]  /*1840*/  CALL.REL.NOINC `($__internal_1_$__cuda_sm20_div_u64) ;  /* 0x0000006000107944 */ /* 0x000fea0003c00000 */
.L_x_378:
[----:B------:R-:W-:Y:S05]  /*1850*/  BSYNC.RECONVERGENT B1 ;  /* 0x0000000000017941 */ /* 0x000fea0003800200 */
.L_x_376:
        /* <DEDUP_REMOVED lines=11> */
[----:B------:R-:W-:Y:S02]  /*1910*/  VIADD R10, R3, 0x1 ;  /* 0x00000001030a7836 */ /* 0x000fe40000000000 */
[----:B------:R-:W-:-:S03]  /*1920*/  IMAD R0, R7, UR11, RZ ;  /* 0x0000000b07007c24 */ /* 0x000fc6000f8e02ff */
[----:B------:R-:W-:Y:S01]  /*1930*/  LOP3.LUT R10, R10, 0x3, RZ, 0xc0, !PT ;  /* 0x000000030a0a7812 */ /* 0x000fe200078ec0ff */
[----:B------:R-:W-:Y:S01]  /*1940*/  IMAD R0, R0, UR10, RZ ;  /* 0x0000000a00007c24 */ /* 0x000fe2000f8e02ff */
[C---:B--2---:R-:W-:Y:S02]  /*1950*/  LEA R13, P1, R6.reuse, UR5, 0x1 ;  /* 0x00000005060d7c11 */ /* 0x044fe4000f8208ff */
[C---:B------:R-:W-:Y:S02]  /*1960*/  LEA R3, R6.reuse, UR5, 0x1 ;  /* 0x0000000506037c11 */ /* 0x040fe4000f8e08ff */
[----:B-1----:R-:W-:Y:S02]  /*1970*/  IADD3 R13, P2, P3, R13, UR8, R8 ;  /* 0x000000080d0d7c10 */ /* 0x002fe4000fb5e008 */
[----:B------:R-:W-:Y:S01]  /*1980*/  LEA.HI.X R8, R6, UR13, R5, 0x1, P1 ;  /* 0x0000000d06087c11 */ /* 0x000fe200088f0c05 */
[----:B------:R-:W-:Y:S01]  /*1990*/  IMAD.IADD R3, R2, 0x1, R3 ;  /* 0x0000000102037824 */ /* 0x000fe200078e0203 */
[----:B------:R-:W-:-:S02]  /*19a0*/  IADD3 R10, P1, PT, RZ, -R10, RZ ;  /* 0x8000000aff0a7210 */ /* 0x000fc40007f3e0ff */
[----:B------:R-:W-:-:S03]  /*19b0*/  IADD3.X R9, PT, PT, R8, UR16, R9, P2, P3 ;  /* 0x0000001008097c10 */ /* 0x000fc600097e6409 */
[----:B------:R-:W-:-:S08]  /*19c0*/  IMAD.X R11, RZ, RZ, -0x1, P1 ;  /* 0xffffffffff0b7424 */ /* 0x000fd000008e06ff */
.L_x_381:
[----:B------:R-:W-:-:S06]  /*19d0*/  IMAD.MOV.U32 R8, RZ, RZ, R13 ;  /* 0x000000ffff087224 */ /* 0x000fcc00078e000d */
[----:B------:R1:W2:Y:S01]  /*19e0*/  LDG.E.U16 R8, desc[UR20][R8.64] ;  /* 0x0000001408087981 */ /* 0x0002a2000c1e1500 */
[----:B------:R-:W-:Y:S02]  /*19f0*/  IADD3 R10, P1, PT, R10, 0x1, RZ ;  /* 0x000000010a0a7810 */ /* 0x000fe40007f3e0ff */
[C---:B------:R-:W-:Y:S02]  /*1a00*/  IADD3 R6, P2, PT, R4.reuse, R6, RZ ;  /* 0x0000000604067210 */ /* 0x040fe40007f5e0ff */
[----:B------:R-:W-:Y:S01]  /*1a10*/  LEA R13, P3, R4, R13, 0x1 ;  /* 0x0000000d040d7211 */ /* 0x000fe200078608ff */
[----:B------:R-:W-:Y:S01]  /*1a20*/  IMAD.X R11, RZ, RZ, R11, P1 ;  /* 0x000000ffff0b7224 */ /* 0x000fe200008e060b */
[----:B------:R-:W-:Y:S01]  /*1a30*/  ISETP.NE.U32.AND P1, PT, R10, RZ, PT ;  /* 0x000000ff0a00720c */ /* 0x000fe20003f25070 */
[----:B------:R-:W-:Y:S01]  /*1a40*/  IMAD.X R5, RZ, RZ, R5, P2 ;  /* 0x000000ffff057224 */ /* 0x000fe200010e0605 */
[----:B-1----:R-:W-:Y:S02]  /*1a50*/  LEA.HI.X R9, R4, R9, RZ, 0x1, P3 ;  /* 0x0000000904097211 */ /* 0x002fe400018f0cff */
[----:B------:R-:W-:Y:S01]  /*1a60*/  ISETP.NE.AND.EX P1, PT, R11, RZ, PT, P1 ;  /* 0x000000ff0b00720c */ /* 0x000fe20003f25310 */
[----:B--2---:R1:W-:Y:S02]  /*1a70*/  STS.U16 [R3], R8 ;  /* 0x0000000803007388 */ /* 0x0043e40000000400 */
[----:B-1----:R-:W-:-:S10]  /*1a80*/  IMAD R3, R0, 0x2, R3 ;  /* 0x0000000200037824 */ /* 0x002fd400078e0203 */
[----:B------:R-:W-:Y:S05]  /*1a90*/  @P1 BRA `(.L_x_381) ;  /* 0xfffffffc00cc1947 */ /* 0x000fea000383ffff */
.L_x_380:
[----:B------:R-:W-:Y:S05]  /*1aa0*/  BSYNC.RECONVERGENT B1 ;  /* 0x0000000000017941 */ /* 0x000fea0003800200 */
.L_x_379:
[----:B------:R-:W-:Y:S05]  /*1ab0*/  @!P0 BRA `(.L_x_373) ;  /* 0x0000002000248947 */ /* 0x000fea0003800000 */
[----:B------:R-:W1:Y:S01]  /*1ac0*/  LDC.64 R14, c[0x0][0x398] ;  /* 0x0000e600ff0e7b82 */ /* 0x000e620000000a00 */
[----:B------:R-:W2:Y:S01]  /*1ad0*/  LDCU UR5, c[0x0][0x3a0] ;  /* 0x00007400ff0577ac */ /* 0x000ea20008000800 */
[----:B------:R-:W-:Y:S01]  /*1ae0*/  IMAD R7, R7, UR11, RZ ;  /* 0x0000000b07077c24 */ /* 0x000fe2000f8e02ff */
[----:B------:R-:W-:Y:S01]  /*1af0*/  BSSY.RECONVERGENT B1, `(.L_x_382) ;  /* 0x0000025000017945 */ /* 0x000fe20003800200 */
[----:B------:R-:W-:Y:S01]  /*1b00*/  IMAD.SHL.U32 R10, R4, 0x4, RZ ;  /* 0x00000004040a7824 */ /* 0x000fe200078e00ff */
[----:B------:R-:W-:Y:S01]  /*1b10*/  SHF.R.U32.HI R16, RZ, 0x1e, R4 ;  /* 0x0000001eff107819 */ /* 0x000fe20000011604 */
[----:B------:R-:W-:Y:S01]  /*1b20*/  IMAD R23, R7, UR10, RZ ;  /* 0x0000000a07177c24 */ /* 0x000fe2000f8e02ff */
[C---:B--2---:R-:W-:Y:S02]  /*1b30*/  LEA R11, P0, R6.reuse, UR5, 0x1 ;  /* 0x00000005060b7c11 */ /* 0x044fe4000f8008ff */
[C---:B------:R-:W-:Y:S02]  /*1b40*/  LEA R3, R6.reuse, UR5, 0x1 ;  /* 0x0000000506037c11 */ /* 0x040fe4000f8e08ff */
[----:B------:R-:W-:-:S02]  /*1b50*/  LEA.HI.X R8, R6, UR13, R5, 0x1, P0 ;  /* 0x0000000d06087c11 */ /* 0x000fc400080f0c05 */
[----:B-1----:R-:W-:Y:S01]  /*1b60*/  IADD3 R11, P1, P2, R11, UR8, R14 ;  /* 0x000000080b0b7c10 */ /* 0x002fe2000fa3e00e */
[----:B------:R-:W-:-:S03]  /*1b70*/  IMAD.IADD R0, R2, 0x1, R3 ;  /* 0x0000000102007824 */ /* 0x000fc600078e0203 */
[----:B------:R-:W-:-:S09]  /*1b80*/  IADD3.X R15, PT, PT, R8, UR16, R15, P1, P2 ;  /* 0x00000010080f7c10 */ /* 0x000fd20008fe440f */
.L_x_383:
[----:B------:R-:W-:Y:S01]  /*1b90*/  IMAD.MOV.U32 R14, RZ, RZ, R11 ;  /* 0x000000ffff0e7224 */ /* 0x000fe200078e000b */
[-C--:B--2---:R-:W-:Y:S01]  /*1ba0*/  LEA R12, P0, R4, R11.reuse, 0x1 ;  /* 0x0000000b040c7211 */ /* 0x084fe200078008ff */
[----:B------:R-:W-:Y:S01]  /*1bb0*/  UMOV UR5, URZ ;  /* 0x000000ff00057c82 */ /* 0x000fe20008000000 */
[----:B------:R-:W-:Y:S01]  /*1bc0*/  IADD3 R2, P1, PT, R10, R11, RZ ;  /* 0x0000000b0a027210 */ /* 0x000fe20007f3e0ff */
[C---:B------:R-:W-:Y:S01]  /*1bd0*/  IMAD.WIDE.U32 R8, R4.reuse, 0x6, R14 ;  /* 0x0000000604087825 */ /* 0x040fe200078e000e */
[----:B------:R-:W-:Y:S01]  /*1be0*/  LEA.HI.X R13, R4, R15, RZ, 0x1, P0 ;  /* 0x0000000f040d7211 */ /* 0x000fe200000f0cff */
[----:B------:R1:W2:Y:S02]  /*1bf0*/  LDG.E.U16 R7, desc[UR20][R14.64] ;  /* 0x000000140e077981 */ /* 0x0002a4000c1e1500 */
[----:B------:R-:W-:Y:S01]  /*1c00*/  IMAD.X R3, R16, 0x1, R15, P1 ;  /* 0x0000000110037824 */ /* 0x000fe200008e060f */
[----:B------:R-:W-:Y:S01]  /*1c10*/  IADD3 R9, PT, PT, R9, UR5, RZ ;  /* 0x0000000509097c10 */ /* 0x000fe2000fffe0ff */
        /* <DEDUP_REMOVED lines=11> */
[----:B-1----:R-:W-:Y:S01]  /*1cd0*/  LEA.HI.X R15, R4, R15, RZ, 0x3, P1 ;  /* 0x0000000f040f7211 */ /* 0x002fe200008f1cff */
[----:B--2---:R1:W-:Y:S04]  /*1ce0*/  STS.U16 [R0], R7 ;  /* 0x0000000700007388 */ /* 0x0043e80000000400 */
[----:B---3--:R2:W-:Y:S04]  /*1cf0*/  STS.U16 [R17], R12 ;  /* 0x0000000c11007388 */ /* 0x0085e80000000400 */
[----:B----4-:R2:W-:Y:S04]  /*1d00*/  STS.U16 [R19], R2 ;  /* 0x0000000213007388 */ /* 0x0105e80000000400 */
[----:B-----5:R2:W-:Y:S01]  /*1d10*/  STS.U16 [R21], R8 ;  /* 0x0000000815007388 */ /* 0x0205e20000000400 */
[----:B-1----:R-:W-:Y:S01]  /*1d20*/  IMAD R0, R23, 0x8, R0 ;  /* 0x0000000817007824 */ /* 0x002fe200078e0200 */
[----:B------:R-:W-:Y:S06]  /*1d30*/  @!P0 BRA `(.L_x_383) ;  /* 0xfffffffc00948947 */ /* 0x000fec000383ffff */
[----:B------:R-:W-:Y:S05]  /*1d40*/  BSYNC.RECONVERGENT B1 ;  /* 0x0000000000017941 */ /* 0x000fea0003800200 */
.L_x_382:
[----:B------:R-:W-:Y:S05]  /*1d50*/  BRA `(.L_x_373) ;  /* 0x0000001c007c7947 */ /* 0x000fea0003800000 */
.L_x_360:
[----:B------:R-:W-:-:S05]  /*1d60*/  IMAD.MOV.U32 R3, RZ, RZ, -0x3 ;  /* 0xfffffffdff037424 */ /* 0x000fca00078e00ff */
[----:B------:R-:W-:-:S05]  /*1d70*/  VIADDMNMX.U32 R0, R0, R3, 0x5, PT ;  /* 0x0000000500007446 */ /* 0x000fca0003800003 */
[----:B------:R-:W-:-:S04]  /*1d80*/  IMAD.SHL.U32 R0, R0, 0x4, RZ ;  /* 0x0000000400007824 */ /* 0x000fc800078e00ff */
[----:B------:R-:W1:Y:S02]  /*1d90*/  LDC R4, c[0x2][R0+0xc] ;  /* 0x0080030000047b82 */ /* 0x000e640000000800 */
[----:B-1----:R-:W-:-:S04]  /*1da0*/  SHF.R.S32.HI R5, RZ, 0x1f, R4 ;  /* 0x0000001fff057819 */ /* 0x002fc80000011404 */
.L_x_498:
[----:B------:R-:W-:Y:S05]  /*1db0*/  BRX R4 -0x1dc0                                                                                                                                                                                                                                                                                                          (*"BRANCH_TARGETS .L_x_499,.L_x_497,.L_x_503"*) ;  /* 0xffffffe004907949 */ /* 0x000fea000383ffff */
.L_x_497:
[----:B------:R-:W1:Y:S01]  /*1dc0*/  S2R R0, SR_TID.Y ;  /* 0x0000000000007919 */ /* 0x000e620000002200 */
[----:B------:R-:W2:Y:S01]  /*1dd0*/  LDCU UR5, c[0x0][0x360] ;  /* 0x00006c00ff0577ac */ /* 0x000ea20008000800 */
[----:B------:R-:W1:Y:S01]  /*1de0*/  S2R R5, SR_TID.Z ;  /* 0x0000000000057919 */ /* 0x000e620000002300 */
[----:B------:R-:W1:Y:S01]  /*1df0*/  LDCU UR10, c[0x0][0x364] ;  /* 0x00006c80ff0a77ac */ /* 0x000e620008000800 */
[----:B------:R-:W2:Y:S01]  /*1e00*/  S2R R3, SR_TID.X ;  /* 0x0000000000037919 */ /* 0x000ea20000002100 */
[----:B-1----:R-:W-:-:S04]  /*1e10*/  IMAD R0, R5, UR10, R0 ;  /* 0x0000000a05007c24 */ /* 0x002fc8000f8e0200 */
[----:B--2---:R-:W-:Y:S01]  /*1e20*/  IMAD R0, R0, UR5, R3 ;  /* 0x0000000500007c24 */ /* 0x004fe2000f8e0203 */
[----:B------:R-:W-:-:S04]  /*1e30*/  UIMAD UR5, UR5, UR10, URZ ;  /* 0x0000000a050572a4 */ /* 0x000fc8000f8e02ff */
[----:B------:R-:W-:-:S13]  /*1e40*/  ISETP.GE.U32.AND P0, PT, R0, UR22, PT ;  /* 0x0000001600007c0c */ /* 0x000fda000bf06070 */
[----:B------:R-:W-:Y:S05]  /*1e50*/  @P0 BRA `(.L_x_373) ;  /* 0x0000001c003c0947 */ /* 0x000fea0003800000 */
[----:B------:R-:W1:Y:S01]  /*1e60*/  LDC R3, c[0x0][0x368] ;  /* 0x0000da00ff037b82 */ /* 0x000e620000000800 */
[----:B------:R-:W-:Y:S01]  /*1e70*/  BSSY.RECONVERGENT B1, `(.L_x_384) ;  /* 0x000000f000017945 */ /* 0x000fe20003800200 */
[----:B------:R-:W-:Y:S02]  /*1e80*/  IMAD.MOV.U32 R7, RZ, RZ, R0 ;  /* 0x000000ffff077224 */ /* 0x000fe400078e0000 */
[----:B------:R-:W-:Y:S02]  /*1e90*/  VIADD R6, R2, UR17 ;  /* 0x0000001102067c36 */ /* 0x000fe40008000000 */
[----:B------:R-:W-:Y:S02]  /*1ea0*/  IMAD.MOV.U32 R4, RZ, RZ, RZ ;  /* 0x000000ffff047224 */ /* 0x000fe400078e00ff */
[----:B-1----:R-:W-:-:S07]  /*1eb0*/  IMAD R0, R3, UR5, RZ ;  /* 0x0000000503007c24 */ /* 0x002fce000f8e02ff */
.L_x_385:
        /* <DEDUP_REMOVED lines=11> */
.L_x_384:
[----:B------:R-:W-:Y:S05]  /*1f70*/  BRA `(.L_x_373) ;  /* 0x0000001800f47947 */ /* 0x000fea0003800000 */
.L_x_499:
        /* <DEDUP_REMOVED lines=20> */
.L_x_388:
        /* <DEDUP_REMOVED lines=10> */
.L_x_387:
[----:B------:R-:W-:Y:S05]  /*2160*/  BSYNC.RECONVERGENT B1 ;  /* 0x0000000000017941 */ /* 0x000fea0003800200 */
.L_x_386:
        /* <DEDUP_REMOVED lines=41> */
[----:B------:R-:W-:Y:S01]  /*2400*/  @P0 IMAD.IADD R9, R9, 0x1, -R4 ;  /* 0x0000000109090824 */ /* 0x000fe200078e0a04 */
[----:B------:R-:W-:-:S04]  /*2410*/  @P0 IADD3 R10, PT, PT, R10, 0x1, RZ ;  /* 0x000000010a0a0810 */ /* 0x000fc80007ffe0ff */
[----:B------:R-:W-:-:S13]  /*2420*/  ISETP.GE.U32.AND P1, PT, R9, R4, PT ;  /* 0x000000040900720c */ /* 0x000fda0003f26070 */
[----:B------:R-:W-:Y:S01]  /*2430*/  @P1 VIADD R10, R10, 0x1 ;  /* 0x000000010a0a1836 */ /* 0x000fe20000000000 */
[----:B------:R-:W-:Y:S01]  /*2440*/  @!P2 LOP3.LUT R10, RZ, R4, RZ, 0x33, !PT ;  /* 0x00000004ff0aa212 */ /* 0x000fe200078e33ff */
[----:B------:R-:W-:Y:S06]  /*2450*/  BRA `(.L_x_393) ;  /* 0x0000000000087947 */ /* 0x000fec0003800000 */
.L_x_392:
[----:B------:R-:W-:-:S07]  /*2460*/  MOV R0, 0x2480 ;  /* 0x0000248000007802 */ /* 0x000fce0000000f00 */
[----:B------:R-:W-:Y:S05]  /*2470*/  CALL.REL.NOINC `($__internal_1_$__cuda_sm20_div_u64) ;  /* 0x0000005400047944 */ /* 0x000fea0003c00000 */
.L_x_393:
[----:B------:R-:W-:Y:S05]  /*2480*/  BSYNC.RECONVERGENT B2 ;  /* 0x0000000000027941 */ /* 0x000fea0003800200 */
.L_x_391:
        /* <DEDUP_REMOVED lines=26> */
[----:B------:R-:W-:Y:S01]  /*2630*/  IMAD.MOV.U32 R9, RZ, RZ, RZ ;  /* 0x000000ffff097224 */ /* 0x000fe200078e00ff */
        /* <DEDUP_REMOVED lines=8> */
.L_x_396:
        /* <DEDUP_REMOVED lines=10> */
[----:B------:R1:W-:Y:S02]  /*2760*/  LDGSTS.E.64 [R15], desc[UR20][R12.64] ;  /* 0x000000000c0f7fae */ /* 0x0003e4000b9a1414 */
[----:B------:R-:W-:Y:S01]  /*2770*/  ISETP.NE.AND.EX P1, PT, R16, RZ, PT, P1 ;  /* 0x000000ff1000720c */ /* 0x000fe20003f25310 */
[----:B------:R-:W-:-:S02]  /*2780*/  IMAD.X R9, RZ, RZ, R9, P2 ;  /* 0x000000ffff097224 */ /* 0x000fc400010e0609 */
[----:B-1----:R-:W-:-:S10]  /*2790*/  IMAD R15, R2, 0x8, R15 ;  /* 0x00000008020f7824 */ /* 0x002fd400078e020f */
[----:B------:R-:W-:Y:S05]  /*27a0*/  @P1 BRA `(.L_x_396) ;  /* 0xfffffffc00c41947 */ /* 0x000fea000383ffff */
.L_x_395:
[----:B------:R-:W-:Y:S05]  /*27b0*/  BSYNC.RECONVERGENT B2 ;  /* 0x0000000000027941 */ /* 0x000fea0003800200 */
.L_x_394:
        /* <DEDUP_REMOVED lines=22> */
.L_x_397:
        /* <DEDUP_REMOVED lines=23> */
.L_x_390:
[----:B------:R-:W-:Y:S05]  /*2a90*/  BSYNC.RECONVERGENT B1 ;  /* 0x0000000000017941 */ /* 0x000fea0003800200 */
.L_x_389:
        /* <DEDUP_REMOVED lines=12> */
[----:B------:R-:W-:Y:S01]  /*2b60*/  MOV R3, UR23 ;  /* 0x0000001700037c02 */ /* 0x000fe20008000f00 */
[----:B------:R-:W-:Y:S01]  /*2b70*/  UMOV UR10, 0x400 ;  /* 0x00000400000a7882 */ /* 0x000fe20000000000 */
[----:B------:R-:W-:Y:S01]  /*2b80*/  IMAD.U32 R2, RZ, RZ, UR12 ;  /* 0x0000000cff027e24 */ /* 0x000fe2000f8e00ff */
[----:B------:R-:W-:Y:S01]  /*2b90*/  UIADD3 UR10, UPT, UPT, UR10, 0x80, URZ ;  /* 0x000000800a0a7890 */ /* 0x000fe2000fffe0ff */
[----:B------:R-:W-:-:S02]  /*2ba0*/  IMAD R11, R21, UR14, RZ ;  /* 0x0000000e150b7c24 */ /* 0x000fc4000f8e02ff */
        /* <DEDUP_REMOVED lines=15> */
.L_x_399:
        /* <DEDUP_REMOVED lines=13> */
.L_x_398:
[----:B------:R-:W-:Y:S05]  /*2d70*/  BRA `(.L_x_373) ;  /* 0x0000000c00747947 */ /* 0x000fea0003800000 */
.L_x_503:
        /* <DEDUP_REMOVED lines=20> */
.L_x_402:
        /* <DEDUP_REMOVED lines=10> */
.L_x_401:
[----:B------:R-:W-:Y:S05]  /*2f60*/  BSYNC.RECONVERGENT B1 ;  /* 0x0000000000017941 */ /* 0x000fea0003800200 */
.L_x_400:
        /* <DEDUP_REMOVED lines=47> */
.L_x_406:
[----:B------:R-:W-:-:S07]  /*3260*/  MOV R0, 0x3280 ;  /* 0x0000328000007802 */ /* 0x000fce0000000f00 */
[----:B------:R-:W-:Y:S05]  /*3270*/  CALL.REL.NOINC `($__internal_1_$__cuda_sm20_div_u64) ;  /* 0x0000004400847944 */ /* 0x000fea0003c00000 */
.L_x_407:
[----:B------:R-:W-:Y:S05]  /*3280*/  BSYNC.RECONVERGENT B2 ;  /* 0x0000000000027941 */ /* 0x000fea0003800200 */
.L_x_405:
        /* <DEDUP_REMOVED lines=35> */
.L_x_410:
        /* <DEDUP_REMOVED lines=10> */
[----:B------:R1:W-:Y:S02]  /*3560*/  LDGSTS.E.BYPASS.128 [R15], desc[UR20][R12.64] ;  /* 0x000000000c0f7fae */ /* 0x0003e4000b981814 */
[----:B------:R-:W-:Y:S01]  /*3570*/  ISETP.NE.AND.EX P1, PT, R16, RZ, PT, P1 ;  /* 0x000000ff1000720c */ /* 0x000fe20003f25310 */
[----:B------:R-:W-:-:S02]  /*3580*/  IMAD.X R9, RZ, RZ, R9, P2 ;  /* 0x000000ffff097224 */ /* 0x000fc400010e0609 */
[----:B-1----:R-:W-:-:S10]  /*3590*/  IMAD R15, R2, 0x10, R15 ;  /* 0x00000010020f7824 */ /* 0x002fd400078e020f */
[----:B------:R-:W-:Y:S05]  /*35a0*/  @P1 BRA `(.L_x_410) ;  /* 0xfffffffc00c41947 */ /* 0x000fea000383ffff */
.L_x_409:
[----:B------:R-:W-:Y:S05]  /*35b0*/  BSYNC.RECONVERGENT B2 ;  /* 0x0000000000027941 */ /* 0x000fea0003800200 */
.L_x_408:
        /* <DEDUP_REMOVED lines=22> */
.L_x_411:
        /* <DEDUP_REMOVED lines=23> */
.L_x_404:
[----:B------:R-:W-:Y:S05]  /*3890*/  BSYNC.RECONVERGENT B1 ;  /* 0x0000000000017941 */ /* 0x000fea0003800200 */
.L_x_403:
        /* <DEDUP_REMOVED lines=8> */
[----:B------:R-:W-:Y:S02]  /*3920*/  IMAD.U32 R2, RZ, RZ, UR13 ;  /* 0x0000000dff027e24 */ /* 0x000fe4000f8e00ff */
[----:B------:R-:W-:Y:S01]  /*3930*/  IMAD.WIDE.U32 R20, R7, UR15, R20 ;  /* 0x0000000f07147c25 */ /* 0x000fe2000f8e0014 */
[----:B------:R-:W-:Y:S01]  /*3940*/  MOV R7, UR23 ;  /* 0x0000001700077c02 */ /* 0x000fe20008000f00 */
[----:B------:R-:W3:Y:S01]  /*3950*/  S2UR UR11, SR_CgaCtaId ;  /* 0x00000000000b79c3 */ /* 0x000ee20000008800 */
[----:B------:R-:W-:Y:S01]  /*3960*/  UMOV UR10, 0x400 ;  /* 0x00000400000a7882 */ /* 0x000fe20000000000 */
[----:B------:R-:W-:Y:S01]  /*3970*/  IMAD.U32 R6, RZ, RZ, UR12 ;  /* 0x0000000cff067e24 */ /* 0x000fe2000f8e00ff */
[----:B------:R-:W-:Y:S01]  /*3980*/  UIADD3 UR10, UPT, UPT, UR10, 0x80, URZ ;  /* 0x000000800a0a7890 */ /* 0x000fe2000fffe0ff */
[----:B------:R-:W-:-:S02]  /*3990*/  IMAD R11, R21, UR14, RZ ;  /* 0x0000000e150b7c24 */ /* 0x000fc4000f8e02ff */
[----:B------:R-:W-:-:S04]  /*39a0*/  IMAD.WIDE.U32 R6, R20, UR14, R6 ;  /* 0x0000000e14067c25 */ /* 0x000fc8000f8e0006 */
[----:B------:R-:W-:Y:S01]  /*39b0*/  IMAD.IADD R11, R7, 0x1, R11 ;  /* 0x00000001070b7824 */ /* 0x000fe200078e020b */
[----:B-1----:R-:W-:Y:S02]  /*39c0*/  IADD3 R9, P0, P1, R6, UR8, R13 ;  /* 0x0000000806097c10 */ /* 0x002fe4000f91e00d */
[--C-:B------:R-:W-:Y:S01]  /*39d0*/  IADD3 R0, PT, PT, R5, R13, R8.reuse ;  /* 0x0000000d05007210 */ /* 0x100fe20007ffe008 */
[----:B------:R-:W-:Y:S01]  /*39e0*/  IMAD.U32 R5, RZ, RZ, UR12 ;  /* 0x0000000cff057e24 */ /* 0x000fe2000f8e00ff */
[----:B------:R-:W-:Y:S01]  /*39f0*/  IADD3 R9, P2, P3, R9, UR5, R8 ;  /* 0x0000000509097c10 */ /* 0x000fe2000fb5e008 */
[----:B------:R-:W-:Y:S01]  /*3a00*/  IMAD.MOV.U32 R8, RZ, RZ, RZ ;  /* 0x000000ffff087224 */ /* 0x000fe200078e00ff */
[----:B------:R-:W-:Y:S01]  /*3a10*/  IADD3.X R11, PT, PT, R11, UR16, R2, P0, P1 ;  /* 0x000000100b0b7c10 */ /* 0x000fe200087e2402 */
[----:B------:R-:W-:Y:S01]  /*3a20*/  IMAD.MOV.U32 R2, RZ, RZ, RZ ;  /* 0x000000ffff027224 */ /* 0x000fe200078e00ff */
[----:B---3--:R-:W-:Y:S01]  /*3a30*/  ULEA UR10, UR11, UR10, 0x18 ;  /* 0x0000000a0b0a7291 */ /* 0x008fe2000f8ec0ff */
[----:B------:R-:W-:-:S02]  /*3a40*/  IADD3 R0, PT, PT, R0, UR5, R5 ;  /* 0x0000000500007c10 */ /* 0x000fc4000fffe005 */
[----:B--2---:R-:W-:Y:S02]  /*3a50*/  IADD3 R9, P0, PT, R9, UR24, RZ ;  /* 0x0000001809097c10 */ /* 0x004fe4000ff1e0ff */
[----:B------:R-:W-:Y:S01]  /*3a60*/  IADD3.X R11, PT, PT, RZ, R11, RZ, P2, P3 ;  /* 0x0000000bff0b7210 */ /* 0x000fe200017e64ff */
[----:B------:R-:W-:-:S03]  /*3a70*/  VIADD R5, R0, UR10 ;  /* 0x0000000a00057c36 */ /* 0x000fc60008000000 */
[----:B------:R-:W-:-:S07]  /*3a80*/  IADD3.X R11, PT, PT, R11, UR25, RZ, P0, !PT ;  /* 0x000000190b0b7c10 */ /* 0x000fce00087fe4ff */
.L_x_412:
        /* <DEDUP_REMOVED lines=12> */
.L_x_373:
[----:B------:R-:W-:Y:S05]  /*3b50*/  BSYNC.RECONVERGENT B0 ;  /* 0x0000000000007941 */ /* 0x000fea0003800200 */
.L_x_359:
[----:B------:R-:W3:Y:S01]  /*3b60*/  S2UR UR10, SR_CgaCtaId ;  /* 0x00000000000a79c3 */ /* 0x000ee20000008800 */
[----:B------:R-:W4:Y:S01]  /*3b70*/  LDCU UR19, c[0x0][0x3b0] ;  /* 0x00007600ff1377ac */ /* 0x000f220008000800 */
[----:B------:R-:W0:Y:S01]  /*3b80*/  LDGDEPBAR ;  /* 0x00000000000079af */ /* 0x000e220000000000 */
[----:B------:R-:W-:Y:S01]  /*3b90*/  BSSY.RECONVERGENT B0, `(.L_x_413) ;  /* 0x000038b000007945 */ /* 0x000fe20003800200 */
[----:B------:R-:W-:Y:S01]  /*3ba0*/  UMOV UR5, 0x400 ;  /* 0x0000040000057882 */ /* 0x000fe20000000000 */
[----:B------:R-:W5:Y:S03]  /*3bb0*/  LDCU.64 UR14, c[0x0][0x3a8] ;  /* 0x00007500ff0e77ac */ /* 0x000f660008000a00 */
[----:B------:R-:W1:Y:S01]  /*3bc0*/  S2UR UR13, SR_SWINHI ;  /* 0x00000000000d79c3 */ /* 0x000e620000002f00 */
[----:B------:R-:W-:Y:S02]  /*3bd0*/  UIADD3 UR5, UPT, UPT, UR5, 0x80, URZ ;  /* 0x0000008005057890 */ /* 0x000fe4000fffe0ff */
[----:B----4-:R-:W-:-:S02]  /*3be0*/  UIADD3 UR12, UP2, UPT, UR8, UR19, URZ ;  /* 0x00000013080c7290 */ /* 0x010fc4000ff5e0ff */
[----:B---3--:R-:W-:Y:S02]  /*3bf0*/  ULEA UR17, UR10, UR5, 0x18 ;  /* 0x000000050a117291 */ /* 0x008fe4000f8ec0ff */
[----:B-----5:R-:W-:Y:S02]  /*3c00*/  UIADD3 UR12, UP1, UPT, UR12, UR14, URZ ;  /* 0x0000000e0c0c7290 */ /* 0x020fe4000ff3e0ff */
[----:B------:R-:W-:-:S03]  /*3c10*/  USHF.R.S32.HI UR14, URZ, 0x1f, UR19 ;  /* 0x0000001fff0e7899 */ /* 0x000fc60008011413 */
[----:B------:R-:W-:Y:S01]  /*3c20*/  UMOV UR10, UR17 ;  /* 0x00000011000a7c82 */ /* 0x000fe20008000000 */
[----:B-1----:R-:W-:Y:S01]  /*3c30*/  UMOV UR11, UR13 ;  /* 0x0000000d000b7c82 */ /* 0x002fe20008000000 */
[----:B------:R-:W-:Y:S02]  /*3c40*/  UIADD3.X UR13, UPT, UPT, UR15, UR16, UR14, UP1, UP2 ;  /* 0x000000100f0d7290 */ /* 0x000fe40008fe440e */
[----:B------:R-:W-:Y:S02]  /*3c50*/  UIADD3 UR10, UPT, UPT, UR10, UR19, UR6 ;  /* 0x000000130a0a7290 */ /* 0x000fe4000fffe006 */
[----:B------:R-:W-:Y:S02]  /*3c60*/  UIADD3 UR15, UPT, UPT, UR6, UR19, URZ ;  /* 0x00000013060f7290 */ /* 0x000fe4000fffe0ff */
[----:B------:R-:W-:-:S04]  /*3c70*/  UIADD3 UR10, UPT, UPT, UR10, 0x80, URZ ;  /* 0x000000800a0a7890 */ /* 0x000fc8000fffe0ff */
[----:B------:R-:W-:-:S04]  /*3c80*/  ULOP3.LUT UR10, UR12, UR10, URZ, 0x3c, !UPT ;  /* 0x0000000a0c0a7292 */ /* 0x000fc8000f8e3cff */
[----:B------:R-:W-:Y:S02]  /*3c90*/  ULOP3.LUT UR5, UR10, 0x8, URZ, 0xc0, !UPT ;  /* 0x000000080a057892 */ /* 0x000fe4000f8ec0ff */
[----:B------:R-:W-:Y:S01]  /*3ca0*/  IMAD.U32 R0, RZ, RZ, UR10 ;  /* 0x0000000aff007e24 */ /* 0x000fe2000f8e00ff */
[----:B------:R-:W-:Y:S02]  /*3cb0*/  ULOP3.LUT UR10, UR10, 0x1, URZ, 0xc0, !UPT ;  /* 0x000000010a0a7892 */ /* 0x000fe4000f8ec0ff */
[----:B------:R-:W-:Y:S02]  /*3cc0*/  UIADD3 UR5, UPT, UPT, -UR5, 0x10, URZ ;  /* 0x0000001005057890 */ /* 0x000fe4000fffe1ff */
[----:B------:R-:W-:Y:S01]  /*3cd0*/  R2P PR, R0, 0x6 ;  /* 0x0000000600007804 */ /* 0x000fe20000000000 */
[----:B------:R-:W-:-:S04]  /*3ce0*/  UISETP.NE.U32.AND UP0, UPT, UR10, 0x1, UPT ;  /* 0x000000010a00788c */ /* 0x000fc8000bf05070 */
[----:B------:R-:W-:-:S08]  /*3cf0*/  UISETP.NE.U32.AND.EX UP0, UPT, URZ, URZ, UPT, UP0 ;  /* 0x000000ffff00728c */ /* 0x000fd0000bf05100 */
[----:B------:R-:W-:Y:S01]  /*3d00*/  VOTEU.ANY UP3, P2 ;  /* 0x0000000000ff7886 */ /* 0x000fe20001060100 */
[----:B------:R-:W-:Y:S02]  /*3d10*/  USEL UR5, UR5, 0x4, !UP3 ;  /* 0x0000000405057887 */ /* 0x000fe4000d800000 */
[----:B------:R-:W-:Y:S02]  /*3d20*/  VOTEU.ANY UP3, P1 ;  /* 0x0000000000ff7886 */ /* 0x000fe40000860100 */
[----:B------:R-:W-:-:S04]  /*3d30*/  USEL UR5, UR5, 0x2, !UP3 ;  /* 0x0000000205057887 */ /* 0x000fc8000d800000 */
[----:B------:R-:W-:-:S04]  /*3d40*/  USEL UR5, UR5, 0x1, UP0 ;  /* 0x0000000105057887 */ /* 0x000fc80008000000 */
[----:B------:R-:W-:Y:S02]  /*3d50*/  UIADD3 UR10, UPT, UPT, UR5, -0x2, URZ ;  /* 0xfffffffe050a7890 */ /* 0x000fe4000fffe0ff */
[----:B------:R-:W-:-:S04]  /*3d60*/  UISETP.GE.U32.AND UP0, UPT, UR22, UR5, UPT ;  /* 0x000000051600728c */ /* 0x000fc8000bf06070 */
[----:B------:R-:W-:-:S04]  /*3d70*/  USEL UR10, UR10, 0xffffffff, UP0 ;  /* 0xffffffff0a0a7887 */ /* 0x000fc80008000000 */
[----:B------:R-:W-:-:S04]  /*3d80*/  USHF.L.W.U32.HI UR10, UR10, 0x1f, UR10 ;  /* 0x0000001f0a0a7899 */ /* 0x000fc80008010e0a */
[----:B------:R-:W-:-:S09]  /*3d90*/  UISETP.GT.AND UP0, UPT, UR10, 0x2, UPT ;  /* 0x000000020a00788c */ /* 0x000fd2000bf04270 */
[----:B------:R-:W-:Y:S05]  /*3da0*/  BRA.U UP0, `(.L_x_414) ;  /* 0x0000001500e87547 */ /* 0x000fea000b800000 */
[----:B------:R-:W-:-:S04]  /*3db0*/  UISETP.LT.U32.AND UP0, UPT, UR10, 0x2, UPT ;  /* 0x000000020a00788c */ /* 0x000fc8000bf01070 */
[----:B------:R-:W-:-:S04]  /*3dc0*/  USEL UR10, UR10, 0x2, UP0 ;  /* 0x000000020a0a7887 */ /* 0x000fc80008000000 */
[----:B------:R-:W-:-:S12]  /*3dd0*/  USHF.L.U32 UR10, UR10, 0x2, URZ ;  /* 0x000000020a0a7899 */ /* 0x000fd800080006ff */
[----:B------:R-:W1:Y:S02]  /*3de0*/  LDCU UR10, c[0x2][UR10+0x24] ;  /* 0x008004800a0a77ac */ /* 0x000e640008000800 */
[----:B-1----:R-:W-:-:S10]  /*3df0*/  USHF.R.S32.HI UR11, URZ, 0x1f, UR10 ;  /* 0x0000001fff0b7899 */ /* 0x002fd4000801140a */
.L_x_505:
[----:B------:R-:W-:Y:S05]  /*3e00*/  BRXU UR10 -0x3e10                                                                                                                                                                                                                                                                                                       (*"BRANCH_TARGETS .L_x_506,.L_x_507,.L_x_508"*) ;  /* 0xffffffc00a7c7958 */ /* 0x000fea000b83ffff */
.L_x_507:
[----:B------:R-:W1:Y:S01]  /*3e10*/  S2R R20, SR_TID.Y ;  /* 0x0000000000147919 */ /* 0x000e620000002200 */
[----:B------:R-:W3:Y:S01]  /*3e20*/  LDCU UR15, c[0x0][0x360] ;  /* 0x00006c00ff0f77ac */ /* 0x000ee20008000800 */
[----:B------:R-:W-:Y:S01]  /*3e30*/  BSSY.RECONVERGENT B1, `(.L_x_415) ;  /* 0x000001e000017945 */ /* 0x000fe20003800200 */
[----:B--2---:R-:W1:Y:S01]  /*3e40*/  S2R R2, SR_TID.Z ;  /* 0x0000000000027919 */ /* 0x004e620000002300 */
[----:B------:R-:W3:Y:S01]  /*3e50*/  LDCU UR18, c[0x0][0x364] ;  /* 0x00006c80ff1277ac */ /* 0x000ee20008000800 */
[----:B------:R-:W2:Y:S01]  /*3e60*/  LDC R6, c[0x0][0x368] ;  /* 0x0000da00ff067b82 */ /* 0x000ea20000000800 */
[----:B------:R-:W4:Y:S01]  /*3e70*/  S2R R3, SR_TID.X ;  /* 0x0000000000037919 */ /* 0x000f220000002100 */
[----:B------:R-:W-:-:S04]  /*3e80*/  UIADD3 UR10, UPT, UPT, -UR12, URZ, URZ ;  /* 0x000000ff0c0a7290 */ /* 0x000fc8000fffe1ff */
[----:B------:R-:W-:Y:S02]  /*3e90*/  ULOP3.LUT UR10, UR10, 0x3, URZ, 0xc0, !UPT ;  /* 0x000000030a0a7892 */ /* 0x000fe4000f8ec0ff */
[----:B---3--:R-:W-:-:S06]  /*3ea0*/  UIMAD UR5, UR15, UR18, URZ ;  /* 0x000000120f0572a4 */ /* 0x008fcc000f8e02ff */
[----:B--2---:R-:W-:Y:S02]  /*3eb0*/  IMAD R4, R6, UR5, RZ ;  /* 0x0000000506047c24 */ /* 0x004fe4000f8e02ff */
[----:B-1----:R-:W-:-:S04]  /*3ec0*/  IMAD R8, R2, UR18, R20 ;  /* 0x0000001202087c24 */ /* 0x002fc8000f8e0214 */
        /* <DEDUP_REMOVED lines=10> */
.L_x_417:
        /* <DEDUP_REMOVED lines=10> */
.L_x_416:
[----:B------:R-:W-:Y:S05]  /*4010*/  BSYNC.RECONVERGENT B1 ;  /* 0x0000000000017941 */ /* 0x000fea0003800200 */
.L_x_415:
        /* <DEDUP_REMOVED lines=16> */
[----:B------:R-:W-:Y:S01]  /*4120*/  IMAD.U32 R10, RZ, RZ, UR17 ;  /* 0x00000011ff0a7e24 */ /* 0x000fe2000f8e00ff */
[----:B------:R-:W-:Y:S02]  /*4130*/  ISETP.GT.U32.AND.EX P1, PT, R5, RZ, PT, P1 ;  /* 0x000000ff0500720c */ /* 0x000fe40003f24110 */
[----:B------:R-:W-:Y:S01]  /*4140*/  ISETP.GT.U32.AND.EX P0, PT, R9, RZ, PT, P0 ;  /* 0x000000ff0900720c */ /* 0x000fe20003f04100 */
[----:B------:R-:W-:Y:S01]  /*4150*/  IMAD.MOV.U32 R9, RZ, RZ, -0x1 ;  /* 0xffffffffff097424 */ /* 0x000fe200078e00ff */
[----:B------:R-:W-:-:S02]  /*4160*/  SEL R13, R13, R0, P1 ;  /* 0x000000000d0d7207 */ /* 0x000fc40000800000 */
[----:B------:R-:W-:Y:S02]  /*4170*/  SEL R5, RZ, 0x1, !P0 ;  /* 0x00000001ff057807 */ /* 0x000fe40004000000 */
[----:B------:R-:W-:Y:S02]  /*4180*/  SEL R10, R10, RZ, P1 ;  /* 0x000000ff0a0a7207 */ /* 0x000fe40000800000 */
        /* <DEDUP_REMOVED lines=14> */
[----:B------:R-:W-:Y:S01]  /*4270*/  IMAD.MOV.U32 R11, RZ, RZ, RZ ;  /* 0x000000ffff0b7224 */ /* 0x000fe200078e00ff */
[----:B------:R-:W-:-:S05]  /*4280*/  IADD3 R9, PT, PT, -R10, RZ, RZ ;  /* 0x000000ff0a097210 */ /* 0x000fca0007ffe1ff */
        /* <DEDUP_REMOVED lines=8> */
.L_x_421:
[----:B------:R-:W-:-:S07]  /*4310*/  MOV R0, 0x4330 ;  /* 0x0000433000007802 */ /* 0x000fce0000000f00 */
[----:B------:R-:W-:Y:S05]  /*4320*/  CALL.REL.NOINC `($__internal_1_$__cuda_sm20_div_u64) ;  /* 0x0000003400587944 */ /* 0x000fea0003c00000 */
.L_x_422:
[----:B------:R-:W-:Y:S05]  /*4330*/  BSYNC.RECONVERGENT B2 ;  /* 0x0000000000027941 */ /* 0x000fea0003800200 */
.L_x_420:
        /* <DEDUP_REMOVED lines=28> */
[----:B------:R-:W-:Y:S01]  /*4500*/  UIADD3 UR5, UPT, UPT, UR6, UR5, UR11 ;  /* 0x0000000506057290 */ /* 0x000fe2000fffe00b */
[----:B------:R-:W-:-:S04]  /*4510*/  IADD3.X R16, PT, PT, RZ, UR16, R16, P2, P3 ;  /* 0x00000010ff107c10 */ /* 0x000fc800097e6410 */
[----:B------:R-:W-:Y:S02]  /*4520*/  IADD3.X R16, PT, PT, R16, UR25, RZ, P1, !PT ;  /* 0x0000001910107c10 */ /* 0x000fe40008ffe4ff */
[----:B------:R-:W-:Y:S02]  /*4530*/  IADD3 R13, P1, PT, RZ, -R13, RZ ;  /* 0x8000000dff0d7210 */ /* 0x000fe40007f3e0ff */
[----:B------:R-:W-:-:S03]  /*4540*/  LEA R9, R7, UR5, 0x2 ;  /* 0x0000000507097c11 */ /* 0x000fc6000f8e10ff */
[----:B------:R-:W-:Y:S02]  /*4550*/  IMAD.X R14, RZ, RZ, -0x1, P1 ;  /* 0xffffffffff0e7424 */ /* 0x000fe400008e06ff */
[----:B------:R-:W-:-:S07]  /*4560*/  VIADD R9, R9, UR10 ;  /* 0x0000000a09097c36 */ /* 0x000fce0008000000 */
.L_x_425:
[----:B------:R-:W-:Y:S01]  /*4570*/  IADD3 R13, P1, PT, R13, 0x1, RZ ;  /* 0x000000010d0d7810 */ /* 0x000fe20007f3e0ff */
[----:B------:R-:W-:Y:S01]  /*4580*/  IMAD.MOV.U32 R10, RZ, RZ, R15 ;  /* 0x000000ffff0a7224 */ /* 0x000fe200078e000f */
[C---:B------:R-:W-:Y:S01]  /*4590*/  IADD3 R5, P2, PT, R4.reuse, R5, RZ ;  /* 0x0000000504057210 */ /* 0x040fe20007f5e0ff */
[----:B------:R-:W-:Y:S01]  /*45a0*/  IMAD.MOV.U32 R11, RZ, RZ, R16 ;  /* 0x000000ffff0b7224 */ /* 0x000fe200078e0010 */
[C---:B------:R-:W-:Y:S01]  /*45b0*/  LEA R15, P3, R4.reuse, R15, 0x2 ;  /* 0x0000000f040f7211 */ /* 0x040fe200078610ff */
        /* <DEDUP_REMOVED lines=11> */
.L_x_424:
[----:B------:R-:W-:Y:S05]  /*4670*/  BSYNC.RECONVERGENT B2 ;  /* 0x0000000000027941 */ /* 0x000fea0003800200 */
.L_x_423:
[----:B------:R-:W-:Y:S05]  /*4680*/  @!P0 BRA `(.L_x_419) ;  /* 0x0000000000c08947 */ /* 0x000fea0003800000 */
[----:B------:R-:W1:Y:S01]  /*4690*/  S2UR UR12, SR_CgaCtaId ;  /* 0x00000000000c79c3 */ /* 0x000e620000008800 */
[----:B------:R-:W2:Y:S01]  /*46a0*/  LDCU UR5, c[0x0][0x3b0] ;  /* 0x00007600ff0577ac */ /* 0x000ea20008000800 */
[----:B------:R-:W-:Y:S01]  /*46b0*/  IMAD.U32 R9, RZ, RZ, UR8 ;  /* 0x00000008ff097e24 */ /* 0x000fe2000f8e00ff */
[----:B------:R-:W-:Y:S01]  /*46c0*/  SHF.R.U32.HI R27, RZ, 0x1e, R4 ;  /* 0x0000001eff1b7819 */ /* 0x000fe20000011604 */
[----:B------:R-:W-:Y:S01]  /*46d0*/  IMAD R6, R6, UR18, RZ ;  /* 0x0000001206067c24 */ /* 0x000fe2000f8e02ff */
[----:B------:R-:W-:Y:S01]  /*46e0*/  UMOV UR11, 0x400 ;  /* 0x00000400000b7882 */ /* 0x000fe20000000000 */
[----:B------:R-:W3:Y:S01]  /*46f0*/  LDCU.64 UR24, c[0x0][0x3a8] ;  /* 0x00007500ff1877ac */ /* 0x000ee20008000a00 */
[----:B------:R-:W-:Y:S02]  /*4700*/  IMAD.SHL.U32 R18, R4, 0x4, RZ ;  /* 0x0000000404127824 */ /* 0x000fe400078e00ff */
[----:B------:R-:W-:Y:S01]  /*4710*/  IMAD R6, R6, UR15, RZ ;  /* 0x0000000f06067c24 */ /* 0x000fe2000f8e02ff */
[----:B------:R-:W-:Y:S01]  /*4720*/  UIADD3 UR11, UPT, UPT, UR11, 0x80, URZ ;  /* 0x000000800b0b7890 */ /* 0x000fe2000fffe0ff */
[----:B--2---:R-:W-:-:S04]  /*4730*/  LEA R14, P0, R5, UR5, 0x2 ;  /* 0x00000005050e7c11 */ /* 0x004fc8000f8010ff */
[----:B------:R-:W-:Y:S01]  /*4740*/  IADD3 R14, P1, P2, R14, UR10, R9 ;  /* 0x0000000a0e0e7c10 */ /* 0x000fe2000fa3e009 */
[----:B-1----:R-:W-:Y:S01]  /*4750*/  ULEA UR11, UR12, UR11, 0x18 ;  /* 0x0000000b0c0b7291 */ /* 0x002fe2000f8ec0ff */
[----:B------:R-:W-:Y:S02]  /*4760*/  LEA.HI.X R15, R5, UR14, R0, 0x2, P0 ;  /* 0x0000000e050f7c11 */ /* 0x000fe400080f1400 */
[----:B---3--:R-:W-:Y:S01]  /*4770*/  IADD3 R14, P0, PT, R14, UR24, RZ ;  /* 0x000000180e0e7c10 */ /* 0x008fe2000ff1e0ff */
[----:B------:R-:W-:Y:S01]  /*4780*/  UIADD3 UR11, UPT, UPT, UR6, UR5, UR11 ;  /* 0x00000005060b7290 */ /* 0x000fe2000fffe00b */
[----:B------:R-:W-:-:S04]  /*4790*/  IADD3.X R15, PT, PT, RZ, UR16, R15, P1, P2 ;  /* 0x00000010ff0f7c10 */ /* 0x000fc80008fe440f */
[----:B------:R-:W-:Y:S02]  /*47a0*/  IADD3.X R15, PT, PT, R15, UR25, RZ, P0, !PT ;  /* 0x000000190f0f7c10 */ /* 0x000fe400087fe4ff */
[----:B------:R-:W-:-:S05]  /*47b0*/  LEA R9, R5, UR11, 0x2 ;  /* 0x0000000b05097c11 */ /* 0x000fca000f8e10ff */
[----:B------:R-:W-:-:S04]  /*47c0*/  VIADD R9, R9, UR10 ;  /* 0x0000000a09097c36 */ /* 0x000fc80008000000 */
[C-C-:B------:R-:W-:Y:S02]  /*47d0*/  IMAD R19, R6.reuse, 0x4, R9.reuse ;  /* 0x0000000406137824 */ /* 0x140fe400078e0209 */
[C-C-:B------:R-:W-:Y:S02]  /*47e0*/  IMAD R23, R6.reuse, 0x8, R9.reuse ;  /* 0x0000000806177824 */ /* 0x140fe400078e0209 */
[----:B------:R-:W-:-:S07]  /*47f0*/  IMAD R25, R6, 0xc, R9 ;  /* 0x0000000c06197824 */ /* 0x000fce00078e0209 */
.L_x_426:
        /* <DEDUP_REMOVED lines=22> */
[C---:B---3--:R-:W-:Y:S01]  /*4960*/  IMAD R23, R6.reuse, 0x10, R23 ;  /* 0x0000001006177824 */ /* 0x048fe200078e0217 */
[----:B-1----:R-:W-:-:S03]  /*4970*/  LEA R25, R6, R25, 0x4 ;  /* 0x0000001906197211 */ /* 0x002fc600078e20ff */
[----:B------:R-:W-:Y:S05]  /*4980*/  @!P0 BRA `(.L_x_426) ;  /* 0xfffffffc009c8947 */ /* 0x000fea000383ffff */
.L_x_419:
[----:B------:R-:W-:Y:S05]  /*4990*/  BSYNC.RECONVERGENT B1 ;  /* 0x0000000000017941 */ /* 0x000fea0003800200 */
.L_x_418:
[----:B------:R-:W-:-:S06]  /*49a0*/  ULOP3.LUT UR5, UR19, 0x3, URZ, 0xc0, !UPT ;  /* 0x0000000313057892 */ /* 0x000fcc000f8ec0ff */
[----:B------:R-:W-:-:S04]  /*49b0*/  ISETP.LT.U32.AND P0, PT, R7, UR5, PT ;  /* 0x0000000507007c0c */ /* 0x000fc8000bf01070 */
[----:B------:R-:W-:-:S13]  /*49c0*/  ISETP.GT.U32.AND.EX P0, PT, RZ, RZ, PT, P0 ;  /* 0x000000ffff00720c */ /* 0x000fda0003f04100 */
[----:B------:R-:W-:Y:S05]  /*49d0*/  @!P0 BRA `(.L_x_427) ;  /* 0x0000002800988947 */ /* 0x000fea0003800000 */
[----:B------:R-:W1:Y:S01]  /*49e0*/  S2R R13, SR_CgaCtaId ;  /* 0x00000000000d7919 */ /* 0x000e620000008800 */
[----:B------:R-:W2:Y:S01]  /*49f0*/  LDC R9, c[0x0][0x3b0] ;  /* 0x0000ec00ff097b82 */ /* 0x000ea20000000800 */
[----:B------:R-:W-:Y:S01]  /*4a00*/  ULOP3.LUT UR4, UR19, 0xfffffffc, URZ, 0xc0, !UPT ;  /* 0xfffffffc13047892 */ /* 0x000fe2000f8ec0ff */
[----:B------:R-:W-:Y:S01]  /*4a10*/  IMAD.MOV.U32 R21, RZ, RZ, RZ ;  /* 0x000000ffff157224 */ /* 0x000fe200078e00ff */
[----:B------:R-:W3:Y:S01]  /*4a20*/  LDCU.64 UR12, c[0x0][0x3a8] ;  /* 0x00007500ff0c77ac */ /* 0x000ee20008000a00 */
[----:B------:R-:W-:Y:S01]  /*4a30*/  IMAD.U32 R11, RZ, RZ, UR9 ;  /* 0x00000009ff0b7e24 */ /* 0x000fe2000f8e00ff */
[----:B------:R-:W-:Y:S01]  /*4a40*/  BSSY.RECONVERGENT B1, `(.L_x_428) ;  /* 0x0000023000017945 */ /* 0x000fe20003800200 */
[----:B------:R-:W-:Y:S01]  /*4a50*/  IMAD.WIDE.U32 R20, R2, UR18, R20 ;  /* 0x0000001202147c25 */ /* 0x000fe2000f8e0014 */
[----:B------:R-:W-:-:S03]  /*4a60*/  MOV R2, 0x400 ;  /* 0x0000040000027802 */ /* 0x000fc60000000f00 */
[----:B------:R-:W-:Y:S02]  /*4a70*/  IMAD.U32 R10, RZ, RZ, UR4 ;  /* 0x00000004ff0a7e24 */ /* 0x000fe4000f8e00ff */
[----:B------:R-:W-:Y:S02]  /*4a80*/  IMAD R5, R21, UR15, RZ ;  /* 0x0000000f15057c24 */ /* 0x000fe4000f8e02ff */
[----:B------:R-:W-:-:S04]  /*4a90*/  IMAD.WIDE.U32 R20, R20, UR15, R10 ;  /* 0x0000000f14147c25 */ /* 0x000fc8000f8e000a */
[----:B------:R-:W-:Y:S02]  /*4aa0*/  IMAD.IADD R11, R21, 0x1, R5 ;  /* 0x00000001150b7824 */ /* 0x000fe400078e0205 */
[----:B------:R-:W-:Y:S02]  /*4ab0*/  VIADD R2, R2, 0x80 ;  /* 0x0000008002027836 */ /* 0x000fe40000000000 */
[----:B------:R-:W-:Y:S01]  /*4ac0*/  IMAD.U32 R5, RZ, RZ, UR6 ;  /* 0x00000006ff057e24 */ /* 0x000fe2000f8e00ff */
[----:B--2---:R-:W-:Y:S01]  /*4ad0*/  IADD3 R0, PT, PT, R8, R9, R3 ;  /* 0x0000000908007210 */ /* 0x004fe20007ffe003 */
[----:B------:R-:W-:Y:S01]  /*4ae0*/  IMAD.U32 R6, RZ, RZ, UR14 ;  /* 0x0000000eff067e24 */ /* 0x000fe2000f8e00ff */
[----:B------:R-:W-:Y:S01]  /*4af0*/  IADD3 R20, P0, P1, R20, UR8, R9 ;  /* 0x0000000814147c10 */ /* 0x000fe2000f91e009 */
[----:B------:R-:W-:Y:S01]  /*4b00*/  IMAD.MOV.U32 R8, RZ, RZ, RZ ;  /* 0x000000ffff087224 */ /* 0x000fe200078e00ff */
[----:B------:R-:W-:Y:S02]  /*4b10*/  IADD3 R0, PT, PT, R0, UR4, R5 ;  /* 0x0000000400007c10 */ /* 0x000fe4000fffe005 */
[----:B------:R-:W-:-:S02]  /*4b20*/  IADD3 R9, P2, P3, R20, UR10, R3 ;  /* 0x0000000a14097c10 */ /* 0x000fc4000fb5e003 */
[----:B-1----:R-:W-:Y:S02]  /*4b30*/  LEA R13, R13, R2, 0x18 ;  /* 0x000000020d0d7211 */ /* 0x002fe400078ec0ff */
[----:B------:R-:W-:Y:S01]  /*4b40*/  IADD3.X R11, PT, PT, R11, UR16, R6, P0, P1 ;  /* 0x000000100b0b7c10 */ /* 0x000fe200087e2406 */
[----:B------:R-:W-:Y:S01]  /*4b50*/  IMAD.MOV.U32 R6, RZ, RZ, RZ ;  /* 0x000000ffff067224 */ /* 0x000fe200078e00ff */
[----:B------:R-:W-:Y:S02]  /*4b60*/  IADD3 R0, PT, PT, R13, UR10, R0 ;  /* 0x0000000a0d007c10 */ /* 0x000fe4000fffe000 */
[----:B---3--:R-:W-:Y:S02]  /*4b70*/  IADD3 R9, P0, PT, R9, UR12, RZ ;  /* 0x0000000c09097c10 */ /* 0x008fe4000ff1e0ff */
[----:B------:R-:W-:Y:S01]  /*4b80*/  IADD3.X R11, PT, PT, RZ, R11, RZ, P2, P3 ;  /* 0x0000000bff0b7210 */ /* 0x000fe200017e64ff */
[----:B------:R-:W-:-:S03]  /*4b90*/  VIADD R5, R0, 0x80 ;  /* 0x0000008000057836 */ /* 0x000fc60000000000 */
[----:B------:R-:W-:-:S07]  /*4ba0*/  IADD3.X R11, PT, PT, R11, UR13, RZ, P0, !PT ;  /* 0x0000000d0b0b7c10 */ /* 0x000fce00087fe4ff */
.L_x_429:
        /* <DEDUP_REMOVED lines=13> */
.L_x_428:
[----:B------:R-:W-:Y:S05]  /*4c80*/  BRA `(.L_x_427) ;  /* 0x0000002400ec7947 */ /* 0x000fea0003800000 */
.L_x_506:
[----:B------:R-:W1:Y:S01]  /*4c90*/  S2R R0, SR_TID.Y ;  /* 0x0000000000007919 */ /* 0x000e620000002200 */
[----:B------:R-:W3:Y:S01]  /*4ca0*/  LDCU UR10, c[0x0][0x360] ;  /* 0x00006c00ff0a77ac */ /* 0x000ee20008000800 */
[----:B------:R-:W1:Y:S01]  /*4cb0*/  S2R R5, SR_TID.Z ;  /* 0x0000000000057919 */ /* 0x000e620000002300 */
[----:B------:R-:W1:Y:S01]  /*4cc0*/  LDCU UR11, c[0x0][0x364] ;  /* 0x00006c80ff0b77ac */ /* 0x000e620008000800 */
[----:B------:R-:W3:Y:S01]  /*4cd0*/  S2R R3, SR_TID.X ;  /* 0x0000000000037919 */ /* 0x000ee20000002100 */
[----:B------:R-:W-:Y:S02]  /*4ce0*/  USHF.R.U32.HI UR12, URZ, 0x1, UR9 ;  /* 0x00000001ff0c7899 */ /* 0x000fe40008011609 */
[----:B------:R-:W-:Y:S01]  /*4cf0*/  USHF.R.U64 UR9, UR22, 0x1, UR9 ;  /* 0x0000000116097899 */ /* 0x000fe20008001209 */
[----:B-1----:R-:W-:Y:S02]  /*4d00*/  IMAD R0, R5, UR11, R0 ;  /* 0x0000000b05007c24 */ /* 0x002fe4000f8e0200 */
[----:B------:R-:W4:Y:S02]  /*4d10*/  LDC R5, c[0x0][0x368] ;  /* 0x0000da00ff057b82 */ /* 0x000f240000000800 */
[----:B---3--:R-:W-:-:S02]  /*4d20*/  IMAD R6, R0, UR10, R3 ;  /* 0x0000000a00067c24 */ /* 0x008fc4000f8e0203 */
[----:B------:R-:W-:-:S03]  /*4d30*/  IMAD.U32 R0, RZ, RZ, UR12 ;  /* 0x0000000cff007e24 */ /* 0x000fc6000f8e00ff */
[----:B------:R-:W-:-:S04]  /*4d40*/  ISETP.LT.U32.AND P0, PT, R6, UR9, PT ;  /* 0x0000000906007c0c */ /* 0x000fc8000bf01070 */
[----:B------:R-:W-:-:S13]  /*4d50*/  ISETP.GT.U32.AND.EX P0, PT, R0, RZ, PT, P0 ;  /* 0x000000ff0000720c */ /* 0x000fda0003f04100 */
[----:B------:R-:W-:Y:S05]  /*4d60*/  @!P0 BRA `(.L_x_427) ;  /* 0x0000002400b48947 */ /* 0x000fea0003800000 */
[----:B------:R-:W-:Y:S01]  /*4d70*/  UIMAD UR5, UR10, UR11, URZ ;  /* 0x0000000b0a0572a4 */ /* 0x000fe2000f8e02ff */
[----:B------:R-:W-:Y:S01]  /*4d80*/  IMAD.U32 R0, RZ, RZ, UR12 ;  /* 0x0000000cff007e24 */ /* 0x000fe2000f8e00ff */
[----:B------:R-:W-:Y:S01]  /*4d90*/  BSSY.RECONVERGENT B1, `(.L_x_430) ;  /* 0x0000029000017945 */ /* 0x000fe20003800200 */
[----:B--2---:R-:W-:Y:S02]  /*4da0*/  IMAD.U32 R2, RZ, RZ, UR12 ;  /* 0x0000000cff027e24 */ /* 0x004fe4000f8e00ff */
[----:B------:R-:W-:Y:S02]  /*4db0*/  IMAD.U32 R7, RZ, RZ, UR12 ;  /* 0x0000000cff077e24 */ /* 0x000fe4000f8e00ff */
[----:B----4-:R-:W-:Y:S02]  /*4dc0*/  IMAD R4, R5, UR5, RZ ;  /* 0x0000000505047c24 */ /* 0x010fe4000f8e02ff */
[----:B------:R-:W-:Y:S02]  /*4dd0*/  IMAD.MOV.U32 R10, RZ, RZ, -0x1 ;  /* 0xffffffffff0a7424 */ /* 0x000fe400078e00ff */
[----:B------:R-:W-:-:S05]  /*4de0*/  IMAD.IADD R3, R4, 0x1, R6 ;  /* 0x0000000104037824 */ /* 0x000fca00078e0206 */
[C---:B------:R-:W-:Y:S02]  /*4df0*/  ISETP.LT.U32.AND P1, PT, R3.reuse, UR9, PT ;  /* 0x0000000903007c0c */ /* 0x040fe4000bf21070 */
[----:B------:R-:W-:Y:S02]  /*4e00*/  ISETP.LT.U32.AND P0, PT, R3, UR9, PT ;  /* 0x0000000903007c0c */ /* 0x000fe4000bf01070 */
[----:B------:R-:W-:Y:S01]  /*4e10*/  ISETP.GT.U32.AND.EX P1, PT, R0, RZ, PT, P1 ;  /* 0x000000ff0000720c */ /* 0x000fe20003f24110 */
[----:B------:R-:W-:Y:S01]  /*4e20*/  IMAD.U32 R0, RZ, RZ, UR9 ;  /* 0x00000009ff007e24 */ /* 0x000fe2000f8e00ff */
[----:B------:R-:W-:Y:S02]  /*4e30*/  ISETP.GT.U32.AND.EX P0, PT, R2, RZ, PT, P0 ;  /* 0x000000ff0200720c */ /* 0x000fe40003f04100 */
[----:B------:R-:W-:Y:S02]  /*4e40*/  SEL R7, R7, RZ, P1 ;  /* 0x000000ff07077207 */ /* 0x000fe40000800000 */
[----:B------:R-:W-:-:S02]  /*4e50*/  SEL R0, R0, R3, P1 ;  /* 0x0000000300007207 */ /* 0x000fc40000800000 */
[----:B------:R-:W-:-:S04]  /*4e60*/  SEL R2, RZ, 0x1, !P0 ;  /* 0x00000001ff027807 */ /* 0x000fc80004000000 */
[----:B------:R-:W-:Y:S01]  /*4e70*/  IADD3 R13, P0, P1, R0, -R2, -R3 ;  /* 0x80000002000d7210 */ /* 0x000fe2000791e803 */
[----:B------:R-:W-:-:S03]  /*4e80*/  IMAD.MOV.U32 R3, RZ, RZ, RZ ;  /* 0x000000ffff037224 */ /* 0x000fc600078e00ff */
[----:B------:R-:W-:-:S04]  /*4e90*/  IADD3.X R10, PT, PT, R7, -0x1, R10, P0, P1 ;  /* 0xffffffff070a7810 */ /* 0x000fc800007e240a */
[----:B------:R-:W-:-:S13]  /*4ea0*/  ISETP.NE.U32.AND P0, PT, R10, RZ, PT ;  /* 0x000000ff0a00720c */ /* 0x000fda0003f05070 */
[----:B------:R-:W-:Y:S05]  /*4eb0*/  @P0 BRA `(.L_x_431) ;  /* 0x0000000000500947 */ /* 0x000fea0003800000 */
[----:B------:R-:W1:Y:S01]  /*4ec0*/  I2F.U32.RP R0, R4 ;  /* 0x0000000400007306 */ /* 0x000e620000209000 */
[----:B------:R-:W-:Y:S01]  /*4ed0*/  IMAD.MOV R7, RZ, RZ, -R4 ;  /* 0x000000ffff077224 */ /* 0x000fe200078e0a04 */
[----:B------:R-:W-:Y:S01]  /*4ee0*/  ISETP.NE.U32.AND P2, PT, R4, RZ, PT ;  /* 0x000000ff0400720c */ /* 0x000fe20003f45070 */
[----:B------:R-:W-:-:S05]  /*4ef0*/  HFMA2 R11, -RZ, RZ, 0, 0 ;  /* 0x00000000ff0b7431 */ /* 0x000fca00000001ff */
[----:B-1----:R-:W1:Y:S02]  /*4f00*/  MUFU.RCP R0, R0 ;  /* 0x0000000000007308 */ /* 0x002e640000001000 */
[----:B-1----:R-:W-:-:S06]  /*4f10*/  VIADD R8, R0, 0xffffffe ;  /* 0x0ffffffe00087836 */ /* 0x002fcc0000000000 */
[----:B------:R1:W2:Y:S02]  /*4f20*/  F2I.FTZ.U32.TRUNC.NTZ R9, R8 ;  /* 0x0000000800097305 */ /* 0x0002a4000021f000 */
[----:B-1----:R-:W-:Y:S02]  /*4f30*/  IMAD.MOV.U32 R8, RZ, RZ, RZ ;  /* 0x000000ffff087224 */ /* 0x002fe400078e00ff */
[----:B--2---:R-:W-:-:S04]  /*4f40*/  IMAD R7, R7, R9, RZ ;  /* 0x0000000907077224 */ /* 0x004fc800078e02ff */
[----:B------:R-:W-:-:S06]  /*4f50*/  IMAD.HI.U32 R9, R9, R7, R8 ;  /* 0x0000000709097227 */ /* 0x000fcc00078e0008 */
        /* <DEDUP_REMOVED lines=10> */
.L_x_431:
[----:B------:R-:W-:-:S07]  /*5000*/  MOV R0, 0x5020 ;  /* 0x0000502000007802 */ /* 0x000fce0000000f00 */
[----:B------:R-:W-:Y:S05]  /*5010*/  CALL.REL.NOINC `($__internal_1_$__cuda_sm20_div_u64) ;  /* 0x00000028001c7944 */ /* 0x000fea0003c00000 */
.L_x_432:
[----:B------:R-:W-:Y:S05]  /*5020*/  BSYNC.RECONVERGENT B1 ;  /* 0x0000000000017941 */ /* 0x000fea0003800200 */
.L_x_430:
        /* <DEDUP_REMOVED lines=12> */
[----:B------:R-:W-:Y:S01]  /*50f0*/  LEA R0, R6, UR15, 0x1 ;  /* 0x0000000f06007c11 */ /* 0x000fe2000f8e08ff */
[----:B------:R-:W-:Y:S02]  /*5100*/  IMAD.U32 R7, RZ, RZ, UR17 ;  /* 0x00000011ff077e24 */ /* 0x000fe4000f8e00ff */
[----:B------:R-:W-:Y:S01]  /*5110*/  IMAD R2, R5, UR11, RZ ;  /* 0x0000000b05027c24 */ /* 0x000fe2000f8e02ff */
[----:B------:R-:W-:Y:S02]  /*5120*/  LOP3.LUT R10, R10, 0x3, RZ, 0xc0, !PT ;  /* 0x000000030a0a7812 */ /* 0x000fe400078ec0ff */
[----:B------:R-:W-:Y:S01]  /*5130*/  IADD3 R7, PT, PT, R0, 0x80, R7 ;  /* 0x0000008000077810 */ /* 0x000fe20007ffe007 */
[----:B------:R-:W-:Y:S01]  /*5140*/  IMAD R2, R2, UR10, RZ ;  /* 0x0000000a02027c24 */ /* 0x000fe2000f8e02ff */
[----:B------:R-:W-:-:S05]  /*5150*/  IADD3 R10, P4, PT, RZ, -R10, RZ ;  /* 0x8000000aff0a7210 */ /* 0x000fca0007f9e0ff */
[----:B------:R-:W-:Y:S01]  /*5160*/  IMAD.X R11, RZ, RZ, -0x1, P4 ;  /* 0xffffffffff0b7424 */ /* 0x000fe200020e06ff */
[----:B--2---:R-:W-:-:S04]  /*5170*/  LEA R13, P1, R6, UR5, 0x1 ;  /* 0x00000005060d7c11 */ /* 0x004fc8000f8208ff */
[----:B-1----:R-:W-:Y:S02]  /*5180*/  IADD3 R13, P2, P3, R13, UR8, R8 ;  /* 0x000000080d0d7c10 */ /* 0x002fe4000fb5e008 */
[----:B------:R-:W-:-:S04]  /*5190*/  LEA.HI.X R8, R6, UR14, R3, 0x1, P1 ;  /* 0x0000000e06087c11 */ /* 0x000fc800088f0c03 */
[----:B------:R-:W-:-:S07]  /*51a0*/  IADD3.X R9, PT, PT, R8, UR16, R9, P2, P3 ;  /* 0x0000001008097c10 */ /* 0x000fce00097e6409 */
.L_x_435:
[----:B------:R-:W-:-:S05]  /*51b0*/  IMAD.MOV.U32 R8, RZ, RZ, R13 ;  /* 0x000000ffff087224 */ /* 0x000fca00078e000d */
        /* <DEDUP_REMOVED lines=12> */
.L_x_434:
[----:B------:R-:W-:Y:S05]  /*5280*/  BSYNC.RECONVERGENT B1 ;  /* 0x0000000000017941 */ /* 0x000fea0003800200 */
.L_x_433:
[----:B------:R-:W-:Y:S05]  /*5290*/  @!P0 BRA `(.L_x_427) ;  /* 0x0000002000688947 */ /* 0x000fea0003800000 */
[----:B------:R-:W1:Y:S01]  /*52a0*/  LDC.64 R14, c[0x0][0x3a8] ;  /* 0x0000ea00ff0e7b82 */ /* 0x000e620000000a00 */
[----:B------:R-:W2:Y:S01]  /*52b0*/  LDCU UR5, c[0x0][0x3b0] ;  /* 0x00007600ff0577ac */ /* 0x000ea20008000800 */
[----:B------:R-:W-:Y:S01]  /*52c0*/  IMAD.U32 R9, RZ, RZ, UR17 ;  /* 0x00000011ff097e24 */ /* 0x000fe2000f8e00ff */
[----:B------:R-:W-:Y:S01]  /*52d0*/  LEA R0, R6, UR15, 0x1 ;  /* 0x0000000f06007c11 */ /* 0x000fe2000f8e08ff */
[----:B------:R-:W-:Y:S01]  /*52e0*/  IMAD R5, R5, UR11, RZ ;  /* 0x0000000b05057c24 */ /* 0x000fe2000f8e02ff */
[----:B------:R-:W-:Y:S01]  /*52f0*/  BSSY.RECONVERGENT B1, `(.L_x_436) ;  /* 0x0000024000017945 */ /* 0x000fe20003800200 */
[----:B------:R-:W-:Y:S02]  /*5300*/  SHF.R.U32.HI R16, RZ, 0x1e, R4 ;  /* 0x0000001eff107819 */ /* 0x000fe40000011604 */
[----:B------:R-:W-:Y:S01]  /*5310*/  IADD3 R0, PT, PT, R0, 0x80, R9 ;  /* 0x0000008000007810 */ /* 0x000fe20007ffe009 */
[----:B------:R-:W-:Y:S01]  /*5320*/  IMAD R23, R5, UR10, RZ ;  /* 0x0000000a05177c24 */ /* 0x000fe2000f8e02ff */
[----:B--2---:R-:W-:-:S04]  /*5330*/  LEA R7, P0, R6, UR5, 0x1 ;  /* 0x0000000506077c11 */ /* 0x004fc8000f8008ff */
[----:B------:R-:W-:Y:S02]  /*5340*/  LEA.HI.X R2, R6, UR14, R3, 0x1, P0 ;  /* 0x0000000e06027c11 */ /* 0x000fe400080f0c03 */
[----:B-1----:R-:W-:-:S04]  /*5350*/  IADD3 R7, P1, P2, R7, UR8, R14 ;  /* 0x0000000807077c10 */ /* 0x002fc8000fa3e00e */
[----:B------:R-:W-:Y:S01]  /*5360*/  IADD3.X R15, PT, PT, R2, UR16, R15, P1, P2 ;  /* 0x00000010020f7c10 */ /* 0x000fe20008fe440f */
[----:B------:R-:W-:-:S08]  /*5370*/  IMAD.SHL.U32 R2, R4, 0x4, RZ ;  /* 0x0000000404027824 */ /* 0x000fd000078e00ff */
.L_x_437:
[----:B------:R-:W-:Y:S01]  /*5380*/  IMAD.MOV.U32 R14, RZ, RZ, R7 ;  /* 0x000000ffff0e7224 */ /* 0x000fe200078e0007 */
[-C--:B--2---:R-:W-:Y:S01]  /*5390*/  LEA R12, P0, R4, R7.reuse, 0x1 ;  /* 0x00000007040c7211 */ /* 0x084fe200078008ff */
[----:B------:R-:W-:Y:S01]  /*53a0*/  UMOV UR5, URZ ;  /* 0x000000ff00057c82 */ /* 0x000fe20008000000 */
[----:B------:R-:W-:Y:S01]  /*53b0*/  IADD3 R8, P1, PT, R2, R7, RZ ;  /* 0x0000000702087210 */ /* 0x000fe20007f3e0ff */
[C---:B------:R-:W-:Y:S01]  /*53c0*/  IMAD.WIDE.U32 R10, R4.reuse, 0x6, R14 ;  /* 0x00000006040a7825 */ /* 0x040fe200078e000e */
[----:B------:R-:W-:Y:S01]  /*53d0*/  LEA.HI.X R13, R4, R15, RZ, 0x1, P0 ;  /* 0x0000000f040d7211 */ /* 0x000fe200000f0cff */
[----:B------:R1:W2:Y:S02]  /*53e0*/  LDG.E.U16 R5, desc[UR20][R14.64] ;  /* 0x000000140e057981 */ /* 0x0002a4000c1e1500 */
[----:B------:R-:W-:Y:S02]  /*53f0*/  IMAD.X R9, R16, 0x1, R15, P1 ;  /* 0x0000000110097824 */ /* 0x000fe400008e060f */
        /* <DEDUP_REMOVED lines=20> */
.L_x_436:
[----:B------:R-:W-:Y:S05]  /*5540*/  BRA `(.L_x_427) ;  /* 0x0000001c00bc7947 */ /* 0x000fea0003800000 */
.L_x_414:
[----:B------:R-:W-:Y:S02]  /*5550*/  IMAD.MOV.U32 R0, RZ, RZ, -0x3 ;  /* 0xfffffffdff007424 */ /* 0x000fe400078e00ff */
[----:B------:R-:W-:-:S05]  /*5560*/  IMAD.U32 R3, RZ, RZ, UR10 ;  /* 0x0000000aff037e24 */ /* 0x000fca000f8e00ff */
[----:B------:R-:W-:-:S05]  /*5570*/  VIADDMNMX.U32 R0, R3, R0, 0x5, PT ;  /* 0x0000000503007446 */ /* 0x000fca0003800000 */
[----:B------:R-:W-:-:S04]  /*5580*/  IMAD.SHL.U32 R0, R0, 0x4, RZ ;  /* 0x0000000400007824 */ /* 0x000fc800078e00ff */
[----:B--2---:R-:W1:Y:S02]  /*5590*/  LDC R2, c[0x2][R0+0x30] ;  /* 0x00800c0000027b82 */ /* 0x004e640000000800 */
[----:B-1----:R-:W-:-:S04]  /*55a0*/  SHF.R.S32.HI R3, RZ, 0x1f, R2 ;  /* 0x0000001fff037819 */ /* 0x002fc80000011402 */
.L_x_509:
[----:B------:R-:W-:Y:S05]  /*55b0*/  BRX R2 -0x55c0                                                                                                                                                                                                                                                                                                          (*"BRANCH_TARGETS .L_x_510,.L_x_508,.L_x_514"*) ;  /* 0xffffffa802907949 */ /* 0x000fea000383ffff */
.L_x_508:
[----:B------:R-:W1:Y:S01]  /*55c0*/  S2R R0, SR_TID.Y ;  /* 0x0000000000007919 */ /* 0x000e620000002200 */
[----:B------:R-:W3:Y:S01]  /*55d0*/  LDCU UR4, c[0x0][0x360] ;  /* 0x00006c00ff0477ac */ /* 0x000ee20008000800 */
[----:B------:R-:W1:Y:S01]  /*55e0*/  S2R R5, SR_TID.Z ;  /* 0x0000000000057919 */ /* 0x000e620000002300 */
[----:B------:R-:W1:Y:S01]  /*55f0*/  LDCU UR5, c[0x0][0x364] ;  /* 0x00006c80ff0577ac */ /* 0x000e620008000800 */
[----:B------:R-:W3:Y:S01]  /*5600*/  S2R R3, SR_TID.X ;  /* 0x0000000000037919 */ /* 0x000ee20000002100 */
[----:B-1----:R-:W-:-:S04]  /*5610*/  IMAD R0, R5, UR5, R0 ;  /* 0x0000000505007c24 */ /* 0x002fc8000f8e0200 */
[----:B---3--:R-:W-:Y:S01]  /*5620*/  IMAD R0, R0, UR4, R3 ;  /* 0x0000000400007c24 */ /* 0x008fe2000f8e0203 */
[----:B------:R-:W-:-:S04]  /*5630*/  UIMAD UR4, UR4, UR5, URZ ;  /* 0x00000005040472a4 */ /* 0x000fc8000f8e02ff */
[----:B------:R-:W-:-:S13]  /*5640*/  ISETP.GE.U32.AND P0, PT, R0, UR22, PT ;  /* 0x0000001600007c0c */ /* 0x000fda000bf06070 */
[----:B------:R-:W-:Y:S05]  /*5650*/  @P0 BRA `(.L_x_427) ;  /* 0x0000001c00780947 */ /* 0x000fea0003800000 */
[----:B--2---:R-:W1:Y:S01]  /*5660*/  LDC R2, c[0x0][0x368] ;  /* 0x0000da00ff027b82 */ /* 0x004e620000000800 */
[----:B------:R-:W-:Y:S01]  /*5670*/  IMAD.U32 R4, RZ, RZ, UR15 ;  /* 0x0000000fff047e24 */ /* 0x000fe2000f8e00ff */
[----:B------:R-:W-:Y:S01]  /*5680*/  BSSY.RECONVERGENT B1, `(.L_x_438) ;  /* 0x000000f000017945 */ /* 0x000fe20003800200 */
[----:B------:R-:W-:Y:S02]  /*5690*/  IMAD.MOV.U32 R7, RZ, RZ, R0 ;  /* 0x000000ffff077224 */ /* 0x000fe400078e0000 */
[----:B------:R-:W-:Y:S02]  /*56a0*/  IMAD.MOV.U32 R6, RZ, RZ, RZ ;  /* 0x000000ffff067224 */ /* 0x000fe400078e00ff */
[----:B------:R-:W-:Y:S02]  /*56b0*/  VIADD R4, R4, UR17 ;  /* 0x0000001104047c36 */ /* 0x000fe40008000000 */
[----:B-1----:R-:W-:-:S07]  /*56c0*/  IMAD R0, R2, UR4, RZ ;  /* 0x0000000402007c24 */ /* 0x002fce000f8e02ff */
.L_x_439:
        /* <DEDUP_REMOVED lines=11> */
.L_x_438:
[----:B------:R-:W-:Y:S05]  /*5780*/  BRA `(.L_x_427) ;  /* 0x0000001c002c7947 */ /* 0x000fea0003800000 */
.L_x_510:
        /* <DEDUP_REMOVED lines=16> */
[----:B------:R-:W-:Y:S01]  /*5890*/  IMAD.U32 R5, RZ, RZ, UR6 ;  /* 0x00000006ff057e24 */ /* 0x000fe2000f8e00ff */
[----:B------:R-:W-:Y:S01]  /*58a0*/  IADD3 R0, PT, PT, R8, UR19, R3 ;  /* 0x0000001308007c10 */ /* 0x000fe2000fffe003 */
[----:B------:R-:W-:Y:S02]  /*58b0*/  HFMA2 R12, -RZ, RZ, 0, 0 ;  /* 0x00000000ff0c7431 */ /* 0x000fe400000001ff */
[----:B------:R-:W-:Y:S01]  /*58c0*/  IMAD.MOV.U32 R9, RZ, RZ, R7 ;  /* 0x000000ffff097224 */ /* 0x000fe200078e0007 */
[----:B------:R-:W-:-:S05]  /*58d0*/  IADD3 R0, PT, PT, R0, UR17, R5 ;  /* 0x0000001100007c10 */ /* 0x000fca000fffe005 */
[----:B------:R-:W-:-:S07]  /*58e0*/  VIADD R5, R0, 0x80 ;  /* 0x0000008000057836 */ /* 0x000fce0000000000 */
.L_x_442:
        /* <DEDUP_REMOVED lines=10> */
.L_x_441:
[----:B------:R-:W-:Y:S05]  /*5990*/  BSYNC.RECONVERGENT B1 ;  /* 0x0000000000017941 */ /* 0x000fea0003800200 */
.L_x_440:
        /* <DEDUP_REMOVED lines=47> */
.L_x_446:
[----:B------:R-:W-:-:S07]  /*5c90*/  MOV R0, 0x5cb0 ;  /* 0x00005cb000007802 */ /* 0x000fce0000000f00 */
[----:B------:R-:W-:Y:S05]  /*5ca0*/  CALL.REL.NOINC `($__internal_1_$__cuda_sm20_div_u64) ;  /* 0x0000001800f87944 */ /* 0x000fea0003c00000 */
.L_x_447:
[----:B------:R-:W-:Y:S05]  /*5cb0*/  BSYNC.RECONVERGENT B2 ;  /* 0x0000000000027941 */ /* 0x000fea0003800200 */
.L_x_445:
        /* <DEDUP_REMOVED lines=21> */
[----:B------:R-:W-:-:S02]  /*5e10*/  IMAD.MOV.U32 R5, RZ, RZ, RZ ;  /* 0x000000ffff057224 */ /* 0x000fc400078e00ff */
[----:B------:R-:W-:Y:S01]  /*5e20*/  IMAD R12, R10, UR15, RZ ;  /* 0x0000000f0a0c7c24 */ /* 0x000fe2000f8e02ff */
[----:B--2---:R-:W-:-:S04]  /*5e30*/  LEA R17, P1, R7, UR5, 0x3 ;  /* 0x0000000507117c11 */ /* 0x004fc8000f8218ff */
[----:B------:R-:W-:Y:S01]  /*5e40*/  IADD3 R17, P2, P3, R17, UR10, R0 ;  /* 0x0000000a11117c10 */ /* 0x000fe2000fb5e000 */
[----:B-1----:R-:W-:Y:S01]  /*5e50*/  ULEA UR11, UR12, UR11, 0x18 ;  /* 0x0000000b0c0b7291 */ /* 0x002fe2000f8ec0ff */
[----:B------:R-:W-:Y:S02]  /*5e60*/  LEA.HI.X R16, R7, UR14, RZ, 0x3, P1 ;  /* 0x0000000e07107c11 */ /* 0x000fe400088f1cff */
        /* <DEDUP_REMOVED lines=8> */
.L_x_450:
[----:B------:R-:W-:Y:S01]  /*5ef0*/  IADD3 R14, P1, PT, R14, 0x1, RZ ;  /* 0x000000010e0e7810 */ /* 0x000fe20007f3e0ff */
[----:B------:R-:W-:Y:S01]  /*5f00*/  IMAD.MOV.U32 R10, RZ, RZ, R17 ;  /* 0x000000ffff0a7224 */ /* 0x000fe200078e0011 */
[----:B------:R-:W-:Y:S01]  /*5f10*/  IADD3 R9, P2, PT, R4, R9, RZ ;  /* 0x0000000904097210 */ /* 0x000fe20007f5e0ff */
[----:B------:R-:W-:Y:S01]  /*5f20*/  IMAD.MOV.U32 R11, RZ, RZ, R16 ;  /* 0x000000ffff0b7224 */ /* 0x000fe200078e0010 */
[----:B------:R-:W-:Y:S02]  /*5f30*/  IADD3.X R15, PT, PT, RZ, R15, RZ, P1, !PT ;  /* 0x0000000fff0f7210 */ /* 0x000fe40000ffe4ff */
[----:B------:R-:W-:Y:S01]  /*5f40*/  ISETP.NE.U32.AND P1, PT, R14, RZ, PT ;  /* 0x000000ff0e00720c */ /* 0x000fe20003f25070 */
[----:B------:R-:W-:Y:S01]  /*5f50*/  IMAD.X R5, RZ, RZ, R5, P2 ;  /* 0x000000ffff057224 */ /* 0x000fe200010e0605 */
[----:B------:R-:W-:Y:S01]  /*5f60*/  LEA R17, P3, R4, R17, 0x3 ;  /* 0x0000001104117211 */ /* 0x000fe200078618ff */
[----:B------:R-:W-:Y:S01]  /*5f70*/  @!PT LDS RZ, [RZ] ;  /* 0x00000000fffff984 */ /* 0x000fe20000000800 */
[----:B------:R-:W-:Y:S01]  /*5f80*/  @!PT LDS RZ, [RZ] ;  /* 0x00000000fffff984 */ /* 0x000fe20000000800 */
[----:B------:R-:W-:Y:S01]  /*5f90*/  @!PT LDS RZ, [RZ] ;  /* 0x00000000fffff984 */ /* 0x000fe20000000800 */
[----:B------:R1:W-:Y:S01]  /*5fa0*/  LDGSTS.E.64 [R13+0x80], desc[UR20][R10.64] ;  /* 0x000800000a0d7fae */ /* 0x0003e2000b9a1414 */
[----:B------:R-:W-:-:S02]  /*5fb0*/  ISETP.NE.AND.EX P1, PT, R15, RZ, PT, P1 ;  /* 0x000000ff0f00720c */ /* 0x000fc40003f25310 */
[----:B------:R-:W-:Y:S01]  /*5fc0*/  LEA.HI.X R16, R4, R16, RZ, 0x3, P3 ;  /* 0x0000001004107211 */ /* 0x000fe200018f1cff */
[----:B-1----:R-:W-:-:S10]  /*5fd0*/  IMAD R13, R12, 0x8, R13 ;  /* 0x000000080c0d7824 */ /* 0x002fd400078e020d */
[----:B------:R-:W-:Y:S05]  /*5fe0*/  @P1 BRA `(.L_x_450) ;  /* 0xfffffffc00c01947 */ /* 0x000fea000383ffff */
.L_x_449:
[----:B------:R-:W-:Y:S05]  /*5ff0*/  BSYNC.RECONVERGENT B2 ;  /* 0x0000000000027941 */ /* 0x000fea0003800200 */
.L_x_448:
        /* <DEDUP_REMOVED lines=22> */
.L_x_451:
        /* <DEDUP_REMOVED lines=26> */
.L_x_444:
[----:B------:R-:W-:Y:S05]  /*6300*/  BSYNC.RECONVERGENT B1 ;  /* 0x0000000000017941 */ /* 0x000fea0003800200 */
.L_x_443:
        /* <DEDUP_REMOVED lines=33> */
.L_x_453:
        /* <DEDUP_REMOVED lines=13> */
.L_x_452:
[----:B------:R-:W-:Y:S05]  /*65f0*/  BRA `(.L_x_427) ;  /* 0x0000000c00907947 */ /* 0x000fea0003800000 */
.L_x_514:
        /* <DEDUP_REMOVED lines=22> */
.L_x_456:
        /* <DEDUP_REMOVED lines=10> */
.L_x_455:
[----:B------:R-:W-:Y:S05]  /*6800*/  BSYNC.RECONVERGENT B1 ;  /* 0x0000000000017941 */ /* 0x000fea0003800200 */
.L_x_454:
        /* <DEDUP_REMOVED lines=47> */
.L_x_460:
[----:B------:R-:W-:-:S07]  /*6b00*/  MOV R0, 0x6b20 ;  /* 0x00006b2000007802 */ /* 0x000fce0000000f00 */
[----:B------:R-:W-:Y:S05]  /*6b10*/  CALL.REL.NOINC `($__internal_1_$__cuda_sm20_div_u64) ;  /* 0x0000000c005c7944 */ /* 0x000fea0003c00000 */
.L_x_461:
[----:B------:R-:W-:Y:S05]  /*6b20*/  BSYNC.RECONVERGENT B2 ;  /* 0x0000000000027941 */ /* 0x000fea0003800200 */
.L_x_459:
        /* <DEDUP_REMOVED lines=35> */
.L_x_464:
        /* <DEDUP_REMOVED lines=11> */
[----:B------:R1:W-:Y:S01]  /*6e10*/  LDGSTS.E.BYPASS.128 [R13+0x80], desc[UR20][R10.64] ;  /* 0x000800000a0d7fae */ /* 0x0003e2000b981814 */
[----:B------:R-:W-:-:S02]  /*6e20*/  ISETP.NE.AND.EX P1, PT, R15, RZ, PT, P1 ;  /* 0x000000ff0f00720c */ /* 0x000fc40003f25310 */
[----:B------:R-:W-:Y:S01]  /*6e30*/  LEA.HI.X R16, R4, R16, RZ, 0x4, P3 ;  /* 0x0000001004107211 */ /* 0x000fe200018f24ff */
[----:B-1----:R-:W-:-:S10]  /*6e40*/  IMAD R13, R12, 0x10, R13 ;  /* 0x000000100c0d7824 */ /* 0x002fd400078e020d */
[----:B------:R-:W-:Y:S05]  /*6e50*/  @P1 BRA `(.L_x_464) ;  /* 0xfffffffc00c01947 */ /* 0x000fea000383ffff */
.L_x_463:
[----:B------:R-:W-:Y:S05]  /*6e60*/  BSYNC.RECONVERGENT B2 ;  /* 0x0000000000027941 */ /* 0x000fea0003800200 */
.L_x_462:
        /* <DEDUP_REMOVED lines=22> */
.L_x_465:
        /* <DEDUP_REMOVED lines=26> */
.L_x_458:
[----:B------:R-:W-:Y:S05]  /*7170*/  BSYNC.RECONVERGENT B1 ;  /* 0x0000000000017941 */ /* 0x000fea0003800200 */
.L_x_457:
        /* <DEDUP_REMOVED lines=9> */
[----:B------:R-:W-:Y:S02]  /*7210*/  IMAD.U32 R11, RZ, RZ, UR9 ;  /* 0x00000009ff0b7e24 */ /* 0x000fe4000f8e00ff */
        /* <DEDUP_REMOVED lines=22> */
.L_x_466:
        /* <DEDUP_REMOVED lines=12> */
.L_x_427:
[----:B------:R-:W-:Y:S05]  /*7440*/  BSYNC.RECONVERGENT B0 ;  /* 0x0000000000007941 */ /* 0x000fea0003800200 */
.L_x_413:
[----:B------:R-:W0:Y:S01]  /*7450*/  LDGDEPBAR ;  /* 0x00000000000079af */ /* 0x000e220000000000 */
[----:B------:R-:W-:-:S04]  /*7460*/  DEPBAR.LE SB0, 0x0 ;  /* 0x000080000000791a */ /* 0x000fc80000000000 */
[----:B------:R-:W-:Y:S06]  /*7470*/  BAR.SYNC.DEFER_BLOCKING 0x0 ;  /* 0x0000000000007b1d */ /* 0x000fec0000010000 */
.L_x_358:
[----:B------:R-:W-:-:S09]  /*7480*/  UISETP.GT.AND UP0, UPT, UR6, UR7, UPT ;  /* 0x000000070600728c */ /* 0x000fd2000bf04270 */
[----:B------:R-:W-:Y:S05]  /*7490*/  BRA.U UP0, `(.L_x_467) ;  /* 0x00000001007c7547 */ /* 0x000fea000b800000 */
[----:B------:R-:W3:Y:S02]  /*74a0*/  LDC R4, c[0x0][0x384] ;  /* 0x0000e100ff047b82 */ /* 0x000ee40000000800 */
[----:B---3--:R-:W-:-:S13]  /*74b0*/  ISETP.GE.AND P0, PT, R4, 0x1, PT ;  /* 0x000000010400780c */ /* 0x008fda0003f06270 */
[----:B------:R-:W-:Y:S05]  /*74c0*/  @!P0 EXIT ;  /* 0x000000000000894d */ /* 0x000fea0003800000 */
[----:B------:R-:W3:Y:S01]  /*74d0*/  S2R R3, SR_CgaCtaId ;  /* 0x0000000000037919 */ /* 0x000ee20000008800 */
[----:B------:R-:W5:Y:S01]  /*74e0*/  LDC R0, c[0x0][0x3b0] ;  /* 0x0000ec00ff007b82 */ /* 0x000f620000000800 */
[----:B------:R-:W5:Y:S01]  /*74f0*/  LDCU UR7, c[0x0][0x3a0] ;  /* 0x00007400ff0777ac */ /* 0x000f620008000800 */
[----:B-12---:R-:W-:Y:S01]  /*7500*/  MOV R2, 0x400 ;  /* 0x0000040000027802 */ /* 0x006fe20000000f00 */
[----:B----4-:R-:W5:Y:S01]  /*7510*/  S2R R5, SR_TID.X ;  /* 0x0000000000057919 */ /* 0x010f620000002100 */
[----:B------:R-:W-:Y:S01]  /*7520*/  IMAD.MOV R4, RZ, RZ, -R4 ;  /* 0x000000ffff047224 */ /* 0x000fe200078e0a04 */
[----:B------:R-:W1:Y:S02]  /*7530*/  LDCU.64 UR4, c[0x0][0x390] ;  /* 0x00007200ff0477ac */ /* 0x000e640008000a00 */
[----:B------:R-:W-:Y:S01]  /*7540*/  VIADD R2, R2, 0x80 ;  /* 0x0000008002027836 */ /* 0x000fe20000000000 */
[----:B-1----:R-:W-:-:S04]  /*7550*/  UIMAD.WIDE UR4, UR8, 0x4, UR4 ;  /* 0x00000004080478a5 */ /* 0x002fc8000f8e0204 */
[----:B---3--:R-:W-:Y:S02]  /*7560*/  LEA R2, R3, R2, 0x18 ;  /* 0x0000000203027211 */ /* 0x008fe400078ec0ff */
[--C-:B-----5:R-:W-:Y:S02]  /*7570*/  IADD3 R0, PT, PT, R0, UR6, R5.reuse ;  /* 0x0000000600007c10 */ /* 0x120fe4000fffe005 */
[----:B------:R-:W-:Y:S02]  /*7580*/  IADD3 R6, PT, PT, R2, UR7, R5 ;  /* 0x0000000702067c10 */ /* 0x000fe4000fffe005 */
[----:B------:R-:W-:-:S07]  /*7590*/  IADD3 R0, PT, PT, R0, 0x80, R2 ;  /* 0x0000008000007810 */ /* 0x000fce0007ffe002 */
.L_x_468:
[----:B-1----:R-:W-:Y:S01]  /*75a0*/  LDS.U8 R7, [R6] ;  /* 0x0000000006077984 */ /* 0x002fe20000000000 */
[----:B------:R-:W-:Y:S01]  /*75b0*/  VIADD R4, R4, 0x1 ;  /* 0x0000000104047836 */ /* 0x000fe20000000000 */
[----:B------:R-:W-:Y:S01]  /*75c0*/  MOV R3, UR5 ;  /* 0x0000000500037c02 */ /* 0x000fe20008000f00 */
[----:B------:R-:W-:Y:S01]  /*75d0*/  IMAD.U32 R2, RZ, RZ, UR4 ;  /* 0x00000004ff027e24 */ /* 0x000fe2000f8e00ff */
[----:B------:R-:W1:Y:S03]  /*75e0*/  LDS.U8 R8, [R0] ;  /* 0x0000000000087984 */ /* 0x000e660000000000 */
        /* <DEDUP_REMOVED lines=10> */
.L_x_467:
[----:B------:R-:W3:Y:S02]  /*7690*/  LDC R0, c[0x0][0x384] ;  /* 0x0000e100ff007b82 */ /* 0x000ee40000000800 */
[----:B---3--:R-:W-:-:S13]  /*76a0*/  ISETP.GE.AND P0, PT, R0, 0x1, PT ;  /* 0x000000010000780c */ /* 0x008fda0003f06270 */
[----:B------:R-:W-:Y:S05]  /*76b0*/  @!P0 EXIT ;  /* 0x000000000000894d */ /* 0x000fea0003800000 */
[----:B-1--4-:R-:W1:Y:S01]  /*76c0*/  S2R R5, SR_TID.X ;  /* 0x0000000000057919 */ /* 0x012e620000002100 */
[----:B------:R-:W3:Y:S01]  /*76d0*/  S2UR UR9, SR_CgaCtaId ;  /* 0x00000000000979c3 */ /* 0x000ee20000008800 */
[----:B------:R-:W4:Y:S01]  /*76e0*/  LDCU UR10, c[0x0][0x3b0] ;  /* 0x00007600ff0a77ac */ /* 0x000f220008000800 */
[----:B------:R-:W-:Y:S01]  /*76f0*/  IMAD.MOV R0, RZ, RZ, -R0 ;  /* 0x000000ffff007224 */ /* 0x000fe200078e0a00 */
[----:B------:R-:W5:Y:S01]  /*7700*/  LDCU.64 UR4, c[0x0][0x390] ;  /* 0x00007200ff0477ac */ /* 0x000f620008000a00 */
[----:B------:R-:W2:Y:S01]  /*7710*/  LDCU UR11, c[0x0][0x3a0] ;  /* 0x00007400ff0b77ac */ /* 0x000ea20008000800 */
[----:B------:R-:W-:Y:S02]  /*7720*/  UMOV UR7, 0x400 ;  /* 0x0000040000077882 */ /* 0x000fe40000000000 */
[----:B------:R-:W-:Y:S02]  /*7730*/  UIADD3 UR7, UPT, UPT, UR7, 0x80, URZ ;  /* 0x0000008007077890 */ /* 0x000fe4000fffe0ff */
[----:B-----5:R-:W-:-:S02]  /*7740*/  UIMAD.WIDE UR4, UR8, 0x4, UR4 ;  /* 0x00000004080478a5 */ /* 0x020fc4000f8e0204 */
[----:B---3--:R-:W-:-:S04]  /*7750*/  ULEA UR9, UR9, UR7, 0x18 ;  /* 0x0000000709097291 */ /* 0x008fc8000f8ec0ff */
[----:B----4-:R-:W-:Y:S01]  /*7760*/  UIADD3 UR7, UPT, UPT, UR9, UR10, UR6 ;  /* 0x0000000a09077290 */ /* 0x010fe2000fffe006 */
[----:B-1----:R-:W-:Y:S01]  /*7770*/  VIADD R4, R5, 0x80 ;  /* 0x0000008005047836 */ /* 0x002fe20000000000 */
[----:B--2---:R-:W-:-:S12]  /*7780*/  UIADD3 UR11, UPT, UPT, UR9, UR11, URZ ;  /* 0x0000000b090b7290 */ /* 0x004fd8000fffe0ff */
.L_x_469:
[----:B-1----:R-:W-:Y:S02]  /*7790*/  VIADD R2, R4, 0xffffff80 ;  /* 0xffffff8004027836 */ /* 0x002fe40000000000 */
[----:B------:R-:W-:Y:S02]  /*77a0*/  IMAD.U32 R3, RZ, RZ, UR5 ;  /* 0x00000005ff037e24 */ /* 0x000fe4000f8e00ff */
[----:B------:R-:W-:Y:S01]  /*77b0*/  VIADD R0, R0, 0x1 ;  /* 0x0000000100007836 */ /* 0x000fe20000000000 */
[----:B------:R-:W-:Y:S01]  /*77c0*/  ISETP.GE.AND P1, PT, R2, UR22, PT ;  /* 0x0000001602007c0c */ /* 0x000fe2000bf26270 */
[----:B------:R-:W-:-:S12]  /*77d0*/  IMAD.U32 R2, RZ, RZ, UR4 ;  /* 0x00000004ff027e24 */ /* 0x000fd8000f8e00ff */
[----:B------:R-:W-:Y:S01]  /*77e0*/  @!P1 LDS.U8 R6, [R4+UR11+-0x80] ;  /* 0xffff800b04069984 */ /* 0x000fe20008000000 */
[----:B------:R-:W-:-:S03]  /*77f0*/  @!P1 IMAD.WIDE R2, R5, 0x4, R2 ;  /* 0x0000000405029825 */ /* 0x000fc600078e0202 */
[----:B------:R1:W2:Y:S01]  /*7800*/  @!P1 LDS.U8 R7, [R4+UR7] ;  /* 0x0000000704079984 */ /* 0x0002a20008000000 */
[----:B------:R-:W-:Y:S02]  /*7810*/  VIADD R5, R5, 0x80 ;  /* 0x0000008005057836 */ /* 0x000fe40000000000 */
[----:B-1----:R-:W-:Y:S01]  /*7820*/  VIADD R4, R4, 0x80 ;  /* 0x0000008004047836 */ /* 0x002fe20000000000 */
[----:B--2---:R-:W-:-:S04]  /*7830*/  @!P1 ISETP.NE.AND P0, PT, R6, R7, PT ;  /* 0x000000070600920c */ /* 0x004fc80003f05270 */
[----:B------:R-:W-:Y:S02]  /*7840*/  @!P1 SEL R7, RZ, 0x1, !P0 ;  /* 0x00000001ff079807 */ /* 0x000fe40004000000 */
[----:B------:R-:W-:-:S03]  /*7850*/  ISETP.NE.AND P0, PT, R0, RZ, PT ;  /* 0x000000ff0000720c */ /* 0x000fc60003f05270 */
[----:B------:R1:W-:Y:S10]  /*7860*/  @!P1 STG.E desc[UR20][R2.64], R7 ;  /* 0x0000000702009986 */ /* 0x0003f4000c101914 */
[----:B------:R-:W-:Y:S05]  /*7870*/  @P0 BRA `(.L_x_469) ;  /* 0xfffffffc00c40947 */ /* 0x000fea000383ffff */
[----:B------:R-:W-:Y:S05]  /*7880*/  EXIT ;  /* 0x000000000000794d */ /* 0x000fea0003800000 */
        .weak           $__internal_1_$__cuda_sm20_div_u64
        .type           $__internal_1_$__cuda_sm20_div_u64,@function
        .size           $__internal_1_$__cuda_sm20_div_u64,(.L_x_517 - $__internal_1_$__cuda_sm20_div_u64)
$__internal_1_$__cuda_sm20_div_u64:
        /* <DEDUP_REMOVED lines=69> */
[----:B------:R-:W-:Y:S06]  /*7ce0*/  RET.REL.NODEC R12 `(_ZN3cub18CUB_300001_SM_10006detail9transform16transform_kernelINS2_10policy_hubILb0EN4cuda3std3__45tupleIJN6thrust24THRUST_300001_SM_1000_NS6detail15normal_iteratorINSA_10device_ptrIcEEEESF_EEEE10policy1000EiNS7_12not_equal_toIcEENSC_INSD_IiEEEEJPcSN_EEEvT0_iT1_T2_DpNS2_10kernel_argIT3_EE) ;  /* 0xffffff800cc47950 */ /* 0x000fec0003c3ffff */
.L_x_470:
        /* <DEDUP_REMOVED lines=9> */
.L_x_517:


//--------------------- .text._ZN3cub18CUB_300001_SM_10006detail11EmptyKernelIvEEvv --------------------------
	.section	.text._ZN3cub18CUB_300001_SM_10006detail11EmptyKernelIvEEvv,"ax",@progbits
	.align	128
        .global         _ZN3cub18CUB_300001_SM_10006detail11EmptyKernelIvEEvv
        .type           _ZN3cub18CUB_300001_SM_10006detail11EmptyKernelIvEEvv,@function
        .size           _ZN3cub18CUB_300001_SM_10006detail11EmptyKernelIvEEvv,(.L_x_526 - _ZN3cub18CUB_300001_SM_10006detail11EmptyKernelIvEEvv)
        .other          _ZN3cub18CUB_300001_SM_10006detail11EmptyKernelIvEEvv,@"STO_CUDA_ENTRY STV_DEFAULT"
_ZN3cub18CUB_300001_SM_10006detail11EmptyKernelIvEEvv:
.text._ZN3cub18CUB_300001_SM_10006detail11EmptyKernelIvEEvv:
[----:B------:R-:W-:Y:S01]  /*0000*/  LDC R1, c[0x0][0x37c] ;  /* 0x0000df00ff017b82 */ /* 0x000fe20000000800 */
[----:B------:R-:W-:Y:S05]  /*0010*/  EXIT ;  /* 0x000000000000794d */ /* 0x000fea0003800000 */
.L_x_471:
        /* <DEDUP_REMOVED lines=14> */
.L_x_526:


//--------------------- .nv.shared._ZN3cub18CUB_300001_SM_10006detail6reduce28DeviceReduceSingleTileKernelINS2_10policy_hubIiyN4cuda3std3__44plusIiEEE10Policy1000EPiSC_iS9_iiNS7_10__identityEEEvT0_T1_T2_T3_T4_T6_ --------------------------
	.section	.nv.shared._ZN3cub18CUB_300001_SM_10006detail6reduce28DeviceReduceSingleTileKernelINS2_10policy_hubIiyN4cuda3std3__44plusIiEEE10Policy1000EPiSC_iS9_iiNS7_10__identityEEEvT0_T1_T2_T3_T4_T6_,"aw",@nobits
	.sectionflags	@""
	.align	128
.nv.shared._ZN3cub18CUB_300001_SM_10006detail6reduce28DeviceReduceSingleTileKernelINS2_10policy_hubIiyN4cuda3std3__44plusIiEEE10Policy1000EPiSC_iS9_iiNS7_10__identityEEEvT0_T1_T2_T3_T4_T6_:
	.zero		1152


//--------------------- .nv.shared.reserved.0     --------------------------
	.section	.nv.shared.reserved.0,"aw",@nobits
	.weak		__nv_reservedSMEM_offset_0_alias
	.size		__nv_reservedSMEM_offset_0_alias, 0, 64
	.other		__nv_reservedSMEM_offset_0_alias,@"STO_CUDA_RESERVED_SHARED STV_DEFAULT"
__nv_reservedSMEM_offset_0_alias:
	.zero		0
	.zero		64


//--------------------- .nv.global                --------------------------
	.section	.nv.global,"aw",@nobits
.nv.global:
	.type		_ZN34_INTERNAL_f1debb8d_4_k_cu_3c6a79d16thrust24THRUST_300001_SM_1000_NS3seqE,@object
	.size		_ZN34_INTERNAL_f1debb8d_4_k_cu_3c6a79d16thrust24THRUST_300001_SM_1000_NS3seqE,(_ZN34_INTERNAL_f1debb8d_4_k_cu_3c6a79d14cuda3std3__48in_placeE - _ZN34_INTERNAL_f1debb8d_4_k_cu_3c6a79d16thrust24THRUST_300001_SM_1000_NS3seqE)
_ZN34_INTERNAL_f1debb8d_4_k_cu_3c6a79d16thrust24THRUST_300001_SM_1000_NS3seqE:
	.zero		1
	.type		_ZN34_INTERNAL_f1debb8d_4_k_cu_3c6a79d14cuda3std3__48in_placeE,@object
	.size		_ZN34_INTERNAL_f1debb8d_4_k_cu_3c6a79d14cuda3std3__48in_placeE,(_ZN34_INTERNAL_f1debb8d_4_k_cu_3c6a79d14cuda3std6ranges3__45__cpo4sizeE - _ZN34_INTERNAL_f1debb8d_4_k_cu_3c6a79d14cuda3std3__48in_placeE)
_ZN34_INTERNAL_f1debb8d_4_k_cu_3c6a79d14cuda3std3__48in_placeE:
	.zero		1
	.type		_ZN34_INTERNAL_f1debb8d_4_k_cu_3c6a79d14cuda3std6ranges3__45__cpo4sizeE,@object
	.size		_ZN34_INTERNAL_f1debb8d_4_k_cu_3c6a79d14cuda3std6ranges3__45__cpo4sizeE,(_ZN34_INTERNAL_f1debb8d_4_k_cu_3c6a79d16thrust24THRUST_300001_SM_1000_NS12placeholders2_3E - _ZN34_INTERNAL_f1debb8d_4_k_cu_3c6a79d14cuda3std6ranges3__45__cpo4sizeE)
_ZN34_INTERNAL_f1debb8d_4_k_cu_3c6a79d14cuda3std6ranges3__45__cpo4sizeE:
	.zero		1
	.type		_ZN34_INTERNAL_f1debb8d_4_k_cu_3c6a79d16thrust24THRUST_300001_SM_1000_NS12placeholders2_3E,@object
	.size		_ZN34_INTERNAL_f1debb8d_4_k_cu_3c6a79d16thrust24THRUST_300001_SM_1000_NS12placeholders2_3E,(_ZN34_INTERNAL_f1debb8d_4_k_cu_3c6a79d14cuda3std3__45__cpo6cbeginE - _ZN34_INTERNAL_f1debb8d_4_k_cu_3c6a79d16thrust24THRUST_300001_SM_1000_NS12placeholders2_3E)
_ZN34_INTERNAL_f1debb8d_4_k_cu_3c6a79d16thrust24THRUST_300001_SM_1000_NS12placeholders2_3E:
	.zero		1
	.type		_ZN34_INTERNAL_f1debb8d_4_k_cu_3c6a79d14cuda3std3__45__cpo6cbeginE,@object
	.size		_ZN34_INTERNAL_f1debb8d_4_k_cu_3c6a79d14cuda3std3__45__cpo6cbeginE,(_ZN34_INTERNAL_f1debb8d_4_k_cu_3c6a79d14cuda3std6ranges3__45__cpo6cbeginE - _ZN34_INTERNAL_f1debb8d_4_k_cu_3c6a79d14cuda3std3__45__cpo6cbeginE)
_ZN34_INTERNAL_f1debb8d_4_k_cu_3c6a79d14cuda3std3__45__cpo6cbeginE:
	.zero		1
	.type		_ZN34_INTERNAL_f1debb8d_4_k_cu_3c6a79d14cuda3std6ranges3__45__cpo6cbeginE,@object
	.size		_ZN34_INTERNAL_f1debb8d_4_k_cu_3c6a79d14cuda3std6ranges3__45__cpo6cbeginE,(_ZN34_INTERNAL_f1debb8d_4_k_cu_3c6a79d16thrust24THRUST_300001_SM_1000_NS12placeholders2_7E - _ZN34_INTERNAL_f1debb8d_4_k_cu_3c6a79d14cuda3std6ranges3__45__cpo6cbeginE)
_ZN34_INTERNAL_f1debb8d_4_k_cu_3c6a79d14cuda3std6ranges3__45__cpo6cbeginE:
	.zero		1
	.type		_ZN34_INTERNAL_f1debb8d_4_k_cu_3c6a79d16thrust24THRUST_300001_SM_1000_NS12placeholders2_7E,@object
	.size		_ZN34_INTERNAL_f1debb8d_4_k_cu_3c6a79d16thrust24THRUST_300001_SM_1000_NS12placeholders2_7E,(_ZN34_INTERNAL_f1debb8d_4_k_cu_3c6a79d14cuda3std3__45__cpo7crbeginE - _ZN34_INTERNAL_f1debb8d_4_k_cu_3c6a79d16thrust24THRUST_300001_SM_1000_NS12placeholders2_7E)
_ZN34_INTERNAL_f1debb8d_4_k_cu_3c6a79d16thrust24THRUST_300001_SM_1000_NS12placeholders2_7E:
	.zero		1
	.type		_ZN34_INTERNAL_f1debb8d_4_k_cu_3c6a79d14cuda3std3__45__cpo7crbeginE,@object
	.size		_ZN34_INTERNAL_f1debb8d_4_k_cu_3c6a79d14cuda3std3__45__cpo7crbeginE,(_ZN34_INTERNAL_f1debb8d_4_k_cu_3c6a79d14cuda3std6ranges3__45__cpo4nextE - _ZN34_INTERNAL_f1debb8d_4_k_cu_3c6a79d14cuda3std3__45__cpo7crbeginE)
_ZN34_INTERNAL_f1debb8d_4_k_cu_3c6a79d14cuda3std3__45__cpo7crbeginE:
	.zero		1
	.type		_ZN34_INTERNAL_f1debb8d_4_k_cu_3c6a79d14cuda3std6ranges3__45__cpo4nextE,@object
	.size		_ZN34_INTERNAL_f1debb8d_4_k_cu_3c6a79d14cuda3std6ranges3__45__cpo4nextE,(_ZN34_INTERNAL_f1debb8d_4_k_cu_3c6a79d14cuda3std6ranges3__45__cpo4swapE - _ZN34_INTERNAL_f1debb8d_4_k_cu_3c6a79d14cuda3std6ranges3__45__cpo4nextE)
_ZN34_INTERNAL_f1debb8d_4_k_cu_3c6a79d14cuda3std6ranges3__45__cpo4nextE:
	.zero		1
	.type		_ZN34_INTERNAL_f1debb8d_4_k_cu_3c6a79d14cuda3std6ranges3__45__cpo4swapE,@object
	.size		_ZN34_INTERNAL_f1debb8d_4_k_cu_3c6a79d14cuda3std6ranges3__45__cpo4swapE,(_ZN34_INTERNAL_f1debb8d_4_k_cu_3c6a79d16thrust24THRUST_300001_SM_1000_NS8cuda_cub10par_nosyncE - _ZN34_INTERNAL_f1debb8d_4_k_cu_3c6a79d14cuda3std6ranges3__45__cpo4swapE)
_ZN34_INTERNAL_f1debb8d_4_k_cu_3c6a79d14cuda3std6ranges3__45__cpo4swapE:
	.zero		1
	.type		_ZN34_INTERNAL_f1debb8d_4_k_cu_3c6a79d16thrust24THRUST_300001_SM_1000_NS8cuda_cub10par_nosyncE,@object
	.size		_ZN34_INTERNAL_f1debb8d_4_k_cu_3c6a79d16thrust24THRUST_300001_SM_1000_NS8cuda_cub10par_nosyncE,(_ZN34_INTERNAL_f1debb8d_4_k_cu_3c6a79d16thrust24THRUST_300001_SM_1000_NS12placeholders2_9E - _ZN34_INTERNAL_f1debb8d_4_k_cu_3c6a79d16thrust24THRUST_300001_SM_1000_NS8cuda_cub10par_nosyncE)
_ZN34_INTERNAL_f1debb8d_4_k_cu_3c6a79d16thrust24THRUST_300001_SM_1000_NS8cuda_cub10par_nosyncE:
	.zero		1
	.type		_ZN34_INTERNAL_f1debb8d_4_k_cu_3c6a79d16thrust24THRUST_300001_SM_1000_NS12placeholders2_9E,@object
	.size		_ZN34_INTERNAL_f1debb8d_4_k_cu_3c6a79d16thrust24THRUST_300001_SM_1000_NS12placeholders2_9E,(_ZN34_INTERNAL_f1debb8d_4_k_cu_3c6a79d14cuda3std3__436_GLOBAL__N__f1debb8d_4_k_cu_3c6a79d16ignoreE - _ZN34_INTERNAL_f1debb8d_4_k_cu_3c6a79d16thrust24THRUST_300001_SM_1000_NS12placeholders2_9E)
_ZN34_INTERNAL_f1debb8d_4_k_cu_3c6a79d16thrust24THRUST_300001_SM_1000_NS12placeholders2_9E:
	.zero		1
	.type		_ZN34_INTERNAL_f1debb8d_4_k_cu_3c6a79d14cuda3std3__436_GLOBAL__N__f1debb8d_4_k_cu_3c6a79d16ignoreE,@object
	.size		_ZN34_INTERNAL_f1debb8d_4_k_cu_3c6a79d14cuda3std3__436_GLOBAL__N__f1debb8d_4_k_cu_3c6a79d16ignoreE,(_ZN34_INTERNAL_f1debb8d_4_k_cu_3c6a79d14cuda3std6ranges3__45__cpo4dataE - _ZN34_INTERNAL_f1debb8d_4_k_cu_3c6a79d14cuda3std3__436_GLOBAL__N__f1debb8d_4_k_cu_3c6a79d16ignoreE)
_ZN34_INTERNAL_f1debb8d_4_k_cu_3c6a79d14cuda3std3__436_GLOBAL__N__f1debb8d_4_k_cu_3c6a79d16ignoreE:
	.zero		1
	.type		_ZN34_INTERNAL_f1debb8d_4_k_cu_3c6a79d14cuda3std6ranges3__45__cpo4dataE,@object
	.size		_ZN34_INTERNAL_f1debb8d_4_k_cu_3c6a79d14cuda3std6ranges3__45__cpo4dataE,(_ZN34_INTERNAL_f1debb8d_4_k_cu_3c6a79d16thrust24THRUST_300001_SM_1000_NS12placeholders2_1E - _ZN34_INTERNAL_f1debb8d_4_k_cu_3c6a79d14cuda3std6ranges3__45__cpo4dataE)
_ZN34_INTERNAL_f1debb8d_4_k_cu_3c6a79d14cuda3std6ranges3__45__cpo4dataE:
	.zero		1
	.type		_ZN34_INTERNAL_f1debb8d_4_k_cu_3c6a79d16thrust24THRUST_300001_SM_1000_NS12placeholders2_1E,@object
	.size		_ZN34_INTERNAL_f1debb8d_4_k_cu_3c6a79d16thrust24THRUST_300001_SM_1000_NS12placeholders2_1E,(_ZN34_INTERNAL_f1debb8d_4_k_cu_3c6a79d14cuda3std3__45__cpo5beginE - _ZN34_INTERNAL_f1debb8d_4_k_cu_3c6a79d16thrust24THRUST_300001_SM_1000_NS12placeholders2_1E)
_ZN34_INTERNAL_f1debb8d_4_k_cu_3c6a79d16thrust24THRUST_300001_SM_1000_NS12placeholders2_1E:
	.zero		1
	.type		_ZN34_INTERNAL_f1debb8d_4_k_cu_3c6a79d14cuda3std3__45__cpo5beginE,@object
	.size		_ZN34_INTERNAL_f1debb8d_4_k_cu_3c6a79d14cuda3std3__45__cpo5beginE,(_ZN34_INTERNAL_f1debb8d_4_k_cu_3c6a79d14cuda3std6ranges3__45__cpo5beginE - _ZN34_INTERNAL_f1debb8d_4_k_cu_3c6a79d14cuda3std3__45__cpo5beginE)
_ZN34_INTERNAL_f1debb8d_4_k_cu_3c6a79d14cuda3std3__45__cpo5beginE:
	.zero		1
	.type		_ZN34_INTERNAL_f1debb8d_4_k_cu_3c6a79d14cuda3std6ranges3__45__cpo5beginE,@object
	.size		_ZN34_INTERNAL_f1debb8d_4_k_cu_3c6a79d14cuda3std6ranges3__45__cpo5beginE,(_ZN34_INTERNAL_f1debb8d_4_k_cu_3c6a79d16thrust24THRUST_300001_SM_1000_NS12placeholders2_5E - _ZN34_INTERNAL_f1debb8d_4_k_cu_3c6a79d14cuda3std6ranges3__45__cpo5beginE)
_ZN34_INTERNAL_f1debb8d_4_k_cu_3c6a79d14cuda3std6ranges3__45__cpo5beginE:
	.zero		1
	.type		_ZN34_INTERNAL_f1debb8d_4_k_cu_3c6a79d16thrust24THRUST_300001_SM_1000_NS12placeholders2_5E,@object
	.size		_ZN34_INTERNAL_f1debb8d_4_k_cu_3c6a79d16thrust24THRUST_300001_SM_1000_NS12placeholders2_5E,(_ZN34_INTERNAL_f1debb8d_4_k_cu_3c6a79d14cuda3std3__45__cpo6rbeginE - _ZN34_INTERNAL_f1debb8d_4_k_cu_3c6a79d16thrust24THRUST_300001_SM_1000_NS12placeholders2_5E)
_ZN34_INTERNAL_f1debb8d_4_k_cu_3c6a79d16thrust24THRUST_300001_SM_1000_NS12placeholders2_5E:
	.zero		1
	.type		_ZN34_INTERNAL_f1debb8d_4_k_cu_3c6a79d14cuda3std3__45__cpo6rbeginE,@object
	.size		_ZN34_INTERNAL_f1debb8d_4_k_cu_3c6a79d14cuda3std3__45__cpo6rbeginE,(_ZN34_INTERNAL_f1debb8d_4_k_cu_3c6a79d14cuda3std6ranges3__45__cpo7advanceE - _ZN34_INTERNAL_f1debb8d_4_k_cu_3c6a79d14cuda3std3__45__cpo6rbeginE)
_ZN34_INTERNAL_f1debb8d_4_k_cu_3c6a79d14cuda3std3__45__cpo6rbeginE:
	.zero		1
	.type		_ZN34_INTERNAL_f1debb8d_4_k_cu_3c6a79d14cuda3std6ranges3__45__cpo7advanceE,@object
	.size		_ZN34_INTERNAL_f1debb8d_4_k_cu_3c6a79d14cuda3std6ranges3__45__cpo7advanceE,(_ZN34_INTERNAL_f1debb8d_4_k_cu_3c6a79d14cuda3std3__47nulloptE - _ZN34_INTERNAL_f1debb8d_4_k_cu_3c6a79d14cuda3std6ranges3__45__cpo7advanceE)
_ZN34_INTERNAL_f1debb8d_4_k_cu_3c6a79d14cuda3std6ranges3__45__cpo7advanceE:
	.zero		1
	.type		_ZN34_INTERNAL_f1debb8d_4_k_cu_3c6a79d14cuda3std3__47nulloptE,@object
	.size		_ZN34_INTERNAL_f1debb8d_4_k_cu_3c6a79d14cuda3std3__47nulloptE,(_ZN34_INTERNAL_f1debb8d_4_k_cu_3c6a79d14cuda3std6ranges3__45__cpo8distanceE - _ZN34_INTERNAL_f1debb8d_4_k_cu_3c6a79d14cuda3std3__47nulloptE)
_ZN34_INTERNAL_f1debb8d_4_k_cu_3c6a79d14cuda3std3__47nulloptE:
	.zero		1
	.type		_ZN34_INTERNAL_f1debb8d_4_k_cu_3c6a79d14cuda3std6ranges3__45__cpo8distanceE,@object
	.size		_ZN34_INTERNAL_f1debb8d_4_k_cu_3c6a79d14cuda3std6ranges3__45__cpo8distanceE,(_ZN34_INTERNAL_f1debb8d_4_k_cu_3c6a79d16thrust24THRUST_300001_SM_1000_NS12placeholders3_10E - _ZN34_INTERNAL_f1debb8d_4_k_cu_3c6a79d14cuda3std6ranges3__45__cpo8distanceE)
_ZN34_INTERNAL_f1debb8d_4_k_cu_3c6a79d14cuda3std6ranges3__45__cpo8distanceE:
	.zero		1
	.type		_ZN34_INTERNAL_f1debb8d_4_k_cu_3c6a79d16thrust24THRUST_300001_SM_1000_NS12placeholders3_10E,@object
	.size		_ZN34_INTERNAL_f1debb8d_4_k_cu_3c6a79d16thrust24THRUST_300001_SM_1000_NS12placeholders3_10E,(_ZN34_INTERNAL_f1debb8d_4_k_cu_3c6a79d14cuda3std3__419piecewise_constructE - _ZN34_INTERNAL_f1debb8d_4_k_cu_3c6a79d16thrust24THRUST_300001_SM_1000_NS12placeholders3_10E)
_ZN34_INTERNAL_f1debb8d_4_k_cu_3c6a79d16thrust24THRUST_300001_SM_1000_NS12placeholders3_10E:
	.zero		1
	.type		_ZN34_INTERNAL_f1debb8d_4_k_cu_3c6a79d14cuda3std3__419piecewise_constructE,@object
	.size		_ZN34_INTERNAL_f1debb8d_4_k_cu_3c6a79d14cuda3std3__419piecewise_constructE,(_ZN34_INTERNAL_f1debb8d_4_k_cu_3c6a79d14cuda3std6ranges3__45__cpo5cdataE - _ZN34_INTERNAL_f1debb8d_4_k_cu_3c6a79d14cuda3std3__419piecewise_constructE)
_ZN34_INTERNAL_f1debb8d_4_k_cu_3c6a79d14cuda3std3__419piecewise_constructE:
	.zero		1
	.type		_ZN34_INTERNAL_f1debb8d_4_k_cu_3c6a79d14cuda3std6ranges3__45__cpo5cdataE,@object
	.size		_ZN34_INTERNAL_f1debb8d_4_k_cu_3c6a79d14cuda3std6ranges3__45__cpo5cdataE,(_ZN34_INTERNAL_f1debb8d_4_k_cu_3c6a79d16thrust24THRUST_300001_SM_1000_NS12placeholders2_2E - _ZN34_INTERNAL_f1debb8d_4_k_cu_3c6a79d14cuda3std6ranges3__45__cpo5cdataE)
_ZN34_INTERNAL_f1debb8d_4_k_cu_3c6a79d14cuda3std6ranges3__45__cpo5cdataE:
	.zero		1
	.type		_ZN34_INTERNAL_f1debb8d_4_k_cu_3c6a79d16thrust24THRUST_300001_SM_1000_NS12placeholders2_2E,@object
	.size		_ZN34_INTERNAL_f1debb8d_4_k_cu_3c6a79d16thrust24THRUST_300001_SM_1000_NS12placeholders2_2E,(_ZN34_INTERNAL_f1debb8d_4_k_cu_3c6a79d14cuda3std3__45__cpo3endE - _ZN34_INTERNAL_f1debb8d_4_k_cu_3c6a79d16thrust24THRUST_300001_SM_1000_NS12placeholders2_2E)
_ZN34_INTERNAL_f1debb8d_4_k_cu_3c6a79d16thrust24THRUST_300001_SM_1000_NS12placeholders2_2E:
	.zero		1
	.type		_ZN34_INTERNAL_f1debb8d_4_k_cu_3c6a79d14cuda3std3__45__cpo3endE,@object
	.size		_ZN34_INTERNAL_f1debb8d_4_k_cu_3c6a79d14cuda3std3__45__cpo3endE,(_ZN34_INTERNAL_f1debb8d_4_k_cu_3c6a79d14cuda3std6ranges3__45__cpo3endE - _ZN34_INTERNAL_f1debb8d_4_k_cu_3c6a79d14cuda3std3__45__cpo3endE)
_ZN34_INTERNAL_f1debb8d_4_k_cu_3c6a79d14cuda3std3__45__cpo3endE:
	.zero		1
	.type		_ZN34_INTERNAL_f1debb8d_4_k_cu_3c6a79d14cuda3std6ranges3__45__cpo3endE,@object
	.size		_ZN34_INTERNAL_f1debb8d_4_k_cu_3c6a79d14cuda3std6ranges3__45__cpo3endE,(_ZN34_INTERNAL_f1debb8d_4_k_cu_3c6a79d16thrust24THRUST_300001_SM_1000_NS12placeholders2_6E - _ZN34_INTERNAL_f1debb8d_4_k_cu_3c6a79d14cuda3std6ranges3__45__cpo3endE)
_ZN34_INTERNAL_f1debb8d_4_k_cu_3c6a79d14cuda3std6ranges3__45__cpo3endE:
	.zero		1
	.type		_ZN34_INTERNAL_f1debb8d_4_k_cu_3c6a79d16thrust24THRUST_300001_SM_1000_NS12placeholders2_6E,@object
	.size		_ZN34_INTERNAL_f1debb8d_4_k_cu_3c6a79d16thrust24THRUST_300001_SM_1000_NS12placeholders2_6E,(_ZN34_INTERNAL_f1debb8d_4_k_cu_3c6a79d14cuda3std3__45__cpo4rendE - _ZN34_INTERNAL_f1debb8d_4_k_cu_3c6a79d16thrust24THRUST_300001_SM_1000_NS12placeholders2_6E)
_ZN34_INTERNAL_f1debb8d_4_k_cu_3c6a79d16thrust24THRUST_300001_SM_1000_NS12placeholders2_6E:
	.zero		1
	.type		_ZN34_INTERNAL_f1debb8d_4_k_cu_3c6a79d14cuda3std3__45__cpo4rendE,@object
	.size		_ZN34_INTERNAL_f1debb8d_4_k_cu_3c6a79d14cuda3std3__45__cpo4rendE,(_ZN34_INTERNAL_f1debb8d_4_k_cu_3c6a79d14cuda3std6ranges3__45__cpo9iter_swapE - _ZN34_INTERNAL_f1debb8d_4_k_cu_3c6a79d14cuda3std3__45__cpo4rendE)
_ZN34_INTERNAL_f1debb8d_4_k_cu_3c6a79d14cuda3std3__45__cpo4rendE:
	.zero		1
	.type		_ZN34_INTERNAL_f1debb8d_4_k_cu_3c6a79d14cuda3std6ranges3__45__cpo9iter_swapE,@object
	.size		_ZN34_INTERNAL_f1debb8d_4_k_cu_3c6a79d14cuda3std6ranges3__45__cpo9iter_swapE,(_ZN34_INTERNAL_f1debb8d_4_k_cu_3c6a79d14cuda3std3__48unexpectE - _ZN34_INTERNAL_f1debb8d_4_k_cu_3c6a79d14cuda3std6ranges3__45__cpo9iter_swapE)
_ZN34_INTERNAL_f1debb8d_4_k_cu_3c6a79d14cuda3std6ranges3__45__cpo9iter_swapE:
	.zero		1
	.type		_ZN34_INTERNAL_f1debb8d_4_k_cu_3c6a79d14cuda3std3__48unexpectE,@object
	.size		_ZN34_INTERNAL_f1debb8d_4_k_cu_3c6a79d14cuda3std3__48unexpectE,(_ZN34_INTERNAL_f1debb8d_4_k_cu_3c6a79d16thrust24THRUST_300001_SM_1000_NS8cuda_cub3parE - _ZN34_INTERNAL_f1debb8d_4_k_cu_3c6a79d14cuda3std3__48unexpectE)
_ZN34_INTERNAL_f1debb8d_4_k_cu_3c6a79d14cuda3std3__48unexpectE:
	.zero		1
	.type		_ZN34_INTERNAL_f1debb8d_4_k_cu_3c6a79d16thrust24THRUST_300001_SM_1000_NS8cuda_cub3parE,@object
	.size		_ZN34_INTERNAL_f1debb8d_4_k_cu_3c6a79d16thrust24THRUST_300001_SM_1000_NS8cuda_cub3parE,(_ZN34_INTERNAL_f1debb8d_4_k_cu_3c6a79d16thrust24THRUST_300001_SM_1000_NS12placeholders2_4E - _ZN34_INTERNAL_f1debb8d_4_k_cu_3c6a79d16thrust24THRUST_300001_SM_1000_NS8cuda_cub3parE)
_ZN34_INTERNAL_f1debb8d_4_k_cu_3c6a79d16thrust24THRUST_300001_SM_1000_NS8cuda_cub3parE:
	.zero		1
	.type		_ZN34_INTERNAL_f1debb8d_4_k_cu_3c6a79d16thrust24THRUST_300001_SM_1000_NS12placeholders2_4E,@object
	.size		_ZN34_INTERNAL_f1debb8d_4_k_cu_3c6a79d16thrust24THRUST_300001_SM_1000_NS12placeholders2_4E,(_ZN34_INTERNAL_f1debb8d_4_k_cu_3c6a79d14cuda3std3__45__cpo4cendE - _ZN34_INTERNAL_f1debb8d_4_k_cu_3c6a79d16thrust24THRUST_300001_SM_1000_NS12placeholders2_4E)
_ZN34_INTERNAL_f1debb8d_4_k_cu_3c6a79d16thrust24THRUST_300001_SM_1000_NS12placeholders2_4E:
	.zero		1
	.type		_ZN34_INTERNAL_f1debb8d_4_k_cu_3c6a79d14cuda3std3__45__cpo4cendE,@object
	.size		_ZN34_INTERNAL_f1debb8d_4_k_cu_3c6a79d14cuda3std3__45__cpo4cendE,(_ZN34_INTERNAL_f1debb8d_4_k_cu_3c6a79d14cuda3std6ranges3__45__cpo4cendE - _ZN34_INTERNAL_f1debb8d_4_k_cu_3c6a79d14cuda3std3__45__cpo4cendE)
_ZN34_INTERNAL_f1debb8d_4_k_cu_3c6a79d14cuda3std3__45__cpo4cendE:
	.zero		1
	.type		_ZN34_INTERNAL_f1debb8d_4_k_cu_3c6a79d14cuda3std6ranges3__45__cpo4cendE,@object
	.size		_ZN34_INTERNAL_f1debb8d_4_k_cu_3c6a79d14cuda3std6ranges3__45__cpo4cendE,(_ZN34_INTERNAL_f1debb8d_4_k_cu_3c6a79d14cuda3std3__420unreachable_sentinelE - _ZN34_INTERNAL_f1debb8d_4_k_cu_3c6a79d14cuda3std6ranges3__45__cpo4cendE)
_ZN34_INTERNAL_f1debb8d_4_k_cu_3c6a79d14cuda3std6ranges3__45__cpo4cendE:
	.zero		1
	.type		_ZN34_INTERNAL_f1debb8d_4_k_cu_3c6a79d14cuda3std3__420unreachable_sentinelE,@object
	.size		_ZN34_INTERNAL_f1debb8d_4_k_cu_3c6a79d14cuda3std3__420unreachable_sentinelE,(_ZN34_INTERNAL_f1debb8d_4_k_cu_3c6a79d14cuda3std6ranges3__45__cpo5ssizeE - _ZN34_INTERNAL_f1debb8d_4_k_cu_3c6a79d14cuda3std3__420unreachable_sentinelE)
_ZN34_INTERNAL_f1debb8d_4_k_cu_3c6a79d14cuda3std3__420unreachable_sentinelE:
	.zero		1
	.type		_ZN34_INTERNAL_f1debb8d_4_k_cu_3c6a79d14cuda3std6ranges3__45__cpo5ssizeE,@object
	.size		_ZN34_INTERNAL_f1debb8d_4_k_cu_3c6a79d14cuda3std6ranges3__45__cpo5ssizeE,(_ZN34_INTERNAL_f1debb8d_4_k_cu_3c6a79d16thrust24THRUST_300001_SM_1000_NS12placeholders2_8E - _ZN34_INTERNAL_f1debb8d_4_k_cu_3c6a79d14cuda3std6ranges3__45__cpo5ssizeE)
_ZN34_INTERNAL_f1debb8d_4_k_cu_3c6a79d14cuda3std6ranges3__45__cpo5ssizeE:
	.zero		1
	.type		_ZN34_INTERNAL_f1debb8d_4_k_cu_3c6a79d16thrust24THRUST_300001_SM_1000_NS12placeholders2_8E,@object
	.size		_ZN34_INTERNAL_f1debb8d_4_k_cu_3c6a79d16thrust24THRUST_300001_SM_1000_NS12placeholders2_8E,(_ZN34_INTERNAL_f1debb8d_4_k_cu_3c6a79d14cuda3std3__45__cpo5crendE - _ZN34_INTERNAL_f1debb8d_4_k_cu_3c6a79d16thrust24THRUST_300001_SM_1000_NS12placeholders2_8E)
_ZN34_INTERNAL_f1debb8d_4_k_cu_3c6a79d16thrust24THRUST_300001_SM_1000_NS12placeholders2_8E:
	.zero		1
	.type		_ZN34_INTERNAL_f1debb8d_4_k_cu_3c6a79d14cuda3std3__45__cpo5crendE,@object
	.size		_ZN34_INTERNAL_f1debb8d_4_k_cu_3c6a79d14cuda3std3__45__cpo5crendE,(_ZN34_INTERNAL_f1debb8d_4_k_cu_3c6a79d14cuda3std6ranges3__45__cpo4prevE - _ZN34_INTERNAL_f1debb8d_4_k_cu_3c6a79d14cuda3std3__45__cpo5crendE)
_ZN34_INTERNAL_f1debb8d_4_k_cu_3c6a79d14cuda3std3__45__cpo5crendE:
	.zero		1
	.type		_ZN34_INTERNAL_f1debb8d_4_k_cu_3c6a79d14cuda3std6ranges3__45__cpo4prevE,@object
	.size		_ZN34_INTERNAL_f1debb8d_4_k_cu_3c6a79d14cuda3std6ranges3__45__cpo4prevE,(_ZN34_INTERNAL_f1debb8d_4_k_cu_3c6a79d14cuda3std6ranges3__45__cpo9iter_moveE - _ZN34_INTERNAL_f1debb8d_4_k_cu_3c6a79d14cuda3std6ranges3__45__cpo4prevE)
_ZN34_INTERNAL_f1debb8d_4_k_cu_3c6a79d14cuda3std6ranges3__45__cpo4prevE:
	.zero		1
	.type		_ZN34_INTERNAL_f1debb8d_4_k_cu_3c6a79d14cuda3std6ranges3__45__cpo9iter_moveE,@object
	.size		_ZN34_INTERNAL_f1debb8d_4_k_cu_3c6a79d14cuda3std6ranges3__45__cpo9iter_moveE,(_ZN34_INTERNAL_f1debb8d_4_k_cu_3c6a79d16thrust24THRUST_300001_SM_1000_NS6system6detail10sequential3seqE - _ZN34_INTERNAL_f1debb8d_4_k_cu_3c6a79d14cuda3std6ranges3__45__cpo9iter_moveE)
_ZN34_INTERNAL_f1debb8d_4_k_cu_3c6a79d14cuda3std6ranges3__45__cpo9iter_moveE:
	.zero		1
	.type		_ZN34_INTERNAL_f1debb8d_4_k_cu_3c6a79d16thrust24THRUST_300001_SM_1000_NS6system6detail10sequential3seqE,@object
	.size		_ZN34_INTERNAL_f1debb8d_4_k_cu_3c6a79d16thrust24THRUST_300001_SM_1000_NS6system6detail10sequential3seqE,(.L_31 - _ZN34_INTERNAL_f1debb8d_4_k_cu_3c6a79d16thrust24THRUST_300001_SM_1000_NS6system6detail10sequential3seqE)
_ZN34_INTERNAL_f1debb8d_4_k_cu_3c6a79d16thrust24THRUST_300001_SM_1000_NS6system6detail10sequential3seqE:
	.zero		1
.L_31:


//--------------------- .nv.shared._ZN3cub18CUB_300001_SM_10006detail6reduce18DeviceReduceKernelINS2_10policy_hubIiyN4cuda3std3__44plusIiEEE10Policy1000EN6thrust24THRUST_300001_SM_1000_NS12zip_iteratorINS7_5tupleIJNSD_6detail15normal_iteratorINSD_10device_ptrIcEEEESK_EEEEEyS9_i9diff_charEEvT0_PT3_T1_NS0_13GridEvenShareISR_EET2_T4_ --------------------------
	.section	.nv.shared._ZN3cub18CUB_300001_SM_10006detail6reduce18DeviceReduceKernelINS2_10policy_hubIiyN4cuda3std3__44plusIiEEE10Policy1000EN6thrust24THRUST_300001_SM_1000_NS12zip_iteratorINS7_5tupleIJNSD_6detail15normal_iteratorINSD_10device_ptrIcEEEESK_EEEEEyS9_i9diff_charEEvT0_PT3_T1_NS0_13GridEvenShareISR_EET2_T4_,"aw",@nobits
	.sectionflags	@""
	.align	128
.nv.shared._ZN3cub18CUB_300001_SM_10006detail6reduce18DeviceReduceKernelINS2_10policy_hubIiyN4cuda3std3__44plusIiEEE10Policy1000EN6thrust24THRUST_300001_SM_1000_NS12zip_iteratorINS7_5tupleIJNSD_6detail15normal_iteratorINSD_10device_ptrIcEEEESK_EEEEEyS9_i9diff_charEEvT0_PT3_T1_NS0_13GridEvenShareISR_EET2_T4_:
	.zero		1152


//--------------------- .nv.shared._ZN3cub18CUB_300001_SM_10006detail6reduce28DeviceReduceSingleTileKernelINS2_10policy_hubIiyN4cuda3std3__44plusIiEEE10Policy1000EN6thrust24THRUST_300001_SM_1000_NS12zip_iteratorINS7_5tupleIJNSD_6detail15normal_iteratorINSD_10device_ptrIcEEEESK_EEEEEPiyS9_ii9diff_charEEvT0_T1_T2_T3_T4_T6_ --------------------------
	.section	.nv.shared._ZN3cub18CUB_300001_SM_10006detail6reduce28DeviceReduceSingleTileKernelINS2_10policy_hubIiyN4cuda3std3__44plusIiEEE10Policy1000EN6thrust24THRUST_300001_SM_1000_NS12zip_iteratorINS7_5tupleIJNSD_6detail15normal_iteratorINSD_10device_ptrIcEEEESK_EEEEEPiyS9_ii9diff_charEEvT0_T1_T2_T3_T4_T6_,"aw",@nobits
	.sectionflags	@""
	.align	128
.nv.shared._ZN3cub18CUB_300001_SM_10006detail6reduce28DeviceReduceSingleTileKernelINS2_10policy_hubIiyN4cuda3std3__44plusIiEEE10Policy1000EN6thrust24THRUST_300001_SM_1000_NS12zip_iteratorINS7_5tupleIJNSD_6detail15normal_iteratorINSD_10device_ptrIcEEEESK_EEEEEPiyS9_ii9diff_charEEvT0_T1_T2_T3_T4_T6_:
	.zero		1152


//--------------------- .nv.shared._ZN3cub18CUB_300001_SM_10006detail6reduce28DeviceReduceSingleTileKernelINS2_10policy_hubIijN4cuda3std3__44plusIiEEE10Policy1000EPiSC_iS9_iiNS7_10__identityEEEvT0_T1_T2_T3_T4_T6_ --------------------------
	.section	.nv.shared._ZN3cub18CUB_300001_SM_10006detail6reduce28DeviceReduceSingleTileKernelINS2_10policy_hubIijN4cuda3std3__44plusIiEEE10Policy1000EPiSC_iS9_iiNS7_10__identityEEEvT0_T1_T2_T3_T4_T6_,"aw",@nobits
	.sectionflags	@""
	.align	128
.nv.shared._ZN3cub18CUB_300001_SM_10006detail6reduce28DeviceReduceSingleTileKernelINS2_10policy_hubIijN4cuda3std3__44plusIiEEE10Policy1000EPiSC_iS9_iiNS7_10__identityEEEvT0_T1_T2_T3_T4_T6_:
	.zero		1152


//--------------------- .nv.shared._ZN3cub18CUB_300001_SM_10006detail6reduce18DeviceReduceKernelINS2_10policy_hubIijN4cuda3std3__44plusIiEEE10Policy1000EN6thrust24THRUST_300001_SM_1000_NS12zip_iteratorINS7_5tupleIJNSD_6detail15normal_iteratorINSD_10device_ptrIcEEEESK_EEEEEjS9_i9diff_charEEvT0_PT3_T1_NS0_13GridEvenShareISR_EET2_T4_ --------------------------
	.section	.nv.shared._ZN3cub18CUB_300001_SM_10006detail6reduce18DeviceReduceKernelINS2_10policy_hubIijN4cuda3std3__44plusIiEEE10Policy1000EN6thrust24THRUST_300001_SM_1000_NS12zip_iteratorINS7_5tupleIJNSD_6detail15normal_iteratorINSD_10device_ptrIcEEEESK_EEEEEjS9_i9diff_charEEvT0_PT3_T1_NS0_13GridEvenShareISR_EET2_T4_,"aw",@nobits
	.sectionflags	@""
	.align	128
.nv.shared._ZN3cub18CUB_300001_SM_10006detail6reduce18DeviceReduceKernelINS2_10policy_hubIijN4cuda3std3__44plusIiEEE10Policy1000EN6thrust24THRUST_300001_SM_1000_NS12zip_iteratorINS7_5tupleIJNSD_6detail15normal_iteratorINSD_10device_ptrIcEEEESK_EEEEEjS9_i9diff_charEEvT0_PT3_T1_NS0_13GridEvenShareISR_EET2_T4_:
	.zero		1152


//--------------------- .nv.shared._ZN3cub18CUB_300001_SM_10006detail6reduce28DeviceReduceSingleTileKernelINS2_10policy_hubIijN4cuda3std3__44plusIiEEE10Policy1000EN6thrust24THRUST_300001_SM_1000_NS12zip_iteratorINS7_5tupleIJNSD_6detail15normal_iteratorINSD_10device_ptrIcEEEESK_EEEEEPijS9_ii9diff_charEEvT0_T1_T2_T3_T4_T6_ --------------------------
	.section	.nv.shared._ZN3cub18CUB_300001_SM_10006detail6reduce28DeviceReduceSingleTileKernelINS2_10policy_hubIijN4cuda3std3__44plusIiEEE10Policy1000EN6thrust24THRUST_300001_SM_1000_NS12zip_iteratorINS7_5tupleIJNSD_6detail15normal_iteratorINSD_10device_ptrIcEEEESK_EEEEEPijS9_ii9diff_charEEvT0_T1_T2_T3_T4_T6_,"aw",@nobits
	.sectionflags	@""
	.align	128
.nv.shared._ZN3cub18CUB_300001_SM_10006detail6reduce28DeviceReduceSingleTileKernelINS2_10policy_hubIijN4cuda3std3__44plusIiEEE10Policy1000EN6thrust24THRUST_300001_SM_1000_NS12zip_iteratorINS7_5tupleIJNSD_6detail15normal_iteratorINSD_10device_ptrIcEEEESK_EEEEEPijS9_ii9diff_charEEvT0_T1_T2_T3_T4_T6_:
	.zero		1152


//--------------------- .nv.shared._ZN3cub18CUB_300001_SM_10006detail9transform16transform_kernelINS2_10policy_hubILb0EN4cuda3std3__45tupleIJN6thrust24THRUST_300001_SM_1000_NS6detail15normal_iteratorINSA_10device_ptrIcEEEESF_EEEE10policy1000ElNS7_12not_equal_toIcEENSC_INSD_IiEEEEJPcSN_EEEvT0_iT1_T2_DpNS2_10kernel_argIT3_EE --------------------------
	.section	.nv.shared._ZN3cub18CUB_300001_SM_10006detail9transform16transform_kernelINS2_10policy_hubILb0EN4cuda3std3__45tupleIJN6thrust24THRUST_300001_SM_1000_NS6detail15normal_iteratorINSA_10device_ptrIcEEEESF_EEEE10policy1000ElNS7_12not_equal_toIcEENSC_INSD_IiEEEEJPcSN_EEEvT0_iT1_T2_DpNS2_10kernel_argIT3_EE,"aw",@nobits
	.sectionflags	@""
	.align	128
.nv.shared._ZN3cub18CUB_300001_SM_10006detail9transform16transform_kernelINS2_10policy_hubILb0EN4cuda3std3__45tupleIJN6thrust24THRUST_300001_SM_1000_NS6detail15normal_iteratorINSA_10device_ptrIcEEEESF_EEEE10policy1000ElNS7_12not_equal_toIcEENSC_INSD_IiEEEEJPcSN_EEEvT0_iT1_T2_DpNS2_10kernel_argIT3_EE:
	.zero		1152


//--------------------- .nv.shared._ZN3cub18CUB_300001_SM_10006detail9transform16transform_kernelINS2_10policy_hubILb0EN4cuda3std3__45tupleIJN6thrust24THRUST_300001_SM_1000_NS6detail15normal_iteratorINSA_10device_ptrIcEEEESF_EEEE10policy1000EiNS7_12not_equal_toIcEENSC_INSD_IiEEEEJPcSN_EEEvT0_iT1_T2_DpNS2_10kernel_argIT3_EE --------------------------
	.section	.nv.shared._ZN3cub18CUB_300001_SM_10006detail9transform16transform_kernelINS2_10policy_hubILb0EN4cuda3std3__45tupleIJN6thrust24THRUST_300001_SM_1000_NS6detail15normal_iteratorINSA_10device_ptrIcEEEESF_EEEE10policy1000EiNS7_12not_equal_toIcEENSC_INSD_IiEEEEJPcSN_EEEvT0_iT1_T2_DpNS2_10kernel_argIT3_EE,"aw",@nobits
	.sectionflags	@""
	.align	128
.nv.shared._ZN3cub18CUB_300001_SM_10006detail9transform16transform_kernelINS2_10policy_hubILb0EN4cuda3std3__45tupleIJN6thrust24THRUST_300001_SM_1000_NS6detail15normal_iteratorINSA_10device_ptrIcEEEESF_EEEE10policy1000EiNS7_12not_equal_toIcEENSC_INSD_IiEEEEJPcSN_EEEvT0_iT1_T2_DpNS2_10kernel_argIT3_EE:
	.zero		1152


//--------------------- .nv.shared._ZN3cub18CUB_300001_SM_10006detail11EmptyKernelIvEEvv --------------------------
	.section	.nv.shared._ZN3cub18CUB_300001_SM_10006detail11EmptyKernelIvEEvv,"aw",@nobits
	.sectionflags	@""
	.align	128
	.zero		1024


//--------------------- .nv.constant0._ZN3cub18CUB_300001_SM_10006detail6reduce28DeviceReduceSingleTileKernelINS2_10policy_hubIiyN4cuda3std3__44plusIiEEE10Policy1000EPiSC_iS9_iiNS7_10__identityEEEvT0_T1_T2_T3_T4_T6_ --------------------------
	.section	.nv.constant0._ZN3cub18CUB_300001_SM_10006detail6reduce28DeviceReduceSingleTileKernelINS2_10policy_hubIiyN4cuda3std3__44plusIiEEE10Policy1000EPiSC_iS9_iiNS7_10__identityEEEvT0_T1_T2_T3_T4_T6_,"a",@progbits
	.sectionflags	@""
	.align	4
.nv.constant0._ZN3cub18CUB_300001_SM_10006detail6reduce28DeviceReduceSingleTileKernelINS2_10policy_hubIiyN4cuda3std3__44plusIiEEE10Policy1000EPiSC_iS9_iiNS7_10__identityEEEvT0_T1_T2_T3_T4_T6_:
	.zero		925


//--------------------- .nv.constant0._ZN3cub18CUB_300001_SM_10006detail6reduce18DeviceReduceKernelINS2_10policy_hubIiyN4cuda3std3__44plusIiEEE10Policy1000EN6thrust24THRUST_300001_SM_1000_NS12zip_iteratorINS7_5tupleIJNSD_6detail15normal_iteratorINSD_10device_ptrIcEEEESK_EEEEEyS9_i9diff_charEEvT0_PT3_T1_NS0_13GridEvenShareISR_EET2_T4_ --------------------------
	.section	.nv.constant0._ZN3cub18CUB_300001_SM_10006detail6reduce18DeviceReduceKernelINS2_10policy_hubIiyN4cuda3std3__44plusIiEEE10Policy1000EN6thrust24THRUST_300001_SM_1000_NS12zip_iteratorINS7_5tupleIJNSD_6detail15normal_iteratorINSD_10device_ptrIcEEEESK_EEEEEyS9_i9diff_charEEvT0_PT3_T1_NS0_13GridEvenShareISR_EET2_T4_,"a",@progbits
	.sectionflags	@""
	.align	4
.nv.constant0._ZN3cub18CUB_300001_SM_10006detail6reduce18DeviceReduceKernelINS2_10policy_hubIiyN4cuda3std3__44plusIiEEE10Policy1000EN6thrust24THRUST_300001_SM_1000_NS12zip_iteratorINS7_5tupleIJNSD_6detail15normal_iteratorINSD_10device_ptrIcEEEESK_EEEEEyS9_i9diff_charEEvT0_PT3_T1_NS0_13GridEvenShareISR_EET2_T4_:
	.zero		1002


//--------------------- .nv.constant0._ZN3cub18CUB_300001_SM_10006detail6reduce28DeviceReduceSingleTileKernelINS2_10policy_hubIiyN4cuda3std3__44plusIiEEE10Policy1000EN6thrust24THRUST_300001_SM_1000_NS12zip_iteratorINS7_5tupleIJNSD_6detail15normal_iteratorINSD_10device_ptrIcEEEESK_EEEEEPiyS9_ii9diff_charEEvT0_T1_T2_T3_T4_T6_ --------------------------
	.section	.nv.constant0._ZN3cub18CUB_300001_SM_10006detail6reduce28DeviceReduceSingleTileKernelINS2_10policy_hubIiyN4cuda3std3__44plusIiEEE10Policy1000EN6thrust24THRUST_300001_SM_1000_NS12zip_iteratorINS7_5tupleIJNSD_6detail15normal_iteratorINSD_10device_ptrIcEEEESK_EEEEEPiyS9_ii9diff_charEEvT0_T1_T2_T3_T4_T6_,"a",@progbits
	.sectionflags	@""
	.align	4
.nv.constant0._ZN3cub18CUB_300001_SM_10006detail6reduce28DeviceReduceSingleTileKernelINS2_10policy_hubIiyN4cuda3std3__44plusIiEEE10Policy1000EN6thrust24THRUST_300001_SM_1000_NS12zip_iteratorINS7_5tupleIJNSD_6detail15normal_iteratorINSD_10device_ptrIcEEEESK_EEEEEPiyS9_ii9diff_charEEvT0_T1_T2_T3_T4_T6_:
	.zero		937


//--------------------- .nv.constant0._ZN3cub18CUB_300001_SM_10006detail6reduce28DeviceReduceSingleTileKernelINS2_10policy_hubIijN4cuda3std3__44plusIiEEE10Policy1000EPiSC_iS9_iiNS7_10__identityEEEvT0_T1_T2_T3_T4_T6_ --------------------------
	.section	.nv.constant0._ZN3cub18CUB_300001_SM_10006detail6reduce28DeviceReduceSingleTileKernelINS2_10policy_hubIijN4cuda3std3__44plusIiEEE10Policy1000EPiSC_iS9_iiNS7_10__identityEEEvT0_T1_T2_T3_T4_T6_,"a",@progbits
	.sectionflags	@""
	.align	4
.nv.constant0._ZN3cub18CUB_300001_SM_10006detail6reduce28DeviceReduceSingleTileKernelINS2_10policy_hubIijN4cuda3std3__44plusIiEEE10Policy1000EPiSC_iS9_iiNS7_10__identityEEEvT0_T1_T2_T3_T4_T6_:
	.zero		925


//--------------------- .nv.constant0._ZN3cub18CUB_300001_SM_10006detail6reduce18DeviceReduceKernelINS2_10policy_hubIijN4cuda3std3__44plusIiEEE10Policy1000EN6thrust24THRUST_300001_SM_1000_NS12zip_iteratorINS7_5tupleIJNSD_6detail15normal_iteratorINSD_10device_ptrIcEEEESK_EEEEEjS9_i9diff_charEEvT0_PT3_T1_NS0_13GridEvenShareISR_EET2_T4_ --------------------------
	.section	.nv.constant0._ZN3cub18CUB_300001_SM_10006detail6reduce18DeviceReduceKernelINS2_10policy_hubIijN4cuda3std3__44plusIiEEE10Policy1000EN6thrust24THRUST_300001_SM_1000_NS12zip_iteratorINS7_5tupleIJNSD_6detail15normal_iteratorINSD_10device_ptrIcEEEESK_EEEEEjS9_i9diff_charEEvT0_PT3_T1_NS0_13GridEvenShareISR_EET2_T4_,"a",@progbits
	.sectionflags	@""
	.align	4
.nv.constant0._ZN3cub18CUB_300001_SM_10006detail6reduce18DeviceReduceKernelINS2_10policy_hubIijN4cuda3std3__44plusIiEEE10Policy1000EN6thrust24THRUST_300001_SM_1000_NS12zip_iteratorINS7_5tupleIJNSD_6detail15normal_iteratorINSD_10device_ptrIcEEEESK_EEEEEjS9_i9diff_charEEvT0_PT3_T1_NS0_13GridEvenShareISR_EET2_T4_:
	.zero		966


//--------------------- .nv.constant0._ZN3cub18CUB_300001_SM_10006detail6reduce28DeviceReduceSingleTileKernelINS2_10policy_hubIijN4cuda3std3__44plusIiEEE10Policy1000EN6thrust24THRUST_300001_SM_1000_NS12zip_iteratorINS7_5tupleIJNSD_6detail15normal_iteratorINSD_10device_ptrIcEEEESK_EEEEEPijS9_ii9diff_charEEvT0_T1_T2_T3_T4_T6_ --------------------------
	.section	.nv.constant0._ZN3cub18CUB_300001_SM_10006detail6reduce28DeviceReduceSingleTileKernelINS2_10policy_hubIijN4cuda3std3__44plusIiEEE10Policy1000EN6thrust24THRUST_300001_SM_1000_NS12zip_iteratorINS7_5tupleIJNSD_6detail15normal_iteratorINSD_10device_ptrIcEEEESK_EEEEEPijS9_ii9diff_charEEvT0_T1_T2_T3_T4_T6_,"a",@progbits
	.sectionflags	@""
	.align	4
.nv.constant0._ZN3cub18CUB_300001_SM_10006detail6reduce28DeviceReduceSingleTileKernelINS2_10policy_hubIijN4cuda3std3__44plusIiEEE10Policy1000EN6thrust24THRUST_300001_SM_1000_NS12zip_iteratorINS7_5tupleIJNSD_6detail15normal_iteratorINSD_10device_ptrIcEEEESK_EEEEEPijS9_ii9diff_charEEvT0_T1_T2_T3_T4_T6_:
	.zero		933


//--------------------- .nv.constant0._ZN3cub18CUB_300001_SM_10006detail9transform16transform_kernelINS2_10policy_hubILb0EN4cuda3std3__45tupleIJN6thrust24THRUST_300001_SM_1000_NS6detail15normal_iteratorINSA_10device_ptrIcEEEESF_EEEE10policy1000ElNS7_12not_equal_toIcEENSC_INSD_IiEEEEJPcSN_EEEvT0_iT1_T2_DpNS2_10kernel_argIT3_EE --------------------------
	.section	.nv.constant0._ZN3cub18CUB_300001_SM_10006detail9transform16transform_kernelINS2_10policy_hubILb0EN4cuda3std3__45tupleIJN6thrust24THRUST_300001_SM_1000_NS6detail15normal_iteratorINSA_10device_ptrIcEEEESF_EEEE10policy1000ElNS7_12not_equal_toIcEENSC_INSD_IiEEEEJPcSN_EEEvT0_iT1_T2_DpNS2_10kernel_argIT3_EE,"a",@progbits
	.sectionflags	@""
	.align	4
.nv.constant0._ZN3cub18CUB_300001_SM_10006detail9transform16transform_kernelINS2_10policy_hubILb0EN4cuda3std3__45tupleIJN6thrust24THRUST_300001_SM_1000_NS6detail15normal_iteratorINSA_10device_ptrIcEEEESF_EEEE10policy1000ElNS7_12not_equal_toIcEENSC_INSD_IiEEEEJPcSN_EEEvT0_iT1_T2_DpNS2_10kernel_argIT3_EE:
	.zero		952


//--------------------- .nv.constant0._ZN3cub18CUB_300001_SM_10006detail9transform16transform_kernelINS2_10policy_hubILb0EN4cuda3std3__45tupleIJN6thrust24THRUST_300001_SM_1000_NS6detail15normal_iteratorINSA_10device_ptrIcEEEESF_EEEE10policy1000EiNS7_12not_equal_toIcEENSC_INSD_IiEEEEJPcSN_EEEvT0_iT1_T2_DpNS2_10kernel_argIT3_EE --------------------------
	.section	.nv.constant0._ZN3cub18CUB_300001_SM_10006detail9transform16transform_kernelINS2_10policy_hubILb0EN4cuda3std3__45tupleIJN6thrust24THRUST_300001_SM_1000_NS6detail15normal_iteratorINSA_10device_ptrIcEEEESF_EEEE10policy1000EiNS7_12not_equal_toIcEENSC_INSD_IiEEEEJPcSN_EEEvT0_iT1_T2_DpNS2_10kernel_argIT3_EE,"a",@progbits
	.sectionflags	@""
	.align	4
.nv.constant0._ZN3cub18CUB_300001_SM_10006detail9transform16transform_kernelINS2_10policy_hubILb0EN4cuda3std3__45tupleIJN6thrust24THRUST_300001_SM_1000_NS6detail15normal_iteratorINSA_10device_ptrIcEEEESF_EEEE10policy1000EiNS7_12not_equal_toIcEENSC_INSD_IiEEEEJPcSN_EEEvT0_iT1_T2_DpNS2_10kernel_argIT3_EE:
	.zero		952


//--------------------- .nv.constant0._ZN3cub18CUB_300001_SM_10006detail11EmptyKernelIvEEvv --------------------------
	.section	.nv.constant0._ZN3cub18CUB_300001_SM_10006detail11EmptyKernelIvEEvv,"a",@progbits
	.sectionflags	@""
	.align	4
.nv.constant0._ZN3cub18CUB_300001_SM_10006detail11EmptyKernelIvEEvv:
	.zero		896


//--------------------- SYMBOLS --------------------------

	.type		.nv.reservedSmem.offset0,@object
	.size		.nv.reservedSmem.offset0,0x4
	.type		.nv.reservedSmem.cap,@object
	.size		.nv.reservedSmem.cap,0x4
